	.target	sm_100a

	.elftype	@"ET_EXEC"


//--------------------- .note.nv.tkinfo           --------------------------
	.section	.note.nv.tkinfo,"",@"SHT_NOTE"
	.sectionflags	@"SHF_NOTE_NV_TKINFO"
	.tkinfo
        /*0018*/ 	.word	0x00000002
        /*0030*/ 	.string	""
        /*0030*/ 	.string	"ptxas"
        /*0030*/ 	.string	"Cuda compilation tools, release 13.0, V13.0.88"
        /*0030*/ 	.string	"Build cuda_13.0.r13.0/compiler.36424714_0"
        /*0030*/ 	.string	"-arch sm_100a -m 64 "



//--------------------- .note.nv.cuinfo           --------------------------
	.section	.note.nv.cuinfo,"",@"SHT_NOTE"
	.sectionflags	@"SHF_NOTE_NV_CUINFO"
        /*0018*/ 	.short	0x0002
        /*001a*/ 	.short	0x0064
        /*001c*/ 	.short	0x0082
	.zero		2


//--------------------- .nv.info                  --------------------------
	.section	.nv.info,"",@"SHT_CUDA_INFO"
	.align	4


	//----- nvinfo : EIATTR_REGCOUNT
	.align		4
        /*0000*/ 	.byte	0x04, 0x2f
        /*0002*/ 	.short	(.L_19 - .L_18)
	.align		4
.L_18:
        /*0004*/ 	.word	index@(_ZN7cutlass13device_kernelINS_4gemm6kernel13GemmUniversalIN4cute5tupleIJiiiiEEENS1_10collective13CollectiveMmaINS1_35MainloopSm100TmaUmmaWarpSpecializedILi5ELi2ELi2ENS5_IJNS4_1CILi2EEENSA_ILi1EEESC_EEEEENS5_IJNSA_ILi256EEESF_NSA_ILi64EEEEEENS_10bfloat16_tENS5_IJlSC_lEEESI_SJ_NS4_8TiledMMAINS4_8MMA_AtomIJNS4_26SM100_MMA_F16BF16_2x1SM_SSISI_SI_fLi256ELi256ELNS4_4UMMA5MajorE0ELSO_0ELNSN_7ScaleInE0ELSP_0EEEEEENS4_6LayoutINS5_IJSC_SC_SC_EEENS5_IJNSA_ILi0EEESU_SU_EEEEENS5_IJNS4_10UnderscoreESX_SX_EEEEENS4_18SM100_TMA_2SM_LOADENS4_14ComposedLayoutINS4_7SwizzleILi3ELi4ELi3EEENS4_18smem_ptr_flag_bitsILi16EEENSS_INS5_IJNSA_ILi8EEESG_EEENS5_IJSG_SC_EEEEEEEvNS4_8identityES10_S1A_vS1B_EENS_8epilogue10collective18CollectiveEpilogueINS1D_23Sm100TmaWarpSpecializedILi4ELi2ELi64ELb1ELb0EEEJNS5_IJNSA_ILi128EEESF_SG_EEENS5_IJNSS_IS1I_SC_EENSS_ISG_SC_EEEEESI_SJ_SI_SJ_NS1D_6fusion15FusionCallbacksIS1H_NS1N_17LinearCombinationISI_fSI_fLNS_15FloatRoundStyleE2EEES1J_S1M_JEEENS4_5SM1004TMEM4LOAD26SM100_TMEM_LOAD_32dp32b64xENS4_13SM90_TMA_LOADES1A_NS4_39AutoVectorizingCopyWithAssumedAlignmentILi128EEENS4_14SM90_TMA_STOREES1A_S1Z_S1Z_EEEvvEEEEvNT_6ParamsE)
        /*0008*/ 	.word	0x000000ba


	//----- nvinfo : EIATTR_FRAME_SIZE
	.align		4
.L_19:
        /*000c*/ 	.byte	0x04, 0x11
        /*000e*/ 	.short	(.L_21 - .L_20)
	.align		4
.L_20:
        /*0010*/ 	.word	index@($__internal_2_$__cuda_sm10x_tcgen05_guardrail_trap_unallocated_columns_being_dealloced)
        /*0014*/ 	.word	0x00000000


	//----- nvinfo : EIATTR_FRAME_SIZE
	.align		4
.L_21:
        /*0018*/ 	.byte	0x04, 0x11
        /*001a*/ 	.short	(.L_23 - .L_22)
	.align		4
.L_22:
        /*001c*/ 	.word	index@($__internal_1_$__cuda_sm10x_tcgen05_guardrail_trap_phase_invalid_during_alloc)
        /*0020*/ 	.word	0x00000000


	//----- nvinfo : EIATTR_FRAME_SIZE
	.align		4
.L_23:
        /*0024*/ 	.byte	0x04, 0x11
        /*0026*/ 	.short	(.L_25 - .L_24)
	.align		4
.L_24:
        /*0028*/ 	.word	index@($__internal_0_$__cuda_sm10x_tcgen05_guardrail_trap_col_being_dealloced_not_returned_by_alloc)
        /*002c*/ 	.word	0x00000000


	//----- nvinfo : EIATTR_FRAME_SIZE
	.align		4
.L_25:
        /*0030*/ 	.byte	0x04, 0x11
        /*0032*/ 	.short	(.L_27 - .L_26)
	.align		4
.L_26:
        /*0034*/ 	.word	index@(_ZN7cutlass13device_kernelINS_4gemm6kernel13GemmUniversalIN4cute5tupleIJiiiiEEENS1_10collective13CollectiveMmaINS1_35MainloopSm100TmaUmmaWarpSpecializedILi5ELi2ELi2ENS5_IJNS4_1CILi2EEENSA_ILi1EEESC_EEEEENS5_IJNSA_ILi256EEESF_NSA_ILi64EEEEEENS_10bfloat16_tENS5_IJlSC_lEEESI_SJ_NS4_8TiledMMAINS4_8MMA_AtomIJNS4_26SM100_MMA_F16BF16_2x1SM_SSISI_SI_fLi256ELi256ELNS4_4UMMA5MajorE0ELSO_0ELNSN_7ScaleInE0ELSP_0EEEEEENS4_6LayoutINS5_IJSC_SC_SC_EEENS5_IJNSA_ILi0EEESU_SU_EEEEENS5_IJNS4_10UnderscoreESX_SX_EEEEENS4_18SM100_TMA_2SM_LOADENS4_14ComposedLayoutINS4_7SwizzleILi3ELi4ELi3EEENS4_18smem_ptr_flag_bitsILi16EEENSS_INS5_IJNSA_ILi8EEESG_EEENS5_IJSG_SC_EEEEEEEvNS4_8identityES10_S1A_vS1B_EENS_8epilogue10collective18CollectiveEpilogueINS1D_23Sm100TmaWarpSpecializedILi4ELi2ELi64ELb1ELb0EEEJNS5_IJNSA_ILi128EEESF_SG_EEENS5_IJNSS_IS1I_SC_EENSS_ISG_SC_EEEEESI_SJ_SI_SJ_NS1D_6fusion15FusionCallbacksIS1H_NS1N_17LinearCombinationISI_fSI_fLNS_15FloatRoundStyleE2EEES1J_S1M_JEEENS4_5SM1004TMEM4LOAD26SM100_TMEM_LOAD_32dp32b64xENS4_13SM90_TMA_LOADES1A_NS4_39AutoVectorizingCopyWithAssumedAlignmentILi128EEENS4_14SM90_TMA_STOREES1A_S1Z_S1Z_EEEvvEEEEvNT_6ParamsE)
        /*0038*/ 	.word	0x00000000


	//----- nvinfo : EIATTR_MIN_STACK_SIZE
	.align		4
.L_27:
        /*003c*/ 	.byte	0x04, 0x12
        /*003e*/ 	.short	(.L_29 - .L_28)
	.align		4
.L_28:
        /*0040*/ 	.word	index@(_ZN7cutlass13device_kernelINS_4gemm6kernel13GemmUniversalIN4cute5tupleIJiiiiEEENS1_10collective13CollectiveMmaINS1_35MainloopSm100TmaUmmaWarpSpecializedILi5ELi2ELi2ENS5_IJNS4_1CILi2EEENSA_ILi1EEESC_EEEEENS5_IJNSA_ILi256EEESF_NSA_ILi64EEEEEENS_10bfloat16_tENS5_IJlSC_lEEESI_SJ_NS4_8TiledMMAINS4_8MMA_AtomIJNS4_26SM100_MMA_F16BF16_2x1SM_SSISI_SI_fLi256ELi256ELNS4_4UMMA5MajorE0ELSO_0ELNSN_7ScaleInE0ELSP_0EEEEEENS4_6LayoutINS5_IJSC_SC_SC_EEENS5_IJNSA_ILi0EEESU_SU_EEEEENS5_IJNS4_10UnderscoreESX_SX_EEEEENS4_18SM100_TMA_2SM_LOADENS4_14ComposedLayoutINS4_7SwizzleILi3ELi4ELi3EEENS4_18smem_ptr_flag_bitsILi16EEENSS_INS5_IJNSA_ILi8EEESG_EEENS5_IJSG_SC_EEEEEEEvNS4_8identityES10_S1A_vS1B_EENS_8epilogue10collective18CollectiveEpilogueINS1D_23Sm100TmaWarpSpecializedILi4ELi2ELi64ELb1ELb0EEEJNS5_IJNSA_ILi128EEESF_SG_EEENS5_IJNSS_IS1I_SC_EENSS_ISG_SC_EEEEESI_SJ_SI_SJ_NS1D_6fusion15FusionCallbacksIS1H_NS1N_17LinearCombinationISI_fSI_fLNS_15FloatRoundStyleE2EEES1J_S1M_JEEENS4_5SM1004TMEM4LOAD26SM100_TMEM_LOAD_32dp32b64xENS4_13SM90_TMA_LOADES1A_NS4_39AutoVectorizingCopyWithAssumedAlignmentILi128EEENS4_14SM90_TMA_STOREES1A_S1Z_S1Z_EEEvvEEEEvNT_6ParamsE)
        /*0044*/ 	.word	0x00000000
.L_29:


//--------------------- .nv.compat                --------------------------
	.section	.nv.compat,"",@"SHT_CUDA_COMPAT_INFO"
	.align	4
        /*0000*/ 	.byte	0x02, 0x09, 0x01, 0x00, 0x02, 0x02, 0x02, 0x00, 0x02, 0x05, 0x05, 0x00, 0x03, 0x07, 0x01, 0x01
        /*0010*/ 	.byte	0x02, 0x03, 0x01, 0x00, 0x02, 0x06, 0x01, 0x00, 0x04, 0x0b, 0x08, 0x00, 0x09, 0x00, 0x00, 0x00
        /*0020*/ 	.byte	0x00, 0x00, 0x00, 0x00


//--------------------- .nv.info._ZN7cutlass13device_kernelINS_4gemm6kernel13GemmUniversalIN4cute5tupleIJiiiiEEENS1_10collective13CollectiveMmaINS1_35MainloopSm100TmaUmmaWarpSpecializedILi5ELi2ELi2ENS5_IJNS4_1CILi2EEENSA_ILi1EEESC_EEEEENS5_IJNSA_ILi256EEESF_NSA_ILi64EEEEEENS_10bfloat16_tENS5_IJlSC_lEEESI_SJ_NS4_8TiledMMAINS4_8MMA_AtomIJNS4_26SM100_MMA_F16BF16_2x1SM_SSISI_SI_fLi256ELi256ELNS4_4UMMA5MajorE0ELSO_0ELNSN_7ScaleInE0ELSP_0EEEEEENS4_6LayoutINS5_IJSC_SC_SC_EEENS5_IJNSA_ILi0EEESU_SU_EEEEENS5_IJNS4_10UnderscoreESX_SX_EEEEENS4_18SM100_TMA_2SM_LOADENS4_14ComposedLayoutINS4_7SwizzleILi3ELi4ELi3EEENS4_18smem_ptr_flag_bitsILi16EEENSS_INS5_IJNSA_ILi8EEESG_EEENS5_IJSG_SC_EEEEEEEvNS4_8identityES10_S1A_vS1B_EENS_8epilogue10collective18CollectiveEpilogueINS1D_23Sm100TmaWarpSpecializedILi4ELi2ELi64ELb1ELb0EEEJNS5_IJNSA_ILi128EEESF_SG_EEENS5_IJNSS_IS1I_SC_EENSS_ISG_SC_EEEEESI_SJ_SI_SJ_NS1D_6fusion15FusionCallbacksIS1H_NS1N_17LinearCombinationISI_fSI_fLNS_15FloatRoundStyleE2EEES1J_S1M_JEEENS4_5SM1004TMEM4LOAD26SM100_TMEM_LOAD_32dp32b64xENS4_13SM90_TMA_LOADES1A_NS4_39AutoVectorizingCopyWithAssumedAlignmentILi128EEENS4_14SM90_TMA_STOREES1A_S1Z_S1Z_EEEvvEEEEvNT_6ParamsE --------------------------
	.section	.nv.info._ZN7cutlass13device_kernelINS_4gemm6kernel13GemmUniversalIN4cute5tupleIJiiiiEEENS1_10collective13CollectiveMmaINS1_35MainloopSm100TmaUmmaWarpSpecializedILi5ELi2ELi2ENS5_IJNS4_1CILi2EEENSA_ILi1EEESC_EEEEENS5_IJNSA_ILi256EEESF_NSA_ILi64EEEEEENS_10bfloat16_tENS5_IJlSC_lEEESI_SJ_NS4_8TiledMMAINS4_8MMA_AtomIJNS4_26SM100_MMA_F16BF16_2x1SM_SSISI_SI_fLi256ELi256ELNS4_4UMMA5MajorE0ELSO_0ELNSN_7ScaleInE0ELSP_0EEEEEENS4_6LayoutINS5_IJSC_SC_SC_EEENS5_IJNSA_ILi0EEESU_SU_EEEEENS5_IJNS4_10UnderscoreESX_SX_EEEEENS4_18SM100_TMA_2SM_LOADENS4_14ComposedLayoutINS4_7SwizzleILi3ELi4ELi3EEENS4_18smem_ptr_flag_bitsILi16EEENSS_INS5_IJNSA_ILi8EEESG_EEENS5_IJSG_SC_EEEEEEEvNS4_8identityES10_S1A_vS1B_EENS_8epilogue10collective18CollectiveEpilogueINS1D_23Sm100TmaWarpSpecializedILi4ELi2ELi64ELb1ELb0EEEJNS5_IJNSA_ILi128EEESF_SG_EEENS5_IJNSS_IS1I_SC_EENSS_ISG_SC_EEEEESI_SJ_SI_SJ_NS1D_6fusion15FusionCallbacksIS1H_NS1N_17LinearCombinationISI_fSI_fLNS_15FloatRoundStyleE2EEES1J_S1M_JEEENS4_5SM1004TMEM4LOAD26SM100_TMEM_LOAD_32dp32b64xENS4_13SM90_TMA_LOADES1A_NS4_39AutoVectorizingCopyWithAssumedAlignmentILi128EEENS4_14SM90_TMA_STOREES1A_S1Z_S1Z_EEEvvEEEEvNT_6ParamsE,"",@"SHT_CUDA_INFO"
	.sectionflags	@""
	.align	4


	//----- nvinfo : EIATTR_CUDA_API_VERSION
	.align		4
        /*0000*/ 	.byte	0x04, 0x37
        /*0002*/ 	.short	(.L_31 - .L_30)
.L_30:
        /*0004*/ 	.word	0x00000082


	//----- nvinfo : EIATTR_KPARAM_INFO
	.align		4
.L_31:
        /*0008*/ 	.byte	0x04, 0x17
        /*000a*/ 	.short	(.L_33 - .L_32)
.L_32:
        /*000c*/ 	.word	0x00000000
        /*0010*/ 	.short	0x0000
        /*0012*/ 	.short	0x0000
        /*0014*/ 	.byte	0x00, 0xf0, 0x01, 0x20


	//----- nvinfo : EIATTR_AT_ENTRY_FRAGMENTS
	.align		4
.L_33:
        /*0018*/ 	.byte	0x04, 0x4f
        /*001a*/ 	.short	(.L_35 - .L_34)


	//   ....[0]....
.L_34:
        /*001c*/ 	.word	0x00000007


	//----- nvinfo : EIATTR_RESERVED_SMEM_USED
	.align		4
.L_35:
        /*0020*/ 	.byte	0x01, 0x41
	.zero		2


	//----- nvinfo : EIATTR_SPARSE_MMA_MASK
	.align		4
        /*0024*/ 	.byte	0x03, 0x50
        /*0026*/ 	.short	0x0000


	//----- nvinfo : EIATTR_TCGEN05_2CTA_USED
	.align		4
        /*0028*/ 	.byte	0x01, 0x52
	.zero		2


	//----- nvinfo : EIATTR_MAXREG_COUNT
	.align		4
        /*002c*/ 	.byte	0x03, 0x1b
        /*002e*/ 	.short	0x00ff


	//----- nvinfo : EIATTR_NUM_BARRIERS
	.align		4
        /*0030*/ 	.byte	0x02, 0x4c
        /*0032*/ 	.byte	0x07
	.zero		1


	//----- nvinfo : EIATTR_EXTERNS
	.align		4
        /*0034*/ 	.byte	0x04, 0x0f
        /*0036*/ 	.short	(.L_37 - .L_36)


	//   ....[0]....
	.align		4
.L_36:
        /*0038*/ 	.word	index@(__assertfail)


	//----- nvinfo : EIATTR_MERCURY_ISA_VERSION
	.align		4
.L_37:
        /*003c*/ 	.byte	0x03, 0x5f
        /*003e*/ 	.short	0x0101


	//----- nvinfo : EIATTR_INT_WARP_WIDE_INSTR_OFFSETS
	.align		4
        /*0040*/ 	.byte	0x04, 0x31
        /*0042*/ 	.short	(.L_39 - .L_38)


	//   ....[0]....
.L_38:
        /*0044*/ 	.word	0x00000cf0


	//   ....[1]....
        /*0048*/ 	.word	0x00000d90


	//   ....[2]....
        /*004c*/ 	.word	0x000020c0


	//   ....[3]....
        /*0050*/ 	.word	0x00003f10


	//   ....[4]....
        /*0054*/ 	.word	0x00003f30


	//   ....[5]....
        /*0058*/ 	.word	0x00003f60


	//   ....[6]....
        /*005c*/ 	.word	0x000048a0


	//   ....[7]....
        /*0060*/ 	.word	0x00004910


	//   ....[8]....
        /*0064*/ 	.word	0x000049f0


	//   ....[9]....
        /*0068*/ 	.word	0x00004a70


	//   ....[10]....
        /*006c*/ 	.word	0x00004b80


	//   ....[11]....
        /*0070*/ 	.word	0x00004c10


	//   ....[12]....
        /*0074*/ 	.word	0x00004df0


	//   ....[13]....
        /*0078*/ 	.word	0x00004f50


	//----- nvinfo : EIATTR_COOP_GROUP_MASK_REGIDS
	.align		4
.L_39:
        /*007c*/ 	.byte	0x04, 0x29
        /*007e*/ 	.short	(.L_41 - .L_40)


	//   ....[0]....
.L_40:
        /*0080*/ 	.word	0xffffffff


	//   ....[1]....
        /*0084*/ 	.word	0xffffffff


	//   ....[2]....
        /*0088*/ 	.word	0xffffffff


	//   ....[3]....
        /*008c*/ 	.word	0xffffffff


	//   ....[4]....
        /*0090*/ 	.word	0xffffffff


	//   ....[5]....
        /*0094*/ 	.word	0xffffffff


	//   ....[6]....
        /*0098*/ 	.word	0xffffffff


	//   ....[7]....
        /*009c*/ 	.word	0xffffffff


	//   ....[8]....
        /*00a0*/ 	.word	0xffffffff


	//   ....[9]....
        /*00a4*/ 	.word	0xffffffff


	//   ....[10]....
        /*00a8*/ 	.word	0xffffffff


	//   ....[11]....
        /*00ac*/ 	.word	0xffffffff


	//   ....[12]....
        /*00b0*/ 	.word	0xffffffff


	//   ....[13]....
        /*00b4*/ 	.word	0xffffffff


	//----- nvinfo : EIATTR_COOP_GROUP_INSTR_OFFSETS
	.align		4
.L_41:
        /*00b8*/ 	.byte	0x04, 0x28
        /*00ba*/ 	.short	(.L_43 - .L_42)


	//   ....[0]....
.L_42:
        /*00bc*/ 	.word	0x000000c0


	//   ....[1]....
        /*00c0*/ 	.word	0x00000500


	//   ....[2]....
        /*00c4*/ 	.word	0x000006a0


	//   ....[3]....
        /*00c8*/ 	.word	0x00000830


	//   ....[4]....
        /*00cc*/ 	.word	0x00000920


	//   ....[5]....
        /*00d0*/ 	.word	0x00000a80


	//   ....[6]....
        /*00d4*/ 	.word	0x00000bd0


	//   ....[7]....
        /*00d8*/ 	.word	0x00000e10


	//   ....[8]....
        /*00dc*/ 	.word	0x00001fa0


	//   ....[9]....
        /*00e0*/ 	.word	0x00002e10


	//   ....[10]....
        /*00e4*/ 	.word	0x000032e0


	//   ....[11]....
        /*00e8*/ 	.word	0x00003310


	//   ....[12]....
        /*00ec*/ 	.word	0x00003e10


	//   ....[13]....
        /*00f0*/ 	.word	0x00004020


	//----- nvinfo : EIATTR_VRC_CTA_INIT_COUNT
	.align		4
.L_43:
        /*00f4*/ 	.byte	0x02, 0x4a
        /*00f6*/ 	.byte	0x80
	.zero		1


	//----- nvinfo : EIATTR_SYSCALL_OFFSETS
	.align		4
        /*00f8*/ 	.byte	0x04, 0x46
        /*00fa*/ 	.short	(.L_45 - .L_44)


	//   ....[0]....
.L_44:
        /*00fc*/ 	.word	0x00005a00


	//   ....[1]....
        /*0100*/ 	.word	0x00005af0


	//   ....[2]....
        /*0104*/ 	.word	0x00006470


	//   ....[3]....
        /*0108*/ 	.word	0x000078c0


	//   ....[4]....
        /*010c*/ 	.word	0x00008ce0


	//   ....[5]....
        /*0110*/ 	.word	0x0000a0f0


	//----- nvinfo : EIATTR_MBARRIER_INSTR_OFFSETS
	.align		4
.L_45:
        /*0114*/ 	.byte	0x04, 0x39
        /*0116*/ 	.short	(.L_47 - .L_46)


	//   ....[0]....
.L_46:
        /*0118*/ 	.word	0x000005f0
        /*011c*/ 	.word	0x000000ff
        /*0120*/ 	.word	0x00000000
        /*0124*/ 	.short	0x0100
        /*0126*/ 	.byte	0x08
	.zero		1


	//   ....[1]....
        /*0128*/ 	.word	0x00000600
        /*012c*/ 	.word	0x000000ff
        /*0130*/ 	.word	0x00000028
        /*0134*/ 	.short	0x0100
        /*0136*/ 	.byte	0x08
	.zero		1


	//   ....[2]....
        /*0138*/ 	.word	0x00000610
        /*013c*/ 	.word	0x000000ff
        /*0140*/ 	.word	0x00000008
        /*0144*/ 	.short	0x0100
        /*0146*/ 	.byte	0x08
	.zero		1


	//   ....[3]....
        /*0148*/ 	.word	0x00000620
        /*014c*/ 	.word	0x000000ff
        /*0150*/ 	.word	0x00000030
        /*0154*/ 	.short	0x0100
        /*0156*/ 	.byte	0x08
	.zero		1


	//   ....[4]....
        /*0158*/ 	.word	0x00000630
        /*015c*/ 	.word	0x000000ff
        /*0160*/ 	.word	0x00000010
        /*0164*/ 	.short	0x0100
        /*0166*/ 	.byte	0x08
	.zero		1


	//   ....[5]....
        /*0168*/ 	.word	0x00000640
        /*016c*/ 	.word	0x000000ff
        /*0170*/ 	.word	0x00000038
        /*0174*/ 	.short	0x0100
        /*0176*/ 	.byte	0x08
	.zero		1


	//   ....[6]....
        /*0178*/ 	.word	0x00000650
        /*017c*/ 	.word	0x000000ff
        /*0180*/ 	.word	0x00000018
        /*0184*/ 	.short	0x0100
        /*0186*/ 	.byte	0x08
	.zero		1


	//   ....[7]....
        /*0188*/ 	.word	0x00000660
        /*018c*/ 	.word	0x000000ff
        /*0190*/ 	.word	0x00000040
        /*0194*/ 	.short	0x0100
        /*0196*/ 	.byte	0x08
	.zero		1


	//   ....[8]....
        /*0198*/ 	.word	0x00000670
        /*019c*/ 	.word	0x000000ff
        /*01a0*/ 	.word	0x00000020
        /*01a4*/ 	.short	0x0100
        /*01a6*/ 	.byte	0x08
	.zero		1


	//   ....[9]....
        /*01a8*/ 	.word	0x00000680
        /*01ac*/ 	.word	0x000000ff
        /*01b0*/ 	.word	0x00000048
        /*01b4*/ 	.short	0x0100
        /*01b6*/ 	.byte	0x08
	.zero		1


	//   ....[10]....
        /*01b8*/ 	.word	0x000007a0
        /*01bc*/ 	.word	0x000000ff
        /*01c0*/ 	.word	0x00000050
        /*01c4*/ 	.short	0x0100
        /*01c6*/ 	.byte	0x09
	.zero		1


	//   ....[11]....
        /*01c8*/ 	.word	0x000007b0
        /*01cc*/ 	.word	0x000000ff
        /*01d0*/ 	.word	0x00000070
        /*01d4*/ 	.short	0x0100
        /*01d6*/ 	.byte	0x09
	.zero		1


	//   ....[12]....
        /*01d8*/ 	.word	0x000007c0
        /*01dc*/ 	.word	0x000000ff
        /*01e0*/ 	.word	0x00000058
        /*01e4*/ 	.short	0x0100
        /*01e6*/ 	.byte	0x09
	.zero		1


	//   ....[13]....
        /*01e8*/ 	.word	0x000007d0
        /*01ec*/ 	.word	0x000000ff
        /*01f0*/ 	.word	0x00000078
        /*01f4*/ 	.short	0x0100
        /*01f6*/ 	.byte	0x09
	.zero		1


	//   ....[14]....
        /*01f8*/ 	.word	0x000007e0
        /*01fc*/ 	.word	0x000000ff
        /*0200*/ 	.word	0x00000060
        /*0204*/ 	.short	0x0100
        /*0206*/ 	.byte	0x09
	.zero		1


	//   ....[15]....
        /*0208*/ 	.word	0x000007f0
        /*020c*/ 	.word	0x000000ff
        /*0210*/ 	.word	0x00000080
        /*0214*/ 	.short	0x0100
        /*0216*/ 	.byte	0x09
	.zero		1


	//   ....[16]....
        /*0218*/ 	.word	0x00000800
        /*021c*/ 	.word	0x000000ff
        /*0220*/ 	.word	0x00000068
        /*0224*/ 	.short	0x0100
        /*0226*/ 	.byte	0x09
	.zero		1


	//   ....[17]....
        /*0228*/ 	.word	0x00000810
        /*022c*/ 	.word	0x000000ff
        /*0230*/ 	.word	0x00000088
        /*0234*/ 	.short	0x0100
        /*0236*/ 	.byte	0x09
	.zero		1


	//   ....[18]....
        /*0238*/ 	.word	0x000008f0
        /*023c*/ 	.word	0x000000ff
        /*0240*/ 	.word	0x00000090
        /*0244*/ 	.short	0x0100
        /*0246*/ 	.byte	0x08
	.zero		1


	//   ....[19]....
        /*0248*/ 	.word	0x00000900
        /*024c*/ 	.word	0x000000ff
        /*0250*/ 	.word	0x00000098
        /*0254*/ 	.short	0x0100
        /*0256*/ 	.byte	0x08
	.zero		1


	//   ....[20]....
        /*0258*/ 	.word	0x00000a30
        /*025c*/ 	.word	0x000000ff
        /*0260*/ 	.word	0x000000a0
        /*0264*/ 	.short	0x0100
        /*0266*/ 	.byte	0x08
	.zero		1


	//   ....[21]....
        /*0268*/ 	.word	0x00000a40
        /*026c*/ 	.word	0x000000ff
        /*0270*/ 	.word	0x000000b0
        /*0274*/ 	.short	0x0100
        /*0276*/ 	.byte	0x08
	.zero		1


	//   ....[22]....
        /*0278*/ 	.word	0x00000a50
        /*027c*/ 	.word	0x000000ff
        /*0280*/ 	.word	0x000000a8
        /*0284*/ 	.short	0x0100
        /*0286*/ 	.byte	0x08
	.zero		1


	//   ....[23]....
        /*0288*/ 	.word	0x00000a60
        /*028c*/ 	.word	0x000000ff
        /*0290*/ 	.word	0x000000b8
        /*0294*/ 	.short	0x0100
        /*0296*/ 	.byte	0x08
	.zero		1


	//   ....[24]....
        /*0298*/ 	.word	0x00000b80
        /*029c*/ 	.word	0x000000ff
        /*02a0*/ 	.word	0x000000c0
        /*02a4*/ 	.short	0x0100
        /*02a6*/ 	.byte	0x09
	.zero		1


	//   ....[25]....
        /*02a8*/ 	.word	0x00000b90
        /*02ac*/ 	.word	0x000000ff
        /*02b0*/ 	.word	0x000000d0
        /*02b4*/ 	.short	0x0100
        /*02b6*/ 	.byte	0x09
	.zero		1


	//   ....[26]....
        /*02b8*/ 	.word	0x00000ba0
        /*02bc*/ 	.word	0x000000ff
        /*02c0*/ 	.word	0x000000c8
        /*02c4*/ 	.short	0x0100
        /*02c6*/ 	.byte	0x09
	.zero		1


	//   ....[27]....
        /*02c8*/ 	.word	0x00000bb0
        /*02cc*/ 	.word	0x000000ff
        /*02d0*/ 	.word	0x000000d8
        /*02d4*/ 	.short	0x0100
        /*02d6*/ 	.byte	0x09
	.zero		1


	//   ....[28]....
        /*02d8*/ 	.word	0x00000ca0
        /*02dc*/ 	.word	0x000000ff
        /*02e0*/ 	.word	0x000000e0
        /*02e4*/ 	.short	0x0100
        /*02e6*/ 	.byte	0x08
	.zero		1


	//   ....[29]....
        /*02e8*/ 	.word	0x00000cb0
        /*02ec*/ 	.word	0x000000ff
        /*02f0*/ 	.word	0x000000f0
        /*02f4*/ 	.short	0x0100
        /*02f6*/ 	.byte	0x08
	.zero		1


	//   ....[30]....
        /*02f8*/ 	.word	0x00000cc0
        /*02fc*/ 	.word	0x000000ff
        /*0300*/ 	.word	0x000000e8
        /*0304*/ 	.short	0x0100
        /*0306*/ 	.byte	0x08
	.zero		1


	//   ....[31]....
        /*0308*/ 	.word	0x00000cd0
        /*030c*/ 	.word	0x000000ff
        /*0310*/ 	.word	0x000000f8
        /*0314*/ 	.short	0x0100
        /*0316*/ 	.byte	0x08
	.zero		1


	//   ....[32]....
        /*0318*/ 	.word	0x00000dc0
        /*031c*/ 	.word	0x000000ff
        /*0320*/ 	.word	0x00000100
        /*0324*/ 	.short	0x0100
        /*0326*/ 	.byte	0x07
	.zero		1


	//   ....[33]....
        /*0328*/ 	.word	0x000017d0
        /*032c*/ 	.word	0x00000003
        /*0330*/ 	.word	0x000000f0
        /*0334*/ 	.short	0x010a
        /*0336*/ 	.byte	0xff
	.zero		1


	//   ....[34]....
        /*0338*/ 	.word	0x00001800
        /*033c*/ 	.word	0x00000003
        /*0340*/ 	.word	0x000000e0
        /*0344*/ 	.short	0x0101
        /*0346*/ 	.byte	0xff
	.zero		1


	//   ....[35]....
        /*0348*/ 	.word	0x00001900
        /*034c*/ 	.word	0x000000ff
        /*0350*/ 	.word	0x00000028
        /*0354*/ 	.short	0x010a
        /*0356*/ 	.byte	0x08
	.zero		1


	//   ....[36]....
        /*0358*/ 	.word	0x000019c0
        /*035c*/ 	.word	0x000000ff
        /*0360*/ 	.word	0x00000028
        /*0364*/ 	.short	0x010a
        /*0366*/ 	.byte	0x21
	.zero		1


	//   ....[37]....
        /*0368*/ 	.word	0x00001b80
        /*036c*/ 	.word	0x000000ff
        /*0370*/ 	.word	0x00000028
        /*0374*/ 	.short	0x010a
        /*0376*/ 	.byte	0x08
	.zero		1


	//   ....[38]....
        /*0378*/ 	.word	0x00001c60
        /*037c*/ 	.word	0x000000ff
        /*0380*/ 	.word	0x00000098
        /*0384*/ 	.short	0x0101
        /*0386*/ 	.byte	0x06
	.zero		1


	//   ....[39]....
        /*0388*/ 	.word	0x00001c80
        /*038c*/ 	.word	0x000000ff
        /*0390*/ 	.word	0x00000028
        /*0394*/ 	.short	0x010a
        /*0396*/ 	.byte	0x08
	.zero		1


	//   ....[40]....
        /*0398*/ 	.word	0x00001d00
        /*039c*/ 	.word	0x000000ff
        /*03a0*/ 	.word	0x00000028
        /*03a4*/ 	.short	0x010a
        /*03a6*/ 	.byte	0x11
	.zero		1


	//   ....[41]....
        /*03a8*/ 	.word	0x00001e90
        /*03ac*/ 	.word	0x000000ff
        /*03b0*/ 	.word	0x00000028
        /*03b4*/ 	.short	0x010a
        /*03b6*/ 	.byte	0x08
	.zero		1


	//   ....[42]....
        /*03b8*/ 	.word	0x00001fd0
        /*03bc*/ 	.word	0x00000002
        /*03c0*/ 	.word	0x000000a0
        /*03c4*/ 	.short	0x010a
        /*03c6*/ 	.byte	0xff
	.zero		1


	//   ....[43]....
        /*03c8*/ 	.word	0x00002090
        /*03cc*/ 	.word	0x00000002
        /*03d0*/ 	.word	0x00000000
        /*03d4*/ 	.short	0x0101
        /*03d6*/ 	.byte	0xff
	.zero		1


	//   ....[44]....
        /*03d8*/ 	.word	0x000025f0
        /*03dc*/ 	.word	0x000000ff
        /*03e0*/ 	.word	0x00000000
        /*03e4*/ 	.short	0x010a
        /*03e6*/ 	.byte	0x04
	.zero		1


	//   ....[45]....
        /*03e8*/ 	.word	0x00002680
        /*03ec*/ 	.word	0x000000ff
        /*03f0*/ 	.word	0x00000000
        /*03f4*/ 	.short	0x010a
        /*03f6*/ 	.byte	0x04
	.zero		1


	//   ....[46]....
        /*03f8*/ 	.word	0x00002710
        /*03fc*/ 	.word	0x000000ff
        /*0400*/ 	.word	0x00000000
        /*0404*/ 	.short	0x010a
        /*0406*/ 	.byte	0x04
	.zero		1


	//   ....[47]....
        /*0408*/ 	.word	0x000027a0
        /*040c*/ 	.word	0x000000ff
        /*0410*/ 	.word	0x00000000
        /*0414*/ 	.short	0x010a
        /*0416*/ 	.byte	0x04
	.zero		1


	//   ....[48]....
        /*0418*/ 	.word	0x00002840
        /*041c*/ 	.word	0x00000000
        /*0420*/ 	.word	0x00000000
        /*0424*/ 	.short	0x010a
        /*0426*/ 	.byte	0xff
	.zero		1


	//   ....[49]....
        /*0428*/ 	.word	0x00002970
        /*042c*/ 	.word	0x00000000
        /*0430*/ 	.word	0x000000e0
        /*0434*/ 	.short	0x010a
        /*0436*/ 	.byte	0xff
	.zero		1


	//   ....[50]....
        /*0438*/ 	.word	0x000029e0
        /*043c*/ 	.word	0x00000004
        /*0440*/ 	.word	0x00000000
        /*0444*/ 	.short	0x0101
        /*0446*/ 	.byte	0xff
	.zero		1


	//   ....[51]....
        /*0448*/ 	.word	0x00002a00
        /*044c*/ 	.word	0x000000ff
        /*0450*/ 	.word	0x000000b0
        /*0454*/ 	.short	0x010a
        /*0456*/ 	.byte	0x05
	.zero		1


	//   ....[52]....
        /*0458*/ 	.word	0x00002b20
        /*045c*/ 	.word	0x00000000
        /*0460*/ 	.word	0x000000a0
        /*0464*/ 	.short	0x010a
        /*0466*/ 	.byte	0xff
	.zero		1


	//   ....[53]....
        /*0468*/ 	.word	0x00002c20
        /*046c*/ 	.word	0x00000000
        /*0470*/ 	.word	0x00000000
        /*0474*/ 	.short	0x0101
        /*0476*/ 	.byte	0xff
	.zero		1


	//   ....[54]....
        /*0478*/ 	.word	0x00002cb0
        /*047c*/ 	.word	0x000000ff
        /*0480*/ 	.word	0x000000b0
        /*0484*/ 	.short	0x0106
        /*0486*/ 	.byte	0x05
	.zero		1


	//   ....[55]....
        /*0488*/ 	.word	0x00002cd0
        /*048c*/ 	.word	0x000000ff
        /*0490*/ 	.word	0x000000b0
        /*0494*/ 	.short	0x010a
        /*0496*/ 	.byte	0x05
	.zero		1


	//   ....[56]....
        /*0498*/ 	.word	0x00002d60
        /*049c*/ 	.word	0x000000ff
        /*04a0*/ 	.word	0x000000b0
        /*04a4*/ 	.short	0x0106
        /*04a6*/ 	.byte	0x04
	.zero		1


	//   ....[57]....
        /*04a8*/ 	.word	0x00002da0
        /*04ac*/ 	.word	0x00000000
        /*04b0*/ 	.word	0x000000b0
        /*04b4*/ 	.short	0x010a
        /*04b6*/ 	.byte	0xff
	.zero		1


	//   ....[58]....
        /*04b8*/ 	.word	0x00002fe0
        /*04bc*/ 	.word	0x000000ff
        /*04c0*/ 	.word	0x00000008
        /*04c4*/ 	.short	0x010a
        /*04c6*/ 	.byte	0x06
	.zero		1


	//   ....[59]....
        /*04c8*/ 	.word	0x00003000
        /*04cc*/ 	.word	0x000000ff
        /*04d0*/ 	.word	0x00000008
        /*04d4*/ 	.short	0x010a
        /*04d6*/ 	.byte	0x06
	.zero		1


	//   ....[60]....
        /*04d8*/ 	.word	0x00003190
        /*04dc*/ 	.word	0x000000ff
        /*04e0*/ 	.word	0x00000008
        /*04e4*/ 	.short	0x010a
        /*04e6*/ 	.byte	0x06
	.zero		1


	//   ....[61]....
        /*04e8*/ 	.word	0x000031b0
        /*04ec*/ 	.word	0x000000ff
        /*04f0*/ 	.word	0x00000008
        /*04f4*/ 	.short	0x010a
        /*04f6*/ 	.byte	0x06
	.zero		1


	//   ....[62]....
        /*04f8*/ 	.word	0x00003270
        /*04fc*/ 	.word	0x000000ff
        /*0500*/ 	.word	0x00000000
        /*0504*/ 	.short	0x0101
        /*0506*/ 	.byte	0x07
	.zero		1


	//   ....[63]....
        /*0508*/ 	.word	0x000035b0
        /*050c*/ 	.word	0x00000000
        /*0510*/ 	.word	0x000000a0
        /*0514*/ 	.short	0x010a
        /*0516*/ 	.byte	0xff
	.zero		1


	//   ....[64]....
        /*0518*/ 	.word	0x00003670
        /*051c*/ 	.word	0x00000000
        /*0520*/ 	.word	0x00000000
        /*0524*/ 	.short	0x0101
        /*0526*/ 	.byte	0xff
	.zero		1


	//   ....[65]....
        /*0528*/ 	.word	0x00003730
        /*052c*/ 	.word	0x000000ff
        /*0530*/ 	.word	0x00000000
        /*0534*/ 	.short	0x010a
        /*0536*/ 	.byte	0x08
	.zero		1


	//   ....[66]....
        /*0538*/ 	.word	0x00003740
        /*053c*/ 	.word	0x000000ff
        /*0540*/ 	.word	0x000000d0
        /*0544*/ 	.short	0x010a
        /*0546*/ 	.byte	0x09
	.zero		1


	//   ....[67]....
        /*0548*/ 	.word	0x000037f0
        /*054c*/ 	.word	0x000000ff
        /*0550*/ 	.word	0x00000000
        /*0554*/ 	.short	0x010a
        /*0556*/ 	.byte	0x08
	.zero		1


	//   ....[68]....
        /*0558*/ 	.word	0x00003920
        /*055c*/ 	.word	0x000000ff
        /*0560*/ 	.word	0x00000000
        /*0564*/ 	.short	0x010a
        /*0566*/ 	.byte	0x1e
	.zero		1


	//   ....[69]....
        /*0568*/ 	.word	0x00003c20
        /*056c*/ 	.word	0x000000ff
        /*0570*/ 	.word	0x00000000
        /*0574*/ 	.short	0x010a
        /*0576*/ 	.byte	0x05
	.zero		1


	//   ....[70]....
        /*0578*/ 	.word	0x00003cc0
        /*057c*/ 	.word	0x00000000
        /*0580*/ 	.word	0x00000000
        /*0584*/ 	.short	0x010a
        /*0586*/ 	.byte	0xff
	.zero		1


	//   ....[71]....
        /*0588*/ 	.word	0x00003d00
        /*058c*/ 	.word	0x00000000
        /*0590*/ 	.word	0x00000000
        /*0594*/ 	.short	0x010a
        /*0596*/ 	.byte	0xff
	.zero		1


	//   ....[72]....
        /*0598*/ 	.word	0x00003d70
        /*059c*/ 	.word	0x000000ff
        /*05a0*/ 	.word	0x00000000
        /*05a4*/ 	.short	0x0101
        /*05a6*/ 	.byte	0x05
	.zero		1


	//   ....[73]....
        /*05a8*/ 	.word	0x00003db0
        /*05ac*/ 	.word	0x000000ff
        /*05b0*/ 	.word	0x00000100
        /*05b4*/ 	.short	0x010a
        /*05b6*/ 	.byte	0x07
	.zero		1


	//   ....[74]....
        /*05b8*/ 	.word	0x00003e00
        /*05bc*/ 	.word	0x000000ff
        /*05c0*/ 	.word	0x00000000
        /*05c4*/ 	.short	0x0101
        /*05c6*/ 	.byte	0x05
	.zero		1


	//   ....[75]....
        /*05c8*/ 	.word	0x00004250
        /*05cc*/ 	.word	0x00000000
        /*05d0*/ 	.word	0x000000a0
        /*05d4*/ 	.short	0x010a
        /*05d6*/ 	.byte	0xff
	.zero		1


	//   ....[76]....
        /*05d8*/ 	.word	0x00004310
        /*05dc*/ 	.word	0x00000000
        /*05e0*/ 	.word	0x00000000
        /*05e4*/ 	.short	0x0101
        /*05e6*/ 	.byte	0xff
	.zero		1


	//   ....[77]....
        /*05e8*/ 	.word	0x00004630
        /*05ec*/ 	.word	0x000000ff
        /*05f0*/ 	.word	0x00000098
        /*05f4*/ 	.short	0x010a
        /*05f6*/ 	.byte	0x07
	.zero		1


	//   ....[78]....
        /*05f8*/ 	.word	0x00004820
        /*05fc*/ 	.word	0x000000ff
        /*0600*/ 	.word	0x00000070
        /*0604*/ 	.short	0x010a
        /*0606*/ 	.byte	0x07
	.zero		1


	//   ....[79]....
        /*0608*/ 	.word	0x00004990
        /*060c*/ 	.word	0x000000ff
        /*0610*/ 	.word	0x00000050
        /*0614*/ 	.short	0x010b
        /*0616*/ 	.byte	0x07
	.zero		1


	//   ....[80]....
        /*0618*/ 	.word	0x000049a0
        /*061c*/ 	.word	0x000000ff
        /*0620*/ 	.word	0x00000000
        /*0624*/ 	.short	0x0101
        /*0626*/ 	.byte	0x08
	.zero		1


	//   ....[81]....
        /*0628*/ 	.word	0x000049c0
        /*062c*/ 	.word	0x000000ff
        /*0630*/ 	.word	0x00000078
        /*0634*/ 	.short	0x010a
        /*0636*/ 	.byte	0x07
	.zero		1


	//   ....[82]....
        /*0638*/ 	.word	0x00004b20
        /*063c*/ 	.word	0x000000ff
        /*0640*/ 	.word	0x00000058
        /*0644*/ 	.short	0x010b
        /*0646*/ 	.byte	0x07
	.zero		1


	//   ....[83]....
        /*0648*/ 	.word	0x00004b30
        /*064c*/ 	.word	0x000000ff
        /*0650*/ 	.word	0x00000000
        /*0654*/ 	.short	0x0101
        /*0656*/ 	.byte	0x08
	.zero		1


	//   ....[84]....
        /*0658*/ 	.word	0x00004b40
        /*065c*/ 	.word	0x000000ff
        /*0660*/ 	.word	0x00000080
        /*0664*/ 	.short	0x010a
        /*0666*/ 	.byte	0x07
	.zero		1


	//   ....[85]....
        /*0668*/ 	.word	0x00004ce0
        /*066c*/ 	.word	0x000000ff
        /*0670*/ 	.word	0x00000060
        /*0674*/ 	.short	0x010b
        /*0676*/ 	.byte	0x07
	.zero		1


	//   ....[86]....
        /*0678*/ 	.word	0x00004d50
        /*067c*/ 	.word	0x000000ff
        /*0680*/ 	.word	0x00000000
        /*0684*/ 	.short	0x0101
        /*0686*/ 	.byte	0x08
	.zero		1


	//   ....[87]....
        /*0688*/ 	.word	0x00004d80
        /*068c*/ 	.word	0x000000ff
        /*0690*/ 	.word	0x00000088
        /*0694*/ 	.short	0x010a
        /*0696*/ 	.byte	0x07
	.zero		1


	//   ....[88]....
        /*0698*/ 	.word	0x00004f90
        /*069c*/ 	.word	0x000000ff
        /*06a0*/ 	.word	0x00000068
        /*06a4*/ 	.short	0x010b
        /*06a6*/ 	.byte	0x07
	.zero		1


	//   ....[89]....
        /*06a8*/ 	.word	0x00004fb0
        /*06ac*/ 	.word	0x000000ff
        /*06b0*/ 	.word	0x00000000
        /*06b4*/ 	.short	0x0101
        /*06b6*/ 	.byte	0x0d
	.zero		1


	//   ....[90]....
        /*06b8*/ 	.word	0x00004fe0
        /*06bc*/ 	.word	0x000000ff
        /*06c0*/ 	.word	0x00000070
        /*06c4*/ 	.short	0x010a
        /*06c6*/ 	.byte	0x07
	.zero		1


	//   ....[91]....
        /*06c8*/ 	.word	0x00005000
        /*06cc*/ 	.word	0x000000ff
        /*06d0*/ 	.word	0x00000078
        /*06d4*/ 	.short	0x010a
        /*06d6*/ 	.byte	0x07
	.zero		1


	//   ....[92]....
        /*06d8*/ 	.word	0x00005020
        /*06dc*/ 	.word	0x000000ff
        /*06e0*/ 	.word	0x00000080
        /*06e4*/ 	.short	0x010a
        /*06e6*/ 	.byte	0x07
	.zero		1


	//   ....[93]....
        /*06e8*/ 	.word	0x00005060
        /*06ec*/ 	.word	0x00000000
        /*06f0*/ 	.word	0x00000088
        /*06f4*/ 	.short	0x010a
        /*06f6*/ 	.byte	0xff
	.zero		1


	//   ....[94]....
        /*06f8*/ 	.word	0x000053c0
        /*06fc*/ 	.word	0x00000000
        /*0700*/ 	.word	0x000000a0
        /*0704*/ 	.short	0x010a
        /*0706*/ 	.byte	0xff
	.zero		1


	//   ....[95]....
        /*0708*/ 	.word	0x000054d0
        /*070c*/ 	.word	0x00000000
        /*0710*/ 	.word	0x00000000
        /*0714*/ 	.short	0x0101
        /*0716*/ 	.byte	0xff
	.zero		1


	//   ....[96]....
        /*0718*/ 	.word	0x00005f80
        /*071c*/ 	.word	0x000000ff
        /*0720*/ 	.word	0x00000050
        /*0724*/ 	.short	0x010a
        /*0726*/ 	.byte	0x30
	.zero		1


	//   ....[97]....
        /*0728*/ 	.word	0x00006060
        /*072c*/ 	.word	0x000000b7
        /*0730*/ 	.word	0x000000c0
        /*0734*/ 	.short	0x010a
        /*0736*/ 	.byte	0xff
	.zero		1


	//   ....[98]....
        /*0738*/ 	.word	0x00006220
        /*073c*/ 	.word	0x000000ff
        /*0740*/ 	.word	0x00000050
        /*0744*/ 	.short	0x010a
        /*0746*/ 	.byte	0x30
	.zero		1


	//   ....[99]....
        /*0748*/ 	.word	0x00006350
        /*074c*/ 	.word	0x000000b7
        /*0750*/ 	.word	0x000000c0
        /*0754*/ 	.short	0x010a
        /*0756*/ 	.byte	0xff
	.zero		1


	//   ....[100]....
        /*0758*/ 	.word	0x00007560
        /*075c*/ 	.word	0x00000000
        /*0760*/ 	.word	0x00000000
        /*0764*/ 	.short	0x0101
        /*0766*/ 	.byte	0xff
	.zero		1


	//   ....[101]....
        /*0768*/ 	.word	0x00007570
        /*076c*/ 	.word	0x00000003
        /*0770*/ 	.word	0x00000050
        /*0774*/ 	.short	0x010a
        /*0776*/ 	.byte	0xff
	.zero		1


	//   ....[102]....
        /*0778*/ 	.word	0x00007650
        /*077c*/ 	.word	0x00000003
        /*0780*/ 	.word	0x00000050
        /*0784*/ 	.short	0x010a
        /*0786*/ 	.byte	0xff
	.zero		1


	//   ....[103]....
        /*0788*/ 	.word	0x00008980
        /*078c*/ 	.word	0x00000055
        /*0790*/ 	.word	0x00000000
        /*0794*/ 	.short	0x0101
        /*0796*/ 	.byte	0xff
	.zero		1


	//   ....[104]....
        /*0798*/ 	.word	0x000089a0
        /*079c*/ 	.word	0x00000000
        /*07a0*/ 	.word	0x00000050
        /*07a4*/ 	.short	0x010a
        /*07a6*/ 	.byte	0xff
	.zero		1


	//   ....[105]....
        /*07a8*/ 	.word	0x00008a70
        /*07ac*/ 	.word	0x00000000
        /*07b0*/ 	.word	0x00000050
        /*07b4*/ 	.short	0x010a
        /*07b6*/ 	.byte	0xff
	.zero		1


	//   ....[106]....
        /*07b8*/ 	.word	0x00009da0
        /*07bc*/ 	.word	0x00000054
        /*07c0*/ 	.word	0x00000000
        /*07c4*/ 	.short	0x0101
        /*07c6*/ 	.byte	0xff
	.zero		1


	//   ....[107]....
        /*07c8*/ 	.word	0x00009dc0
        /*07cc*/ 	.word	0x00000003
        /*07d0*/ 	.word	0x00000050
        /*07d4*/ 	.short	0x010a
        /*07d6*/ 	.byte	0xff
	.zero		1


	//   ....[108]....
        /*07d8*/ 	.word	0x00009e90
        /*07dc*/ 	.word	0x00000003
        /*07e0*/ 	.word	0x00000050
        /*07e4*/ 	.short	0x010a
        /*07e6*/ 	.byte	0xff
	.zero		1


	//   ....[109]....
        /*07e8*/ 	.word	0x0000a320
        /*07ec*/ 	.word	0x000000b7
        /*07f0*/ 	.word	0x00000000
        /*07f4*/ 	.short	0x0101
        /*07f6*/ 	.byte	0xff
	.zero		1


	//   ....[110]....
        /*07f8*/ 	.word	0x0000b200
        /*07fc*/ 	.word	0x00000000
        /*0800*/ 	.word	0x00000000
        /*0804*/ 	.short	0x0101
        /*0806*/ 	.byte	0xff
	.zero		1


	//   ....[111]....
        /*0808*/ 	.word	0x0000b470
        /*080c*/ 	.word	0x000000ff
        /*0810*/ 	.word	0x00000000
        /*0814*/ 	.short	0x0101
        /*0816*/ 	.byte	0x04
	.zero		1


	//   ....[112]....
        /*0818*/ 	.word	0x0000b490
        /*081c*/ 	.word	0x00000003
        /*0820*/ 	.word	0x000000f0
        /*0824*/ 	.short	0x010a
        /*0826*/ 	.byte	0xff
	.zero		1


	//   ....[113]....
        /*0828*/ 	.word	0x0000b4f0
        /*082c*/ 	.word	0x00000002
        /*0830*/ 	.word	0x00000028
        /*0834*/ 	.short	0x010a
        /*0836*/ 	.byte	0xff
	.zero		1


	//   ....[114]....
        /*0838*/ 	.word	0x0000b550
        /*083c*/ 	.word	0x00000002
        /*0840*/ 	.word	0x00000028
        /*0844*/ 	.short	0x010a
        /*0846*/ 	.byte	0xff
	.zero		1


	//   ....[115]....
        /*0848*/ 	.word	0x0000b5a0
        /*084c*/ 	.word	0x00000002
        /*0850*/ 	.word	0x000000a0
        /*0854*/ 	.short	0x010a
        /*0856*/ 	.byte	0xff
	.zero		1


	//   ....[116]....
        /*0858*/ 	.word	0x0000b600
        /*085c*/ 	.word	0x00000000
        /*0860*/ 	.word	0x00000000
        /*0864*/ 	.short	0x010a
        /*0866*/ 	.byte	0xff
	.zero		1


	//   ....[117]....
        /*0868*/ 	.word	0x0000b660
        /*086c*/ 	.word	0x00000000
        /*0870*/ 	.word	0x00000000
        /*0874*/ 	.short	0x010a
        /*0876*/ 	.byte	0xff
	.zero		1


	//   ....[118]....
        /*0878*/ 	.word	0x0000b6c0
        /*087c*/ 	.word	0x00000000
        /*0880*/ 	.word	0x00000000
        /*0884*/ 	.short	0x010a
        /*0886*/ 	.byte	0xff
	.zero		1


	//   ....[119]....
        /*0888*/ 	.word	0x0000b720
        /*088c*/ 	.word	0x00000000
        /*0890*/ 	.word	0x00000000
        /*0894*/ 	.short	0x010a
        /*0896*/ 	.byte	0xff
	.zero		1


	//   ....[120]....
        /*0898*/ 	.word	0x0000b770
        /*089c*/ 	.word	0x00000000
        /*08a0*/ 	.word	0x000000e0
        /*08a4*/ 	.short	0x010a
        /*08a6*/ 	.byte	0xff
	.zero		1


	//   ....[121]....
        /*08a8*/ 	.word	0x0000b7d0
        /*08ac*/ 	.word	0x00000000
        /*08b0*/ 	.word	0x000000b0
        /*08b4*/ 	.short	0x010a
        /*08b6*/ 	.byte	0xff
	.zero		1


	//   ....[122]....
        /*08b8*/ 	.word	0x0000b820
        /*08bc*/ 	.word	0x00000000
        /*08c0*/ 	.word	0x000000a0
        /*08c4*/ 	.short	0x010a
        /*08c6*/ 	.byte	0xff
	.zero		1


	//   ....[123]....
        /*08c8*/ 	.word	0x0000b880
        /*08cc*/ 	.word	0x00000000
        /*08d0*/ 	.word	0x000000b0
        /*08d4*/ 	.short	0x010a
        /*08d6*/ 	.byte	0xff
	.zero		1


	//   ....[124]....
        /*08d8*/ 	.word	0x0000b8e0
        /*08dc*/ 	.word	0x00000004
        /*08e0*/ 	.word	0x00000008
        /*08e4*/ 	.short	0x010a
        /*08e6*/ 	.byte	0xff
	.zero		1


	//   ....[125]....
        /*08e8*/ 	.word	0x0000b9c0
        /*08ec*/ 	.word	0x00000002
        /*08f0*/ 	.word	0x00000008
        /*08f4*/ 	.short	0x010a
        /*08f6*/ 	.byte	0xff
	.zero		1


	//   ....[126]....
        /*08f8*/ 	.word	0x0000ba10
        /*08fc*/ 	.word	0x00000000
        /*0900*/ 	.word	0x000000a0
        /*0904*/ 	.short	0x010a
        /*0906*/ 	.byte	0xff
	.zero		1


	//   ....[127]....
        /*0908*/ 	.word	0x0000ba70
        /*090c*/ 	.word	0x00000000
        /*0910*/ 	.word	0x000000d0
        /*0914*/ 	.short	0x010a
        /*0916*/ 	.byte	0xff
	.zero		1


	//   ....[128]....
        /*0918*/ 	.word	0x0000bad0
        /*091c*/ 	.word	0x00000000
        /*0920*/ 	.word	0x00000000
        /*0924*/ 	.short	0x010a
        /*0926*/ 	.byte	0xff
	.zero		1


	//   ....[129]....
        /*0928*/ 	.word	0x0000bb30
        /*092c*/ 	.word	0x00000000
        /*0930*/ 	.word	0x00000000
        /*0934*/ 	.short	0x010a
        /*0936*/ 	.byte	0xff
	.zero		1


	//   ....[130]....
        /*0938*/ 	.word	0x0000bb90
        /*093c*/ 	.word	0x00000000
        /*0940*/ 	.word	0x00000100
        /*0944*/ 	.short	0x010a
        /*0946*/ 	.byte	0xff
	.zero		1


	//   ....[131]....
        /*0948*/ 	.word	0x0000bbe0
        /*094c*/ 	.word	0x00000000
        /*0950*/ 	.word	0x000000a0
        /*0954*/ 	.short	0x010a
        /*0956*/ 	.byte	0xff
	.zero		1


	//   ....[132]....
        /*0958*/ 	.word	0x0000bc40
        /*095c*/ 	.word	0x00000000
        /*0960*/ 	.word	0x00000098
        /*0964*/ 	.short	0x010a
        /*0966*/ 	.byte	0xff
	.zero		1


	//   ....[133]....
        /*0968*/ 	.word	0x0000bca0
        /*096c*/ 	.word	0x00000003
        /*0970*/ 	.word	0x00000070
        /*0974*/ 	.short	0x010a
        /*0976*/ 	.byte	0xff
	.zero		1


	//   ....[134]....
        /*0978*/ 	.word	0x0000bd00
        /*097c*/ 	.word	0x00000003
        /*0980*/ 	.word	0x00000078
        /*0984*/ 	.short	0x010a
        /*0986*/ 	.byte	0xff
	.zero		1


	//   ....[135]....
        /*0988*/ 	.word	0x0000bd60
        /*098c*/ 	.word	0x00000003
        /*0990*/ 	.word	0x00000080
        /*0994*/ 	.short	0x010a
        /*0996*/ 	.byte	0xff
	.zero		1


	//   ....[136]....
        /*0998*/ 	.word	0x0000bdc0
        /*099c*/ 	.word	0x00000003
        /*09a0*/ 	.word	0x00000088
        /*09a4*/ 	.short	0x010a
        /*09a6*/ 	.byte	0xff
	.zero		1


	//   ....[137]....
        /*09a8*/ 	.word	0x0000be20
        /*09ac*/ 	.word	0x00000000
        /*09b0*/ 	.word	0x00000070
        /*09b4*/ 	.short	0x010a
        /*09b6*/ 	.byte	0xff
	.zero		1


	//   ....[138]....
        /*09b8*/ 	.word	0x0000be80
        /*09bc*/ 	.word	0x00000000
        /*09c0*/ 	.word	0x00000078
        /*09c4*/ 	.short	0x010a
        /*09c6*/ 	.byte	0xff
	.zero		1


	//   ....[139]....
        /*09c8*/ 	.word	0x0000bee0
        /*09cc*/ 	.word	0x00000000
        /*09d0*/ 	.word	0x00000080
        /*09d4*/ 	.short	0x010a
        /*09d6*/ 	.byte	0xff
	.zero		1


	//   ....[140]....
        /*09d8*/ 	.word	0x0000bf30
        /*09dc*/ 	.word	0x00000000
        /*09e0*/ 	.word	0x000000a0
        /*09e4*/ 	.short	0x010a
        /*09e6*/ 	.byte	0xff
	.zero		1


	//   ....[141]....
        /*09e8*/ 	.word	0x0000bf90
        /*09ec*/ 	.word	0x00000002
        /*09f0*/ 	.word	0x00000050
        /*09f4*/ 	.short	0x010a
        /*09f6*/ 	.byte	0xff
	.zero		1


	//   ....[142]....
        /*09f8*/ 	.word	0x0000bfe0
        /*09fc*/ 	.word	0x000000b7
        /*0a00*/ 	.word	0x000000c0
        /*0a04*/ 	.short	0x010a
        /*0a06*/ 	.byte	0xff
	.zero		1


	//   ....[143]....
        /*0a08*/ 	.word	0x0000c030
        /*0a0c*/ 	.word	0x00000003
        /*0a10*/ 	.word	0x00000050
        /*0a14*/ 	.short	0x010a
        /*0a16*/ 	.byte	0xff
	.zero		1


	//   ....[144]....
        /*0a18*/ 	.word	0x0000c080
        /*0a1c*/ 	.word	0x00000000
        /*0a20*/ 	.word	0x00000050
        /*0a24*/ 	.short	0x010a
        /*0a26*/ 	.byte	0xff
	.zero		1


	//   ....[145]....
        /*0a28*/ 	.word	0x0000c0d0
        /*0a2c*/ 	.word	0x00000003
        /*0a30*/ 	.word	0x00000050
        /*0a34*/ 	.short	0x010a
        /*0a36*/ 	.byte	0xff
	.zero		1


	//----- nvinfo : EIATTR_NUM_MBARRIERS
	.align		4
.L_47:
        /*0a38*/ 	.byte	0x03, 0x38
        /*0a3a*/ 	.short	0x0021


	//----- nvinfo : EIATTR_EXIT_INSTR_OFFSETS
	.align		4
        /*0a3c*/ 	.byte	0x04, 0x1c
        /*0a3e*/ 	.short	(.L_49 - .L_48)


	//   ....[0]....
.L_48:
        /*0a40*/ 	.word	0x00002870


	//   ....[1]....
        /*0a44*/ 	.word	0x00002d70


	//   ....[2]....
        /*0a48*/ 	.word	0x00002dd0


	//   ....[3]....
        /*0a4c*/ 	.word	0x00004030


	//   ....[4]....
        /*0a50*/ 	.word	0x00005090


	//   ....[5]....
        /*0a54*/ 	.word	0x000050d0


	//   ....[6]....
        /*0a58*/ 	.word	0x0000b360


	//   ....[7]....
        /*0a5c*/ 	.word	0x0000b3e0


	//   ....[8]....
        /*0a60*/ 	.word	0x0000b410


	//   ....[9]....
        /*0a64*/ 	.word	0x0000b480


	//----- nvinfo : EIATTR_MAX_THREADS
	.align		4
.L_49:
        /*0a68*/ 	.byte	0x04, 0x05
        /*0a6a*/ 	.short	(.L_51 - .L_50)
.L_50:
        /*0a6c*/ 	.word	0x00000100
        /*0a70*/ 	.word	0x00000001
        /*0a74*/ 	.word	0x00000001


	//----- nvinfo : EIATTR_CRS_STACK_SIZE
	.align		4
.L_51:
        /*0a78*/ 	.byte	0x04, 0x1e
        /*0a7a*/ 	.short	(.L_53 - .L_52)
.L_52:
        /*0a7c*/ 	.word	0x00000000


	//----- nvinfo : EIATTR_CBANK_PARAM_SIZE
	.align		4
.L_53:
        /*0a80*/ 	.byte	0x03, 0x19
        /*0a82*/ 	.short	0x0800


	//----- nvinfo : EIATTR_PARAM_CBANK
	.align		4
        /*0a84*/ 	.byte	0x04, 0x0a
        /*0a86*/ 	.short	(.L_55 - .L_54)
	.align		4
.L_54:
        /*0a88*/ 	.word	index@(.nv.constant0._ZN7cutlass13device_kernelINS_4gemm6kernel13GemmUniversalIN4cute5tupleIJiiiiEEENS1_10collective13CollectiveMmaINS1_35MainloopSm100TmaUmmaWarpSpecializedILi5ELi2ELi2ENS5_IJNS4_1CILi2EEENSA_ILi1EEESC_EEEEENS5_IJNSA_ILi256EEESF_NSA_ILi64EEEEEENS_10bfloat16_tENS5_IJlSC_lEEESI_SJ_NS4_8TiledMMAINS4_8MMA_AtomIJNS4_26SM100_MMA_F16BF16_2x1SM_SSISI_SI_fLi256ELi256ELNS4_4UMMA5MajorE0ELSO_0ELNSN_7ScaleInE0ELSP_0EEEEEENS4_6LayoutINS5_IJSC_SC_SC_EEENS5_IJNSA_ILi0EEESU_SU_EEEEENS5_IJNS4_10UnderscoreESX_SX_EEEEENS4_18SM100_TMA_2SM_LOADENS4_14ComposedLayoutINS4_7SwizzleILi3ELi4ELi3EEENS4_18smem_ptr_flag_bitsILi16EEENSS_INS5_IJNSA_ILi8EEESG_EEENS5_IJSG_SC_EEEEEEEvNS4_8identityES10_S1A_vS1B_EENS_8epilogue10collective18CollectiveEpilogueINS1D_23Sm100TmaWarpSpecializedILi4ELi2ELi64ELb1ELb0EEEJNS5_IJNSA_ILi128EEESF_SG_EEENS5_IJNSS_IS1I_SC_EENSS_ISG_SC_EEEEESI_SJ_SI_SJ_NS1D_6fusion15FusionCallbacksIS1H_NS1N_17LinearCombinationISI_fSI_fLNS_15FloatRoundStyleE2EEES1J_S1M_JEEENS4_5SM1004TMEM4LOAD26SM100_TMEM_LOAD_32dp32b64xENS4_13SM90_TMA_LOADES1A_NS4_39AutoVectorizingCopyWithAssumedAlignmentILi128EEENS4_14SM90_TMA_STOREES1A_S1Z_S1Z_EEEvvEEEEvNT_6ParamsE)
        /*0a8c*/ 	.short	0x0380
        /*0a8e*/ 	.short	0x0800


	//----- nvinfo : EIATTR_SW_WAR
	.align		4
.L_55:
        /*0a90*/ 	.byte	0x04, 0x36
        /*0a92*/ 	.short	(.L_57 - .L_56)
.L_56:
        /*0a94*/ 	.word	0x00000008
.L_57:


//--------------------- .nv.callgraph             --------------------------
	.section	.nv.callgraph,"",@"SHT_CUDA_CALLGRAPH"
	.align	4
	.sectionentsize	8
	.align		4
        /*0000*/ 	.word	0x00000000
	.align		4
        /*0004*/ 	.word	0xffffffff
	.align		4
        /*0008*/ 	.word	index@(_ZN7cutlass13device_kernelINS_4gemm6kernel13GemmUniversalIN4cute5tupleIJiiiiEEENS1_10collective13CollectiveMmaINS1_35MainloopSm100TmaUmmaWarpSpecializedILi5ELi2ELi2ENS5_IJNS4_1CILi2EEENSA_ILi1EEESC_EEEEENS5_IJNSA_ILi256EEESF_NSA_ILi64EEEEEENS_10bfloat16_tENS5_IJlSC_lEEESI_SJ_NS4_8TiledMMAINS4_8MMA_AtomIJNS4_26SM100_MMA_F16BF16_2x1SM_SSISI_SI_fLi256ELi256ELNS4_4UMMA5MajorE0ELSO_0ELNSN_7ScaleInE0ELSP_0EEEEEENS4_6LayoutINS5_IJSC_SC_SC_EEENS5_IJNSA_ILi0EEESU_SU_EEEEENS5_IJNS4_10UnderscoreESX_SX_EEEEENS4_18SM100_TMA_2SM_LOADENS4_14ComposedLayoutINS4_7SwizzleILi3ELi4ELi3EEENS4_18smem_ptr_flag_bitsILi16EEENSS_INS5_IJNSA_ILi8EEESG_EEENS5_IJSG_SC_EEEEEEEvNS4_8identityES10_S1A_vS1B_EENS_8epilogue10collective18CollectiveEpilogueINS1D_23Sm100TmaWarpSpecializedILi4ELi2ELi64ELb1ELb0EEEJNS5_IJNSA_ILi128EEESF_SG_EEENS5_IJNSS_IS1I_SC_EENSS_ISG_SC_EEEEESI_SJ_SI_SJ_NS1D_6fusion15FusionCallbacksIS1H_NS1N_17LinearCombinationISI_fSI_fLNS_15FloatRoundStyleE2EEES1J_S1M_JEEENS4_5SM1004TMEM4LOAD26SM100_TMEM_LOAD_32dp32b64xENS4_13SM90_TMA_LOADES1A_NS4_39AutoVectorizingCopyWithAssumedAlignmentILi128EEENS4_14SM90_TMA_STOREES1A_S1Z_S1Z_EEEvvEEEEvNT_6ParamsE)
	.align		4
        /*000c*/ 	.word	index@(__assertfail)
	.align		4
        /*0010*/ 	.word	0x00000000
	.align		4
        /*0014*/ 	.word	0xfffffffe
	.align		4
        /*0018*/ 	.word	0x00000000
	.align		4
        /*001c*/ 	.word	0xfffffffd
	.align		4
        /*0020*/ 	.word	0x00000000
	.align		4
        /*0024*/ 	.word	0xfffffffc


//--------------------- .nv.constant4             --------------------------
	.section	.nv.constant4,"a",@progbits
	.align	8
	.align		8
.nv.constant4:
        /*0000*/ 	.dword	__assertfail
	.align		8
        /*0008*/ 	.dword	__unnamed_1
	.align		8
        /*0010*/ 	.dword	__unnamed_2
	.align		8
        /*0018*/ 	.dword	_ZN40_INTERNAL_070aac2d_4_k_cu_ff52e1f3_144334cuda3std3__45__cpo5beginE
	.align		8
        /*0020*/ 	.dword	_ZN40_INTERNAL_070aac2d_4_k_cu_ff52e1f3_144334cuda3std3__45__cpo3endE
	.align		8
        /*0028*/ 	.dword	_ZN40_INTERNAL_070aac2d_4_k_cu_ff52e1f3_144334cuda3std3__45__cpo6cbeginE
	.align		8
        /*0030*/ 	.dword	_ZN40_INTERNAL_070aac2d_4_k_cu_ff52e1f3_144334cuda3std3__45__cpo4cendE
	.align		8
        /*0038*/ 	.dword	_ZN40_INTERNAL_070aac2d_4_k_cu_ff52e1f3_144334cuda3std3__442_GLOBAL__N__070aac2d_4_k_cu_ff52e1f3_144336ignoreE
	.align		8
        /*0040*/ 	.dword	_ZN40_INTERNAL_070aac2d_4_k_cu_ff52e1f3_144334cuda3std3__419piecewise_constructE
	.align		8
        /*0048*/ 	.dword	_ZN40_INTERNAL_070aac2d_4_k_cu_ff52e1f3_144334cuda3std3__48in_placeE
	.align		8
        /*0050*/ 	.dword	_ZN40_INTERNAL_070aac2d_4_k_cu_ff52e1f3_144334cuda3std6ranges3__45__cpo4swapE
	.align		8
        /*0058*/ 	.dword	_ZN40_INTERNAL_070aac2d_4_k_cu_ff52e1f3_144334cuda3std6ranges3__45__cpo9iter_moveE
	.align		8
        /*0060*/ 	.dword	_ZN40_INTERNAL_070aac2d_4_k_cu_ff52e1f3_144334cute7productE
	.align		8
        /*0068*/ 	.dword	_ZN40_INTERNAL_070aac2d_4_k_cu_ff52e1f3_144334cute1_E
	.align		8
        /*0070*/ 	.dword	$str$25
	.align		8
        /*0078*/ 	.dword	$str$26
	.align		8
        /*0080*/ 	.dword	$str$27
	.align		8
        /*0088*/ 	.dword	$str$28


//--------------------- .text._ZN7cutlass13device_kernelINS_4gemm6kernel13GemmUniversalIN4cute5tupleIJiiiiEEENS1_10collective13CollectiveMmaINS1_35MainloopSm100TmaUmmaWarpSpecializedILi5ELi2ELi2ENS5_IJNS4_1CILi2EEENSA_ILi1EEESC_EEEEENS5_IJNSA_ILi256EEESF_NSA_ILi64EEEEEENS_10bfloat16_tENS5_IJlSC_lEEESI_SJ_NS4_8TiledMMAINS4_8MMA_AtomIJNS4_26SM100_MMA_F16BF16_2x1SM_SSISI_SI_fLi256ELi256ELNS4_4UMMA5MajorE0ELSO_0ELNSN_7ScaleInE0ELSP_0EEEEEENS4_6LayoutINS5_IJSC_SC_SC_EEENS5_IJNSA_ILi0EEESU_SU_EEEEENS5_IJNS4_10UnderscoreESX_SX_EEEEENS4_18SM100_TMA_2SM_LOADENS4_14ComposedLayoutINS4_7SwizzleILi3ELi4ELi3EEENS4_18smem_ptr_flag_bitsILi16EEENSS_INS5_IJNSA_ILi8EEESG_EEENS5_IJSG_SC_EEEEEEEvNS4_8identityES10_S1A_vS1B_EENS_8epilogue10collective18CollectiveEpilogueINS1D_23Sm100TmaWarpSpecializedILi4ELi2ELi64ELb1ELb0EEEJNS5_IJNSA_ILi128EEESF_SG_EEENS5_IJNSS_IS1I_SC_EENSS_ISG_SC_EEEEESI_SJ_SI_SJ_NS1D_6fusion15FusionCallbacksIS1H_NS1N_17LinearCombinationISI_fSI_fLNS_15FloatRoundStyleE2EEES1J_S1M_JEEENS4_5SM1004TMEM4LOAD26SM100_TMEM_LOAD_32dp32b64xENS4_13SM90_TMA_LOADES1A_NS4_39AutoVectorizingCopyWithAssumedAlignmentILi128EEENS4_14SM90_TMA_STOREES1A_S1Z_S1Z_EEEvvEEEEvNT_6ParamsE --------------------------
	.section	.text._ZN7cutlass13device_kernelINS_4gemm6kernel13GemmUniversalIN4cute5tupleIJiiiiEEENS1_10collective13CollectiveMmaINS1_35MainloopSm100TmaUmmaWarpSpecializedILi5ELi2ELi2ENS5_IJNS4_1CILi2EEENSA_ILi1EEESC_EEEEENS5_IJNSA_ILi256EEESF_NSA_ILi64EEEEEENS_10bfloat16_tENS5_IJlSC_lEEESI_SJ_NS4_8TiledMMAINS4_8MMA_AtomIJNS4_26SM100_MMA_F16BF16_2x1SM_SSISI_SI_fLi256ELi256ELNS4_4UMMA5MajorE0ELSO_0ELNSN_7ScaleInE0ELSP_0EEEEEENS4_6LayoutINS5_IJSC_SC_SC_EEENS5_IJNSA_ILi0EEESU_SU_EEEEENS5_IJNS4_10UnderscoreESX_SX_EEEEENS4_18SM100_TMA_2SM_LOADENS4_14ComposedLayoutINS4_7SwizzleILi3ELi4ELi3EEENS4_18smem_ptr_flag_bitsILi16EEENSS_INS5_IJNSA_ILi8EEESG_EEENS5_IJSG_SC_EEEEEEEvNS4_8identityES10_S1A_vS1B_EENS_8epilogue10collective18CollectiveEpilogueINS1D_23Sm100TmaWarpSpecializedILi4ELi2ELi64ELb1ELb0EEEJNS5_IJNSA_ILi128EEESF_SG_EEENS5_IJNSS_IS1I_SC_EENSS_ISG_SC_EEEEESI_SJ_SI_SJ_NS1D_6fusion15FusionCallbacksIS1H_NS1N_17LinearCombinationISI_fSI_fLNS_15FloatRoundStyleE2EEES1J_S1M_JEEENS4_5SM1004TMEM4LOAD26SM100_TMEM_LOAD_32dp32b64xENS4_13SM90_TMA_LOADES1A_NS4_39AutoVectorizingCopyWithAssumedAlignmentILi128EEENS4_14SM90_TMA_STOREES1A_S1Z_S1Z_EEEvvEEEEvNT_6ParamsE,"ax",@progbits
	.align	128
.text._ZN7cutlass13device_kernelINS_4gemm6kernel13GemmUniversalIN4cute5tupleIJiiiiEEENS1_10collective13CollectiveMmaINS1_35MainloopSm100TmaUmmaWarpSpecializedILi5ELi2ELi2ENS5_IJNS4_1CILi2EEENSA_ILi1EEESC_EEEEENS5_IJNSA_ILi256EEESF_NSA_ILi64EEEEEENS_10bfloat16_tENS5_IJlSC_lEEESI_SJ_NS4_8TiledMMAINS4_8MMA_AtomIJNS4_26SM100_MMA_F16BF16_2x1SM_SSISI_SI_fLi256ELi256ELNS4_4UMMA5MajorE0ELSO_0ELNSN_7ScaleInE0ELSP_0EEEEEENS4_6LayoutINS5_IJSC_SC_SC_EEENS5_IJNSA_ILi0EEESU_SU_EEEEENS5_IJNS4_10UnderscoreESX_SX_EEEEENS4_18SM100_TMA_2SM_LOADENS4_14ComposedLayoutINS4_7SwizzleILi3ELi4ELi3EEENS4_18smem_ptr_flag_bitsILi16EEENSS_INS5_IJNSA_ILi8EEESG_EEENS5_IJSG_SC_EEEEEEEvNS4_8identityES10_S1A_vS1B_EENS_8epilogue10collective18CollectiveEpilogueINS1D_23Sm100TmaWarpSpecializedILi4ELi2ELi64ELb1ELb0EEEJNS5_IJNSA_ILi128EEESF_SG_EEENS5_IJNSS_IS1I_SC_EENSS_ISG_SC_EEEEESI_SJ_SI_SJ_NS1D_6fusion15FusionCallbacksIS1H_NS1N_17LinearCombinationISI_fSI_fLNS_15FloatRoundStyleE2EEES1J_S1M_JEEENS4_5SM1004TMEM4LOAD26SM100_TMEM_LOAD_32dp32b64xENS4_13SM90_TMA_LOADES1A_NS4_39AutoVectorizingCopyWithAssumedAlignmentILi128EEENS4_14SM90_TMA_STOREES1A_S1Z_S1Z_EEEvvEEEEvNT_6ParamsE:
        .type           _ZN7cutlass13device_kernelINS_4gemm6kernel13GemmUniversalIN4cute5tupleIJiiiiEEENS1_10collective13CollectiveMmaINS1_35MainloopSm100TmaUmmaWarpSpecializedILi5ELi2ELi2ENS5_IJNS4_1CILi2EEENSA_ILi1EEESC_EEEEENS5_IJNSA_ILi256EEESF_NSA_ILi64EEEEEENS_10bfloat16_tENS5_IJlSC_lEEESI_SJ_NS4_8TiledMMAINS4_8MMA_AtomIJNS4_26SM100_MMA_F16BF16_2x1SM_SSISI_SI_fLi256ELi256ELNS4_4UMMA5MajorE0ELSO_0ELNSN_7ScaleInE0ELSP_0EEEEEENS4_6LayoutINS5_IJSC_SC_SC_EEENS5_IJNSA_ILi0EEESU_SU_EEEEENS5_IJNS4_10UnderscoreESX_SX_EEEEENS4_18SM100_TMA_2SM_LOADENS4_14ComposedLayoutINS4_7SwizzleILi3ELi4ELi3EEENS4_18smem_ptr_flag_bitsILi16EEENSS_INS5_IJNSA_ILi8EEESG_EEENS5_IJSG_SC_EEEEEEEvNS4_8identityES10_S1A_vS1B_EENS_8epilogue10collective18CollectiveEpilogueINS1D_23Sm100TmaWarpSpecializedILi4ELi2ELi64ELb1ELb0EEEJNS5_IJNSA_ILi128EEESF_SG_EEENS5_IJNSS_IS1I_SC_EENSS_ISG_SC_EEEEESI_SJ_SI_SJ_NS1D_6fusion15FusionCallbacksIS1H_NS1N_17LinearCombinationISI_fSI_fLNS_15FloatRoundStyleE2EEES1J_S1M_JEEENS4_5SM1004TMEM4LOAD26SM100_TMEM_LOAD_32dp32b64xENS4_13SM90_TMA_LOADES1A_NS4_39AutoVectorizingCopyWithAssumedAlignmentILi128EEENS4_14SM90_TMA_STOREES1A_S1Z_S1Z_EEEvvEEEEvNT_6ParamsE,@function
        .size           _ZN7cutlass13device_kernelINS_4gemm6kernel13GemmUniversalIN4cute5tupleIJiiiiEEENS1_10collective13CollectiveMmaINS1_35MainloopSm100TmaUmmaWarpSpecializedILi5ELi2ELi2ENS5_IJNS4_1CILi2EEENSA_ILi1EEESC_EEEEENS5_IJNSA_ILi256EEESF_NSA_ILi64EEEEEENS_10bfloat16_tENS5_IJlSC_lEEESI_SJ_NS4_8TiledMMAINS4_8MMA_AtomIJNS4_26SM100_MMA_F16BF16_2x1SM_SSISI_SI_fLi256ELi256ELNS4_4UMMA5MajorE0ELSO_0ELNSN_7ScaleInE0ELSP_0EEEEEENS4_6LayoutINS5_IJSC_SC_SC_EEENS5_IJNSA_ILi0EEESU_SU_EEEEENS5_IJNS4_10UnderscoreESX_SX_EEEEENS4_18SM100_TMA_2SM_LOADENS4_14ComposedLayoutINS4_7SwizzleILi3ELi4ELi3EEENS4_18smem_ptr_flag_bitsILi16EEENSS_INS5_IJNSA_ILi8EEESG_EEENS5_IJSG_SC_EEEEEEEvNS4_8identityES10_S1A_vS1B_EENS_8epilogue10collective18CollectiveEpilogueINS1D_23Sm100TmaWarpSpecializedILi4ELi2ELi64ELb1ELb0EEEJNS5_IJNSA_ILi128EEESF_SG_EEENS5_IJNSS_IS1I_SC_EENSS_ISG_SC_EEEEESI_SJ_SI_SJ_NS1D_6fusion15FusionCallbacksIS1H_NS1N_17LinearCombinationISI_fSI_fLNS_15FloatRoundStyleE2EEES1J_S1M_JEEENS4_5SM1004TMEM4LOAD26SM100_TMEM_LOAD_32dp32b64xENS4_13SM90_TMA_LOADES1A_NS4_39AutoVectorizingCopyWithAssumedAlignmentILi128EEENS4_14SM90_TMA_STOREES1A_S1Z_S1Z_EEEvvEEEEvNT_6ParamsE,(.L_x_194 - _ZN7cutlass13device_kernelINS_4gemm6kernel13GemmUniversalIN4cute5tupleIJiiiiEEENS1_10collective13CollectiveMmaINS1_35MainloopSm100TmaUmmaWarpSpecializedILi5ELi2ELi2ENS5_IJNS4_1CILi2EEENSA_ILi1EEESC_EEEEENS5_IJNSA_ILi256EEESF_NSA_ILi64EEEEEENS_10bfloat16_tENS5_IJlSC_lEEESI_SJ_NS4_8TiledMMAINS4_8MMA_AtomIJNS4_26SM100_MMA_F16BF16_2x1SM_SSISI_SI_fLi256ELi256ELNS4_4UMMA5MajorE0ELSO_0ELNSN_7ScaleInE0ELSP_0EEEEEENS4_6LayoutINS5_IJSC_SC_SC_EEENS5_IJNSA_ILi0EEESU_SU_EEEEENS5_IJNS4_10UnderscoreESX_SX_EEEEENS4_18SM100_TMA_2SM_LOADENS4_14ComposedLayoutINS4_7SwizzleILi3ELi4ELi3EEENS4_18smem_ptr_flag_bitsILi16EEENSS_INS5_IJNSA_ILi8EEESG_EEENS5_IJSG_SC_EEEEEEEvNS4_8identityES10_S1A_vS1B_EENS_8epilogue10collective18CollectiveEpilogueINS1D_23Sm100TmaWarpSpecializedILi4ELi2ELi64ELb1ELb0EEEJNS5_IJNSA_ILi128EEESF_SG_EEENS5_IJNSS_IS1I_SC_EENSS_ISG_SC_EEEEESI_SJ_SI_SJ_NS1D_6fusion15FusionCallbacksIS1H_NS1N_17LinearCombinationISI_fSI_fLNS_15FloatRoundStyleE2EEES1J_S1M_JEEENS4_5SM1004TMEM4LOAD26SM100_TMEM_LOAD_32dp32b64xENS4_13SM90_TMA_LOADES1A_NS4_39AutoVectorizingCopyWithAssumedAlignmentILi128EEENS4_14SM90_TMA_STOREES1A_S1Z_S1Z_EEEvvEEEEvNT_6ParamsE)
        .other          _ZN7cutlass13device_kernelINS_4gemm6kernel13GemmUniversalIN4cute5tupleIJiiiiEEENS1_10collective13CollectiveMmaINS1_35MainloopSm100TmaUmmaWarpSpecializedILi5ELi2ELi2ENS5_IJNS4_1CILi2EEENSA_ILi1EEESC_EEEEENS5_IJNSA_ILi256EEESF_NSA_ILi64EEEEEENS_10bfloat16_tENS5_IJlSC_lEEESI_SJ_NS4_8TiledMMAINS4_8MMA_AtomIJNS4_26SM100_MMA_F16BF16_2x1SM_SSISI_SI_fLi256ELi256ELNS4_4UMMA5MajorE0ELSO_0ELNSN_7ScaleInE0ELSP_0EEEEEENS4_6LayoutINS5_IJSC_SC_SC_EEENS5_IJNSA_ILi0EEESU_SU_EEEEENS5_IJNS4_10UnderscoreESX_SX_EEEEENS4_18SM100_TMA_2SM_LOADENS4_14ComposedLayoutINS4_7SwizzleILi3ELi4ELi3EEENS4_18smem_ptr_flag_bitsILi16EEENSS_INS5_IJNSA_ILi8EEESG_EEENS5_IJSG_SC_EEEEEEEvNS4_8identityES10_S1A_vS1B_EENS_8epilogue10collective18CollectiveEpilogueINS1D_23Sm100TmaWarpSpecializedILi4ELi2ELi64ELb1ELb0EEEJNS5_IJNSA_ILi128EEESF_SG_EEENS5_IJNSS_IS1I_SC_EENSS_ISG_SC_EEEEESI_SJ_SI_SJ_NS1D_6fusion15FusionCallbacksIS1H_NS1N_17LinearCombinationISI_fSI_fLNS_15FloatRoundStyleE2EEES1J_S1M_JEEENS4_5SM1004TMEM4LOAD26SM100_TMEM_LOAD_32dp32b64xENS4_13SM90_TMA_LOADES1A_NS4_39AutoVectorizingCopyWithAssumedAlignmentILi128EEENS4_14SM90_TMA_STOREES1A_S1Z_S1Z_EEEvvEEEEvNT_6ParamsE,@"STO_CUDA_ENTRY STV_DEFAULT"
_ZN7cutlass13device_kernelINS_4gemm6kernel13GemmUniversalIN4cute5tupleIJiiiiEEENS1_10collective13CollectiveMmaINS1_35MainloopSm100TmaUmmaWarpSpecializedILi5ELi2ELi2ENS5_IJNS4_1CILi2EEENSA_ILi1EEESC_EEEEENS5_IJNSA_ILi256EEESF_NSA_ILi64EEEEEENS_10bfloat16_tENS5_IJlSC_lEEESI_SJ_NS4_8TiledMMAINS4_8MMA_AtomIJNS4_26SM100_MMA_F16BF16_2x1SM_SSISI_SI_fLi256ELi256ELNS4_4UMMA5MajorE0ELSO_0ELNSN_7ScaleInE0ELSP_0EEEEEENS4_6LayoutINS5_IJSC_SC_SC_EEENS5_IJNSA_ILi0EEESU_SU_EEEEENS5_IJNS4_10UnderscoreESX_SX_EEEEENS4_18SM100_TMA_2SM_LOADENS4_14ComposedLayoutINS4_7SwizzleILi3ELi4ELi3EEENS4_18smem_ptr_flag_bitsILi16EEENSS_INS5_IJNSA_ILi8EEESG_EEENS5_IJSG_SC_EEEEEEEvNS4_8identityES10_S1A_vS1B_EENS_8epilogue10collective18CollectiveEpilogueINS1D_23Sm100TmaWarpSpecializedILi4ELi2ELi64ELb1ELb0EEEJNS5_IJNSA_ILi128EEESF_SG_EEENS5_IJNSS_IS1I_SC_EENSS_ISG_SC_EEEEESI_SJ_SI_SJ_NS1D_6fusion15FusionCallbacksIS1H_NS1N_17LinearCombinationISI_fSI_fLNS_15FloatRoundStyleE2EEES1J_S1M_JEEENS4_5SM1004TMEM4LOAD26SM100_TMEM_LOAD_32dp32b64xENS4_13SM90_TMA_LOADES1A_NS4_39AutoVectorizingCopyWithAssumedAlignmentILi128EEENS4_14SM90_TMA_STOREES1A_S1Z_S1Z_EEEvvEEEEvNT_6ParamsE:
[----:B------:R-:W1:Y:S01]  /*0000*/  LDC R1, c[0x0][0x37c] ;  /* 0x0000df00ff017b82 */ /* 0x000e620000000800 */
[----:B------:R-:W2:Y:S01]  /*0010*/  S2R R170, SR_TID.X ;  /* 0x0000000000aa7919 */ /* 0x000ea20000002100 */
[----:B------:R-:W3:Y:S06]  /*0020*/  LDCU.64 UR6, c[0x0][0x890] ;  /* 0x00011200ff0677ac */ /* 0x000eec0008000a00 */
[----:B------:R-:W4:Y:S01]  /*0030*/  S2UR UR37, SR_CgaCtaId ;  /* 0x00000000002579c3 */ /* 0x000f220000008800 */
[----:B------:R-:W-:Y:S02]  /*0040*/  PRMT R155, RZ, 0x7610, R155 ;  /* 0x00007610ff9b7816 */ /* 0x000fe4000000009b */
[----:B------:R-:W-:Y:S01]  /*0050*/  ELECT P1, URZ, PT ;  /* 0x0000000000ff782f */ /* 0x000fe20003820000 */
[----:B------:R-:W1:Y:S01]  /*0060*/  LDCU.64 UR46, c[0x0][0x358] ;  /* 0x00006b00ff2e77ac */ /* 0x000e620008000a00 */
[----:B---3--:R-:W-:-:S04]  /*0070*/  UISETP.NE.U32.AND UP0, UPT, UR6, URZ, UPT ;  /* 0x000000ff0600728c */ /* 0x008fc8000bf05070 */
[----:B------:R-:W-:Y:S02]  /*0080*/  UISETP.NE.AND.EX UP0, UPT, UR7, URZ, UPT, UP0 ;  /* 0x000000ff0700728c */ /* 0x000fe4000bf05300 */
[----:B----4-:R-:W-:Y:S02]  /*0090*/  ULOP3.LUT UR5, UR37, 0x1, URZ, 0xc0, !UPT ;  /* 0x0000000125057892 */ /* 0x010fe4000f8ec0ff */
[----:B------:R-:W-:Y:S01]  /*00a0*/  ULOP3.LUT UR4, UR37, 0x1, URZ, 0x3c, !UPT ;  /* 0x0000000125047892 */ /* 0x000fe2000f8e3cff */
[----:B--2---:R-:W-:-:S05]  /*00b0*/  SHF.R.U32.HI R162, RZ, 0x5, R170 ;  /* 0x00000005ffa27819 */ /* 0x004fca00000116aa */
[----:B------:R-:W2:Y:S02]  /*00c0*/  SHFL.IDX PT, R0, R162, RZ, 0x1f ;  /* 0x00001fffa2007589 */ /* 0x000ea400000e0000 */
[----:B--2---:R-:W-:Y:S01]  /*00d0*/  R2UR UR10, R0 ;  /* 0x00000000000a72ca */ /* 0x004fe200000e0000 */
[----:B-1----:R-:W-:-:S14]  /*00e0*/  BRA.U UP0, `(.L_x_0) ;  /* 0x00000001002c7547 */ /* 0x002fdc000b800000 */
[----:B------:R-:W1:Y:S02]  /*00f0*/  LDCU.64 UR8, c[0x0][0x888] ;  /* 0x00011100ff0877ac */ /* 0x000e640008000a00 */
[----:B-1----:R-:W-:-:S04]  /*0100*/  UISETP.NE.U32.AND UP0, UPT, UR8, URZ, UPT ;  /* 0x000000ff0800728c */ /* 0x002fc8000bf05070 */
[----:B------:R-:W-:-:S09]  /*0110*/  UISETP.NE.AND.EX UP0, UPT, UR9, URZ, UPT, UP0 ;  /* 0x000000ff0900728c */ /* 0x000fd2000bf05300 */
[----:B------:R-:W-:Y:S05]  /*0120*/  BRA.U !UP0, `(.L_x_1) ;  /* 0x0000000108107547 */ /* 0x000fea000b800000 */
[----:B------:R-:W1:Y:S02]  /*0130*/  LDC.64 R2, c[0x0][0x888] ;  /* 0x00022200ff027b82 */ /* 0x000e640000000a00 */
[----:B-1----:R1:W5:Y:S01]  /*0140*/  LDG.E R81, desc[UR46][R2.64] ;  /* 0x0000002e02517981 */ /* 0x002362000c1e1900 */
[----:B------:R-:W-:Y:S01]  /*0150*/  HFMA2 R155, -RZ, RZ, 0, 5.9604644775390625e-08 ;  /* 0x00000001ff9b7431 */ /* 0x000fe200000001ff */
[----:B------:R-:W-:Y:S05]  /*0160*/  BRA `(.L_x_0) ;  /* 0x00000000000c7947 */ /* 0x000fea0003800000 */
.L_x_1:
[----:B------:R-:W1:Y:S01]  /*0170*/  LDCU UR8, c[0x0][0x880] ;  /* 0x00011000ff0877ac */ /* 0x000e620008000800 */
[----:B------:R-:W-:Y:S01]  /*0180*/  HFMA2 R155, -RZ, RZ, 0, 5.9604644775390625e-08 ;  /* 0x00000001ff9b7431 */ /* 0x000fe200000001ff */
[----:B-1----:R-:W-:-:S07]  /*0190*/  MOV R81, UR8 ;  /* 0x0000000800517c02 */ /* 0x002fce0008000f00 */
.L_x_0:
[----:B------:R-:W2:Y:S02]  /*01a0*/  LDCU.64 UR8, c[0x0][0x8b0] ;  /* 0x00011600ff0877ac */ /* 0x000ea40008000a00 */
[----:B--2---:R-:W-:-:S04]  /*01b0*/  UISETP.NE.U32.AND UP0, UPT, UR8, URZ, UPT ;  /* 0x000000ff0800728c */ /* 0x004fc8000bf05070 */
[----:B------:R-:W-:-:S09]  /*01c0*/  UISETP.NE.AND.EX UP0, UPT, UR9, URZ, UPT, UP0 ;  /* 0x000000ff0900728c */ /* 0x000fd2000bf05300 */
[----:B------:R-:W-:Y:S05]  /*01d0*/  BRA.U UP0, `(.L_x_2) ;  /* 0x0000000100247547 */ /* 0x000fea000b800000 */
[----:B------:R-:W2:Y:S02]  /*01e0*/  LDCU.64 UR8, c[0x0][0x8a8] ;  /* 0x00011500ff0877ac */ /* 0x000ea40008000a00 */
[----:B--2---:R-:W-:-:S04]  /*01f0*/  UISETP.NE.U32.AND UP0, UPT, UR8, URZ, UPT ;  /* 0x000000ff0800728c */ /* 0x004fc8000bf05070 */
[----:B------:R-:W-:-:S09]  /*0200*/  UISETP.NE.AND.EX UP0, UPT, UR9, URZ, UPT, UP0 ;  /* 0x000000ff0900728c */ /* 0x000fd2000bf05300 */
[----:B------:R-:W-:Y:S05]  /*0210*/  BRA.U !UP0, `(.L_x_3) ;  /* 0x00000001080c7547 */ /* 0x000fea000b800000 */
[----:B------:R-:W2:Y:S02]  /*0220*/  LDC.64 R78, c[0x0][0x8a8] ;  /* 0x00022a00ff4e7b82 */ /* 0x000ea40000000a00 */
[----:B--2---:R2:W5:Y:S01]  /*0230*/  LDG.E R78, desc[UR46][R78.64] ;  /* 0x0000002e4e4e7981 */ /* 0x004562000c1e1900 */
[----:B------:R-:W-:Y:S05]  /*0240*/  BRA `(.L_x_2) ;  /* 0x0000000000087947 */ /* 0x000fea0003800000 */
.L_x_3:
[----:B------:R-:W2:Y:S02]  /*0250*/  LDCU UR8, c[0x0][0x8a0] ;  /* 0x00011400ff0877ac */ /* 0x000ea40008000800 */
[----:B--2---:R-:W-:Y:S02]  /*0260*/  MOV R78, UR8 ;  /* 0x00000008004e7c02 */ /* 0x004fe40008000f00 */
.L_x_2:
[----:B------:R-:W-:Y:S01]  /*0270*/  IMAD.U32 R0, RZ, RZ, UR10 ;  /* 0x0000000aff007e24 */ /* 0x000fe2000f8e00ff */
[----:B------:R-:W-:Y:S04]  /*0280*/  BSSY.RECONVERGENT B0, `(.L_x_4) ;  /* 0x000000c000007945 */ /* 0x000fe80003800200 */
[C---:B------:R-:W-:Y:S02]  /*0290*/  ISETP.NE.OR P2, PT, R0.reuse, 0x1, !P1 ;  /* 0x000000010000780c */ /* 0x040fe40004f45670 */
[----:B------:R-:W-:-:S11]  /*02a0*/  ISETP.NE.OR P0, PT, R0, 0x3, !P1 ;  /* 0x000000030000780c */ /* 0x000fd60004f05670 */
[----:B------:R-:W-:Y:S05]  /*02b0*/  @P2 BRA `(.L_x_5) ;  /* 0x0000000000202947 */ /* 0x000fea0003800000 */
[----:B------:R-:W3:Y:S02]  /*02c0*/  LDCU.64 UR8, c[0x0][0x348] ;  /* 0x00006900ff0877ac */ /* 0x000ee40008000a00 */
[----:B---3--:R-:W-:Y:S02]  /*02d0*/  UIADD3 UR12, UP1, UPT, UR8, 0x80, URZ ;  /* 0x00000080080c7890 */ /* 0x008fe4000ff3e0ff */
[----:B------:R-:W-:Y:S02]  /*02e0*/  UIADD3 UR8, UP0, UPT, UR8, 0x180, URZ ;  /* 0x0000018008087890 */ /* 0x000fe4000ff1e0ff */
[----:B------:R-:W-:Y:S02]  /*02f0*/  UIADD3.X UR13, UPT, UPT, URZ, UR9, URZ, UP1, !UPT ;  /* 0x00000009ff0d7290 */ /* 0x000fe40008ffe4ff */
[----:B------:R-:W-:-:S07]  /*0300*/  UIADD3.X UR9, UPT, UPT, URZ, UR9, URZ, UP0, !UPT ;  /* 0x00000009ff097290 */ /* 0x000fce00087fe4ff */
[----:B------:R3:W-:Y:S02]  /*0310*/  UTMACCTL.PF [UR12] ;  /* 0x000000000c0079b9 */ /* 0x0007e40008040000 */
[----:B------:R3:W-:Y:S02]  /*0320*/  UTMACCTL.PF [UR8] ;  /* 0x00000000080079b9 */ /* 0x0007e40008040000 */
[----:B---3--:R-:W-:Y:S01]  /*0330*/  NOP ;  /* 0x0000000000007918 */ /* 0x008fe20000000000 */
.L_x_5:
[----:B------:R-:W-:Y:S05]  /*0340*/  BSYNC.RECONVERGENT B0 ;  /* 0x0000000000007941 */ /* 0x000fea0003800200 */
.L_x_4:
[----:B------:R-:W-:Y:S04]  /*0350*/  BSSY.RECONVERGENT B0, `(.L_x_6) ;  /* 0x000000a000007945 */ /* 0x000fe80003800200 */
        /* <DEDUP_REMOVED lines=9> */
.L_x_7:
[----:B------:R-:W-:Y:S05]  /*03f0*/  BSYNC.RECONVERGENT B0 ;  /* 0x0000000000007941 */ /* 0x000fea0003800200 */
.L_x_6:
[----:B------:R-:W3:Y:S01]  /*0400*/  LDCU.64 UR8, c[0x0][0x888] ;  /* 0x00011100ff0877ac */ /* 0x000ee20008000a00 */
[----:B------:R-:W-:Y:S02]  /*0410*/  UISETP.EQ.U32.AND UP1, UPT, UR6, URZ, UPT ;  /* 0x000000ff0600728c */ /* 0x000fe4000bf22070 */
[----:B------:R-:W-:Y:S02]  /*0420*/  UPLOP3.LUT UP5, UPT, UPT, UPT, UPT, 0x80, 0x8 ;  /* 0x000000000008789c */ /* 0x000fe40003faf070 */
[----:B---3--:R-:W-:-:S04]  /*0430*/  UISETP.NE.U32.AND UP0, UPT, UR8, URZ, UPT ;  /* 0x000000ff0800728c */ /* 0x008fc8000bf05070 */
[----:B------:R-:W-:-:S04]  /*0440*/  UISETP.NE.AND.EX UP0, UPT, UR9, URZ, UPT, UP0 ;  /* 0x000000ff0900728c */ /* 0x000fc8000bf05300 */
[----:B------:R-:W-:-:S04]  /*0450*/  UISETP.EQ.OR.EX UP2, UPT, UR7, URZ, !UP0, UP1 ;  /* 0x000000ff0700728c */ /* 0x000fc8000c742710 */
[----:B------:R-:W-:-:S05]  /*0460*/  UP2UR UR50, UPR, URZ, 0x4 ;  /* 0x00000004ff327883 */ /* 0x000fca0008000000 */
[----:B------:R-:W-:Y:S07]  /*0470*/  BRA.U !UP2, `(.L_x_8) ;  /* 0x000000010a207547 */ /* 0x000fee000b800000 */
[----:B------:R-:W-:Y:S01]  /*0480*/  UISETP.NE.U32.AND UP2, UPT, UR6, URZ, UPT ;  /* 0x000000ff0600728c */ /* 0x000fe2000bf45070 */
[----:B-----5:R-:W-:Y:S01]  /*0490*/  FSETP.NEU.AND P0, PT, R81, RZ, PT ;  /* 0x000000ff5100720b */ /* 0x020fe20003f0d000 */
[----:B------:R-:W-:Y:S02]  /*04a0*/  USEL UR6, URZ, 0xffffffff, UP0 ;  /* 0xffffffffff067887 */ /* 0x000fe40008000000 */
[----:B------:R-:W-:-:S10]  /*04b0*/  UISETP.NE.AND.EX UP2, UPT, UR7, URZ, UPT, UP2 ;  /* 0x000000ff0700728c */ /* 0x000fd4000bf45320 */
[----:B------:R-:W-:Y:S01]  /*04c0*/  VOTEU.ANY UP1, P0 ;  /* 0x0000000000ff7886 */ /* 0x000fe20000020100 */
[----:B------:R-:W-:-:S04]  /*04d0*/  @!UP2 USEL UR6, URZ, 0xffffffff, UP1 ;  /* 0xffffffffff06a887 */ /* 0x000fc80008800000 */
[----:B------:R-:W-:-:S04]  /*04e0*/  ULOP3.LUT UR6, UR6, 0x1, URZ, 0xc0, !UPT ;  /* 0x0000000106067892 */ /* 0x000fc8000f8ec0ff */
[----:B------:R-:W-:-:S11]  /*04f0*/  UISETP.NE.U32.AND UP5, UPT, UR6, 0x1, UPT ;  /* 0x000000010600788c */ /* 0x000fd6000bfa5070 */
.L_x_8:
[----:B------:R-:W3:Y:S01]  /*0500*/  SHFL.IDX PT, R0, R162, RZ, 0x1f ;  /* 0x00001fffa2007589 */ /* 0x000ee200000e0000 */
[----:B------:R-:W-:-:S04]  /*0510*/  UISETP.NE.AND UP1, UPT, UR10, 0x2, UPT ;  /* 0x000000020a00788c */ /* 0x000fc8000bf25270 */
[----:B------:R-:W-:Y:S02]  /*0520*/  UISETP.EQ.AND UP2, UPT, UR5, URZ, !UP1 ;  /* 0x000000ff0500728c */ /* 0x000fe4000cf42270 */
[----:B------:R-:W-:-:S04]  /*0530*/  USEL UR6, URZ, 0x1, UP1 ;  /* 0x00000001ff067887 */ /* 0x000fc80008800000 */
[----:B------:R-:W-:Y:S02]  /*0540*/  PLOP3.LUT P5, PT, P1, PT, UP2, 0x80, 0x8 ;  /* 0x000000000008781c */ /* 0x000fe40000faf028 */
[----:B---3--:R-:W-:-:S13]  /*0550*/  ISETP.NE.AND P0, PT, R0, RZ, PT ;  /* 0x000000ff0000720c */ /* 0x008fda0003f05270 */
[----:B------:R-:W-:Y:S05]  /*0560*/  @P0 BRA `(.L_x_9) ;  /* 0x00000000004c0947 */ /* 0x000fea0003800000 */
[----:B------:R-:W-:Y:S01]  /*0570*/  UMOV UR8, 0x400 ;  /* 0x0000040000087882 */ /* 0x000fe20000000000 */
[----:B------:R-:W-:Y:S01]  /*0580*/  UMOV UR7, 0x1 ;  /* 0x0000000100077882 */ /* 0x000fe20000000000 */
[----:B------:R-:W-:Y:S02]  /*0590*/  ULEA UR8, UR37, UR8, 0x18 ;  /* 0x0000000825087291 */ /* 0x000fe4000f8ec0ff */
[----:B------:R-:W-:-:S04]  /*05a0*/  UIADD3 UR12, UPT, UPT, -UR7, 0x100000, URZ ;  /* 0x00100000070c7890 */ /* 0x000fc8000fffe1ff */
[----:B------:R-:W-:Y:S02]  /*05b0*/  USHF.L.U32 UR13, UR12, 0xb, URZ ;  /* 0x0000000b0c0d7899 */ /* 0x000fe400080006ff */
[----:B------:R-:W-:Y:S01]  /*05c0*/  USHF.L.U32 UR12, UR12, 0x1, URZ ;  /* 0x000000010c0c7899 */ /* 0x000fe200080006ff */
[----:B------:R-:W-:Y:S01]  /*05d0*/  ELECT P0, URZ, PT ;  /* 0x0000000000ff782f */ /* 0x000fe20003800000 */
[----:B------:R-:W3:Y:S10]  /*05e0*/  FENCE.VIEW.ASYNC.S ;  /* 0x00000000000073c6 */ /* 0x000ef40000000000 */
[----:B---3--:R3:W4:Y:S01]  /*05f0*/  SYNCS.EXCH.64 URZ, [UR8], UR12 ;  /* 0x0000000c08ff75b2 */ /* 0x0087220008000100 */
[----:B------:R3:W1:Y:S01]  /*0600*/  SYNCS.EXCH.64 URZ, [UR8+0x28], UR12 ;  /* 0x0000280c08ff75b2 */ /* 0x0006620008000100 */
        /* <DEDUP_REMOVED lines=8> */
[----:B------:R-:W-:Y:S01]  /*0690*/  NOP ;  /* 0x0000000000007918 */ /* 0x000fe20000000000 */
.L_x_9:
[----:B------:R-:W2:Y:S01]  /*06a0*/  SHFL.IDX PT, R0, R162, RZ, 0x1f ;  /* 0x00001fffa2007589 */ /* 0x000ea200000e0000 */
[----:B------:R-:W-:Y:S01]  /*06b0*/  NOP ;  /* 0x0000000000007918 */ /* 0x000fe20000000000 */
[----:B--2---:R-:W-:-:S13]  /*06c0*/  ISETP.NE.AND P0, PT, R0, 0x1, PT ;  /* 0x000000010000780c */ /* 0x004fda0003f05270 */
[----:B------:R-:W-:Y:S05]  /*06d0*/  @P0 BRA `(.L_x_10) ;  /* 0x0000000000540947 */ /* 0x000fea0003800000 */
[----:B------:R-:W-:Y:S01]  /*06e0*/  UMOV UR9, 0x400 ;  /* 0x0000040000097882 */ /* 0x000fe20000000000 */
[----:B---3--:R-:W-:Y:S01]  /*06f0*/  UMOV UR8, 0x20 ;  /* 0x0000002000087882 */ /* 0x008fe20000000000 */
[----:B------:R-:W-:Y:S01]  /*0700*/  UMOV UR7, 0x80 ;  /* 0x0000008000077882 */ /* 0x000fe20000000000 */
[----:B------:R-:W-:Y:S02]  /*0710*/  ULEA UR9, UR37, UR9, 0x18 ;  /* 0x0000000925097291 */ /* 0x000fe4000f8ec0ff */
[----:B------:R-:W-:-:S04]  /*0720*/  UIADD3 UR12, UPT, UPT, -UR8, 0x100000, URZ ;  /* 0x00100000080c7890 */ /* 0x000fc8000fffe1ff */
[----:B------:R-:W-:Y:S02]  /*0730*/  USHF.L.U32 UR13, UR12, 0xb, URZ ;  /* 0x0000000b0c0d7899 */ /* 0x000fe400080006ff */
[----:B------:R-:W-:Y:S02]  /*0740*/  USHF.L.U32 UR12, UR12, 0x1, URZ ;  /* 0x000000010c0c7899 */ /* 0x000fe400080006ff */
[----:B------:R-:W-:-:S04]  /*0750*/  UIADD3 UR14, UPT, UPT, -UR7, 0x100000, URZ ;  /* 0x00100000070e7890 */ /* 0x000fc8000fffe1ff */
[----:B------:R-:W-:Y:S02]  /*0760*/  USHF.L.U32 UR15, UR14, 0xb, URZ ;  /* 0x0000000b0e0f7899 */ /* 0x000fe400080006ff */
[----:B------:R-:W-:Y:S01]  /*0770*/  USHF.L.U32 UR14, UR14, 0x1, URZ ;  /* 0x000000010e0e7899 */ /* 0x000fe200080006ff */
[----:B------:R-:W-:Y:S01]  /*0780*/  ELECT P0, URZ, PT ;  /* 0x0000000000ff782f */ /* 0x000fe20003800000 */
[----:B------:R-:W2:Y:S02]  /*0790*/  FENCE.VIEW.ASYNC.S ;  /* 0x00000000000073c6 */ /* 0x000ea40000000000 */
[----:B--2---:R2:W3:Y:S08]  /*07a0*/  SYNCS.EXCH.64 URZ, [UR9+0x50], UR12 ;  /* 0x0000500c09ff75b2 */ /* 0x0044f00008000100 */
        /* <DEDUP_REMOVED lines=8> */
.L_x_10:
[----:B------:R-:W4:Y:S01]  /*0830*/  SHFL.IDX PT, R0, R162, RZ, 0x1f ;  /* 0x00001fffa2007589 */ /* 0x000f2200000e0000 */
[----:B------:R-:W-:Y:S01]  /*0840*/  NOP ;  /* 0x0000000000007918 */ /* 0x000fe20000000000 */
[----:B----4-:R-:W-:-:S13]  /*0850*/  ISETP.NE.AND P0, PT, R0, 0x3, PT ;  /* 0x000000030000780c */ /* 0x010fda0003f05270 */
[----:B------:R-:W-:Y:S05]  /*0860*/  @P0 BRA `(.L_x_11) ;  /* 0x00000000002c0947 */ /* 0x000fea0003800000 */
[----:B---3--:R-:W-:Y:S01]  /*0870*/  UMOV UR8, 0x400 ;  /* 0x0000040000087882 */ /* 0x008fe20000000000 */
[----:B------:R-:W-:Y:S01]  /*0880*/  UMOV UR7, 0x20 ;  /* 0x0000002000077882 */ /* 0x000fe20000000000 */
[----:B------:R-:W-:Y:S02]  /*0890*/  ULEA UR8, UR37, UR8, 0x18 ;  /* 0x0000000825087291 */ /* 0x000fe4000f8ec0ff */
[----:B--2---:R-:W-:-:S04]  /*08a0*/  UIADD3 UR12, UPT, UPT, -UR7, 0x100000, URZ ;  /* 0x00100000070c7890 */ /* 0x004fc8000fffe1ff */
[----:B------:R-:W-:Y:S02]  /*08b0*/  USHF.L.U32 UR13, UR12, 0xb, URZ ;  /* 0x0000000b0c0d7899 */ /* 0x000fe400080006ff */
[----:B------:R-:W-:Y:S01]  /*08c0*/  USHF.L.U32 UR12, UR12, 0x1, URZ ;  /* 0x000000010c0c7899 */ /* 0x000fe200080006ff */
[----:B------:R-:W-:Y:S01]  /*08d0*/  ELECT P0, URZ, PT ;  /* 0x0000000000ff782f */ /* 0x000fe20003800000 */
[----:B------:R-:W2:Y:S10]  /*08e0*/  FENCE.VIEW.ASYNC.S ;  /* 0x00000000000073c6 */ /* 0x000eb40000000000 */
[----:B--2---:R4:W2:Y:S01]  /*08f0*/  SYNCS.EXCH.64 URZ, [UR8+0x90], UR12 ;  /* 0x0000900c08ff75b2 */ /* 0x0048a20008000100 */
[----:B------:R4:W3:Y:S02]  /*0900*/  SYNCS.EXCH.64 URZ, [UR8+0x98], UR12 ;  /* 0x0000980c08ff75b2 */ /* 0x0008e40008000100 */
[----:B----4-:R-:W-:Y:S01]  /*0910*/  NOP ;  /* 0x0000000000007918 */ /* 0x010fe20000000000 */
.L_x_11:
[----:B------:R-:W4:Y:S01]  /*0920*/  SHFL.IDX PT, R0, R162, RZ, 0x1f ;  /* 0x00001fffa2007589 */ /* 0x000f2200000e0000 */
[----:B------:R-:W-:Y:S01]  /*0930*/  NOP ;  /* 0x0000000000007918 */ /* 0x000fe20000000000 */
[----:B----4-:R-:W-:-:S13]  /*0940*/  ISETP.NE.AND P0, PT, R0, 0x4, PT ;  /* 0x000000040000780c */ /* 0x010fda0003f05270 */
[----:B------:R-:W-:Y:S05]  /*0950*/  @P0 BRA `(.L_x_12) ;  /* 0x0000000000480947 */ /* 0x000fea0003800000 */
[----:B--2---:R-:W-:Y:S01]  /*0960*/  UMOV UR9, 0x1e0 ;  /* 0x000001e000097882 */ /* 0x004fe20000000000 */
[----:B---3--:R-:W-:Y:S01]  /*0970*/  UMOV UR8, 0x400 ;  /* 0x0000040000087882 */ /* 0x008fe20000000000 */
[----:B------:R-:W-:Y:S01]  /*0980*/  USEL UR9, UR9, 0x1a0, UP5 ;  /* 0x000001a009097887 */ /* 0x000fe2000a800000 */
        /* <DEDUP_REMOVED lines=10> */
[----:B--2---:R4:W2:Y:S08]  /*0a30*/  SYNCS.EXCH.64 URZ, [UR8+0xa0], UR12 ;  /* 0x0000a00c08ff75b2 */ /* 0x0048b00008000100 */
[----:B------:R4:W3:Y:S01]  /*0a40*/  SYNCS.EXCH.64 URZ, [UR8+0xb0], UR14 ;  /* 0x0000b00e08ff75b2 */ /* 0x0008e20008000100 */
[----:B------:R4:W1:Y:S01]  /*0a50*/  SYNCS.EXCH.64 URZ, [UR8+0xa8], UR12 ;  /* 0x0000a80c08ff75b2 */ /* 0x0008620008000100 */
[----:B------:R4:W1:Y:S02]  /*0a60*/  SYNCS.EXCH.64 URZ, [UR8+0xb8], UR14 ;  /* 0x0000b80e08ff75b2 */ /* 0x0008640008000100 */
[----:B----4-:R-:W-:Y:S01]  /*0a70*/  NOP ;  /* 0x0000000000007918 */ /* 0x010fe20000000000 */
.L_x_12:
[----:B------:R-:W4:Y:S01]  /*0a80*/  SHFL.IDX PT, R0, R162, RZ, 0x1f ;  /* 0x00001fffa2007589 */ /* 0x000f2200000e0000 */
[----:B------:R-:W-:Y:S01]  /*0a90*/  NOP ;  /* 0x0000000000007918 */ /* 0x000fe20000000000 */
[----:B----4-:R-:W-:-:S13]  /*0aa0*/  ISETP.NE.AND P0, PT, R0, 0x5, PT ;  /* 0x000000050000780c */ /* 0x010fda0003f05270 */
[----:B------:R-:W-:Y:S05]  /*0ab0*/  @P0 BRA `(.L_x_13) ;  /* 0x0000000000440947 */ /* 0x000fea0003800000 */
[----:B--2---:R-:W-:Y:S01]  /*0ac0*/  UMOV UR9, 0x400 ;  /* 0x0000040000097882 */ /* 0x004fe20000000000 */
        /* <DEDUP_REMOVED lines=16> */
.L_x_13:
[----:B------:R-:W4:Y:S01]  /*0bd0*/  SHFL.IDX PT, R0, R162, RZ, 0x1f ;  /* 0x00001fffa2007589 */ /* 0x000f2200000e0000 */
[----:B------:R-:W-:Y:S01]  /*0be0*/  ISETP.NE.OR P1, PT, RZ, UR10, !P1 ;  /* 0x0000000aff007c0c */ /* 0x000fe2000cf25670 */
        /* <DEDUP_REMOVED lines=12> */
[----:B------:R4:W3:Y:S01]  /*0cb0*/  SYNCS.EXCH.64 URZ, [UR8+0xf0], UR12 ;  /* 0x0000f00c08ff75b2 */ /* 0x0008e20008000100 */
[----:B------:R4:W1:Y:S01]  /*0cc0*/  SYNCS.EXCH.64 URZ, [UR8+0xe8], UR12 ;  /* 0x0000e80c08ff75b2 */ /* 0x0008620008000100 */
[----:B------:R4:W1:Y:S02]  /*0cd0*/  SYNCS.EXCH.64 URZ, [UR8+0xf8], UR12 ;  /* 0x0000f80c08ff75b2 */ /* 0x0008640008000100 */
[----:B----4-:R-:W-:Y:S01]  /*0ce0*/  NOP ;  /* 0x0000000000007918 */ /* 0x010fe20000000000 */
.L_x_14:
[----:B------:R-:W-:Y:S01]  /*0cf0*/  VOTEU.ALL UP1, P1 ;  /* 0x0000000000ff7886 */ /* 0x000fe20000820000 */
[----:B---3--:R-:W3:Y:S01]  /*0d00*/  LDCU UR8, c[0x0][0x36c] ;  /* 0x00006d80ff0877ac */ /* 0x008ee20008000800 */
[----:B------:R-:W-:Y:S01]  /*0d10*/  NOP ;  /* 0x0000000000007918 */ /* 0x000fe20000000000 */
[----:B------:R-:W-:Y:S01]  /*0d20*/  LOP3.LUT R10, R170, 0x1f, RZ, 0xc0, !PT ;  /* 0x0000001faa0a7812 */ /* 0x000fe200078ec0ff */
[----:B--2---:R-:W-:Y:S01]  /*0d30*/  UMOV UR12, 0x20 ;  /* 0x00000020000c7882 */ /* 0x004fe20000000000 */
[----:B------:R-:W-:Y:S01]  /*0d40*/  @!UP1 UMOV UR7, 0x400 ;  /* 0x0000040000079882 */ /* 0x000fe20000000000 */
[----:B------:R-:W-:-:S04]  /*0d50*/  @!UP1 UIADD3 UR12, UPT, UPT, -UR12, 0x100000, URZ ;  /* 0x001000000c0c9890 */ /* 0x000fc8000fffe1ff */
[----:B------:R-:W-:Y:S02]  /*0d60*/  @!UP1 USHF.L.U32 UR13, UR12, 0xb, URZ ;  /* 0x0000000b0c0d9899 */ /* 0x000fe400080006ff */
[----:B------:R-:W-:Y:S02]  /*0d70*/  @!UP1 USHF.L.U32 UR12, UR12, 0x1, URZ ;  /* 0x000000010c0c9899 */ /* 0x000fe400080006ff */
[----:B------:R-:W-:Y:S01]  /*0d80*/  @!UP1 ULEA UR7, UR37, UR7, 0x18 ;  /* 0x0000000725079291 */ /* 0x000fe2000f8ec0ff */
[----:B------:R-:W-:Y:S01]  /*0d90*/  VOTEU.ALL UP1, P1 ;  /* 0x0000000000ff7886 */ /* 0x000fe20000820000 */
[----:B------:R-:W-:Y:S01]  /*0da0*/  UISETP.NE.AND UP4, UPT, UR10, URZ, UPT ;  /* 0x000000ff0a00728c */ /* 0x000fe2000bf85270 */
[----:B------:R-:W2:Y:S09]  /*0db0*/  FENCE.VIEW.ASYNC.S ;  /* 0x00000000000073c6 */ /* 0x000eb20000000000 */
[----:B--2---:R2:W4:Y:S01]  /*0dc0*/  @!UP1 SYNCS.EXCH.64 URZ, [UR7+0x100], UR12 ;  /* 0x0001000c07ff95b2 */ /* 0x0045220008000100 */
[----:B---3--:R-:W-:-:S09]  /*0dd0*/  UISETP.EQ.U32.AND UP1, UPT, UR8, 0x1, UPT ;  /* 0x000000010800788c */ /* 0x008fd2000bf22070 */
[----:B------:R-:W-:Y:S05]  /*0de0*/  BRA.U !UP1, `(.L_x_15) ;  /* 0x0000000109087547 */ /* 0x000fea000b800000 */
[----:B-1--4-:R-:W-:Y:S01]  /*0df0*/  UCGABAR_ARV ;  /* 0x00000000000079c7 */ /* 0x012fe20008000000 */
[----:B------:R-:W-:Y:S05]  /*0e00*/  BRA `(.L_x_16) ;  /* 0x0000000000047947 */ /* 0x000fea0003800000 */
.L_x_15:
[----:B-1--4-:R-:W-:Y:S01]  /*0e10*/  NOP ;  /* 0x0000000000007918 */ /* 0x012fe20000000000 */
.L_x_16:
[----:B------:R-:W1:Y:S01]  /*0e20*/  S2R R11, SR_CTAID.X ;  /* 0x00000000000b7919 */ /* 0x000e620000002500 */
[----:B------:R-:W-:-:S05]  /*0e30*/  CS2R.32 R156, SR_CgaSize ;  /* 0x00000000009c7805 */ /* 0x000fca0000008a00 */
[----:B------:R-:W-:-:S05]  /*0e40*/  IMAD R156, R156, -0xa0, RZ ;  /* 0xffffff609c9c7824 */ /* 0x000fca00078e02ff */
[----:B------:R-:W-:-:S14]  /*0e50*/  R2UR UR8, R156 ;  /* 0x000000009c0872ca */ /* 0x000fdc00000e0000 */
[----:B------:R-:W3:Y:S01]  /*0e60*/  LDCU UR8, c[0x0][UR8+0x2b0] ;  /* 0x00005600080877ac */ /* 0x000ee20008000800 */
[----:B------:R-:W-:-:S05]  /*0e70*/  CS2R.32 R0, SR_CgaSize ;  /* 0x0000000000007805 */ /* 0x000fca0000008a00 */
[----:B------:R-:W-:-:S06]  /*0e80*/  IMAD R0, R0, -0xa0, RZ ;  /* 0xffffff6000007824 */ /* 0x000fcc00078e02ff */
[----:B------:R-:W4:Y:S01]  /*0e90*/  LDC R0, c[0x0][R0+0x2a0] ;  /* 0x0000a80000007b82 */ /* 0x000f220000000800 */
[----:B------:R-:W-:Y:S01]  /*0ea0*/  PRMT R8, RZ, 0x7610, R8 ;  /* 0x00007610ff087816 */ /* 0x000fe20000000008 */
[----:B------:R-:W3:Y:S01]  /*0eb0*/  S2R R20, SR_CTAID.Y ;  /* 0x0000000000147919 */ /* 0x000ee20000002600 */
[----:B------:R-:W-:-:S05]  /*0ec0*/  CS2R.32 R156, SR_CgaSize ;  /* 0x00000000009c7805 */ /* 0x000fca0000008a00 */
[----:B------:R-:W-:-:S05]  /*0ed0*/  IMAD R156, R156, -0xa0, RZ ;  /* 0xffffff609c9c7824 */ /* 0x000fca00078e02ff */
[----:B--2---:R-:W-:-:S14]  /*0ee0*/  R2UR UR7, R156 ;  /* 0x000000009c0772ca */ /* 0x004fdc00000e0000 */
[----:B------:R-:W2:Y:S01]  /*0ef0*/  LDCU UR7, c[0x0][UR7+0x2b4] ;  /* 0x00005680070777ac */ /* 0x000ea20008000800 */
[----:B------:R-:W-:Y:S01]  /*0f00*/  UISETP.NE.AND UP2, UPT, UR10, 0x2, UPT ;  /* 0x000000020a00788c */ /* 0x000fe2000bf45270 */
[----:B------:R-:W3:Y:S01]  /*0f10*/  LDC R9, c[0x0][0xb24] ;  /* 0x0002c900ff097b82 */ /* 0x000ee20000000800 */
[----:B------:R-:W-:-:S05]  /*0f20*/  CS2R.32 R154, SR_CgaSize ;  /* 0x00000000009a7805 */ /* 0x000fca0000008a00 */
[----:B------:R-:W-:-:S06]  /*0f30*/  IMAD R154, R154, -0xa0, RZ ;  /* 0xffffff609a9a7824 */ /* 0x000fcc00078e02ff */
[----:B------:R-:W4:Y:S08]  /*0f40*/  LDC R154, c[0x0][R154+0x2a4] ;  /* 0x0000a9009a9a7b82 */ /* 0x000f300000000800 */
[----:B------:R-:W4:Y:S01]  /*0f50*/  LDC R72, c[0x0][0xb24] ;  /* 0x0002c900ff487b82 */ /* 0x000f220000000800 */
[----:B-1----:R-:W-:Y:S01]  /*0f60*/  I2FP.F32.U32 R4, R11 ;  /* 0x0000000b00047245 */ /* 0x002fe20000201000 */
[----:B------:R-:W-:-:S06]  /*0f70*/  IMAD.MOV.U32 R21, RZ, RZ, R11 ;  /* 0x000000ffff157224 */ /* 0x000fcc00078e000b */
[----:B------:R-:W1:Y:S01]  /*0f80*/  S2UR UR36, SR_CTAID.Z ;  /* 0x00000000002479c3 */ /* 0x000e620000002700 */
[----:B---3--:R-:W-:Y:S02]  /*0f90*/  ISETP.GE.AND P0, PT, R9, 0x1, PT ;  /* 0x000000010900780c */ /* 0x008fe40003f06270 */
[----:B------:R-:W-:Y:S01]  /*0fa0*/  I2FP.F32.U32 R2, R20 ;  /* 0x0000001400027245 */ /* 0x000fe20000201000 */
[----:B------:R-:W-:-:S04]  /*0fb0*/  FMUL R4, R4, UR8 ;  /* 0x0000000804047c20 */ /* 0x000fc80008400000 */
[----:B--2---:R-:W-:Y:S01]  /*0fc0*/  FMUL R2, R2, UR7 ;  /* 0x0000000702027c20 */ /* 0x004fe20008400000 */
[----:B------:R-:W2:Y:S01]  /*0fd0*/  F2I.U32.TRUNC.NTZ R156, R4 ;  /* 0x00000004009c7305 */ /* 0x000ea2000020f000 */
[----:B------:R-:W3:Y:S07]  /*0fe0*/  LDCU UR7, c[0x0][0xb30] ;  /* 0x00016600ff0777ac */ /* 0x000eee0008000800 */
[----:B------:R-:W1:Y:S01]  /*0ff0*/  F2I.U32.TRUNC.NTZ R3, R2 ;  /* 0x0000000200037305 */ /* 0x000e62000020f000 */
[----:B--2---:R-:W-:-:S04]  /*1000*/  IMAD.MOV R156, RZ, RZ, -R156 ;  /* 0x000000ffff9c7224 */ /* 0x004fc800078e0a9c */
[----:B----4-:R-:W-:Y:S01]  /*1010*/  IMAD R156, R0, R156, R11 ;  /* 0x0000009c009c7224 */ /* 0x010fe200078e020b */
[----:B------:R-:W-:Y:S01]  /*1020*/  PRMT R0, RZ, 0x7610, R0 ;  /* 0x00007610ff007816 */ /* 0x000fe20000000000 */
[----:B---3--:R-:W-:Y:S01]  /*1030*/  UISETP.NE.AND UP3, UPT, UR7, 0x1, UPT ;  /* 0x000000010700788c */ /* 0x008fe2000bf65270 */
[----:B-1----:R-:W-:-:S05]  /*1040*/  IADD3 R3, PT, PT, -R3, RZ, RZ ;  /* 0x000000ff03037210 */ /* 0x002fca0007ffe1ff */
[----:B------:R-:W-:Y:S01]  /*1050*/  IMAD R154, R154, R3, R20 ;  /* 0x000000039a9a7224 */ /* 0x000fe200078e0214 */
[----:B------:R-:W-:Y:S06]  /*1060*/  BRA.U UP4, `(.L_x_17) ;  /* 0x0000000104247547 */ /* 0x000fec000b800000 */
[----:B------:R-:W-:Y:S01]  /*1070*/  ISETP.NE.AND P1, PT, R154, RZ, PT ;  /* 0x000000ff9a00720c */ /* 0x000fe20003f25270 */
[----:B------:R-:W-:Y:S01]  /*1080*/  IMAD.MOV.U32 R0, RZ, RZ, 0x3 ;  /* 0x00000003ff007424 */ /* 0x000fe200078e00ff */
[C---:B------:R-:W-:Y:S02]  /*1090*/  LOP3.LUT R3, R156.reuse, 0xfffffffe, RZ, 0xc0, !PT ;  /* 0xfffffffe9c037812 */ /* 0x040fe400078ec0ff */
[----:B------:R-:W-:Y:S02]  /*10a0*/  ISETP.LT.U32.OR P1, PT, R156, 0x2, !P1 ;  /* 0x000000029c00780c */ /* 0x000fe40004f21470 */
[----:B------:R-:W-:Y:S02]  /*10b0*/  SHF.L.U32 R0, R0, R3, RZ ;  /* 0x0000000300007219 */ /* 0x000fe400000006ff */
[----:B------:R-:W-:Y:S02]  /*10c0*/  SEL R5, RZ, 0x1, !P1 ;  /* 0x00000001ff057807 */ /* 0x000fe40004800000 */
[----:B------:R-:W-:-:S05]  /*10d0*/  SEL R2, RZ, 0x2, !P1 ;  /* 0x00000002ff027807 */ /* 0x000fca0004800000 */
[----:B------:R-:W-:-:S05]  /*10e0*/  IMAD.IADD R2, R5, 0x1, R2 ;  /* 0x0000000105027824 */ /* 0x000fca00078e0202 */
[----:B------:R-:W-:Y:S02]  /*10f0*/  PRMT R8, R2, 0x7610, R8 ;  /* 0x0000761002087816 */ /* 0x000fe40000000008 */
.L_x_17:
[----:B------:R-:W-:Y:S05]  /*1100*/  @!P0 BRA `(.L_x_18) ;  /* 0x0000000000b88947 */ /* 0x000fea0003800000 */
[----:B------:R-:W1:Y:S01]  /*1110*/  LDC.64 R4, c[0x0][0xb18] ;  /* 0x0002c600ff047b82 */ /* 0x000e620000000a00 */
[----:B------:R-:W-:-:S07]  /*1120*/  ISETP.NE.AND P0, PT, R9, 0x1, PT ;  /* 0x000000010900780c */ /* 0x000fce0003f05270 */
[----:B------:R-:W2:Y:S08]  /*1130*/  LDC R14, c[0x0][0xb0c] ;  /* 0x0002c300ff0e7b82 */ /* 0x000eb00000000800 */
[----:B------:R-:W3:Y:S08]  /*1140*/  LDC R13, c[0x0][0x370] ;  /* 0x0000dc00ff0d7b82 */ /* 0x000ef00000000800 */
[----:B------:R-:W4:Y:S01]  /*1150*/  LDC R16, c[0x0][0x374] ;  /* 0x0000dd00ff107b82 */ /* 0x000f220000000800 */
[----:B-1----:R-:W-:-:S07]  /*1160*/  ISETP.NE.AND P1, PT, R4, 0x1, PT ;  /* 0x000000010400780c */ /* 0x002fce0003f25270 */
[----:B------:R-:W3:Y:S01]  /*1170*/  LDC.64 R6, c[0x0][0xb10] ;  /* 0x0002c400ff067b82 */ /* 0x000ee20000000a00 */
[----:B--2---:R-:W-:-:S07]  /*1180*/  ISETP.NE.AND P2, PT, R14, 0x1, PT ;  /* 0x000000010e00780c */ /* 0x004fce0003f45270 */
[----:B------:R-:W1:Y:S08]  /*1190*/  LDC R12, c[0x0][0xb20] ;  /* 0x0002c800ff0c7b82 */ /* 0x000e700000000800 */
[----:B------:R-:W2:Y:S01]  /*11a0*/  LDC.64 R2, c[0x0][0xb28] ;  /* 0x0002ca00ff027b82 */ /* 0x000ea20000000a00 */
[----:B----4-:R-:W-:-:S04]  /*11b0*/  IMAD.HI.U32 R15, R16, R5, RZ ;  /* 0x00000005100f7227 */ /* 0x010fc800078e00ff */
[----:B------:R-:W-:-:S04]  /*11c0*/  IMAD.HI.U32 R5, R20, R5, RZ ;  /* 0x0000000514057227 */ /* 0x000fc800078e00ff */
[----:B---3--:R-:W-:-:S04]  /*11d0*/  IMAD.HI.U32 R18, R13, R6, RZ ;  /* 0x000000060d127227 */ /* 0x008fc800078e00ff */
[C---:B------:R-:W-:Y:S01]  /*11e0*/  IMAD.HI.U32 R22, R11.reuse, R6, RZ ;  /* 0x000000060b167227 */ /* 0x040fe200078e00ff */
[-C--:B------:R-:W-:Y:S02]  /*11f0*/  @P2 SHF.R.U32.HI R13, RZ, R7.reuse, R18 ;  /* 0x00000007ff0d2219 */ /* 0x080fe40000011612 */
[-C--:B-1----:R-:W-:Y:S02]  /*1200*/  @P1 SHF.R.U32.HI R16, RZ, R12.reuse, R15 ;  /* 0x0000000cff101219 */ /* 0x082fe4000001160f */
[----:B------:R-:W-:Y:S02]  /*1210*/  SHF.R.U32.HI R5, RZ, R12, R5 ;  /* 0x0000000cff057219 */ /* 0x000fe40000011605 */
[----:B------:R-:W-:Y:S02]  /*1220*/  SHF.R.U32.HI R22, RZ, R7, R22 ;  /* 0x00000007ff167219 */ /* 0x000fe40000011616 */
[----:B------:R-:W-:Y:S01]  /*1230*/  SEL R5, R20, R5, !P1 ;  /* 0x0000000514057207 */ /* 0x000fe20004800000 */
[----:B--2---:R-:W-:Y:S01]  /*1240*/  IMAD.HI.U32 R18, R16, R2, RZ ;  /* 0x0000000210127227 */ /* 0x004fe200078e00ff */
[----:B------:R-:W-:-:S02]  /*1250*/  SEL R21, R11, R22, !P2 ;  /* 0x000000160b157207 */ /* 0x000fc40005000000 */
[----:B------:R-:W-:Y:S01]  /*1260*/  IADD3 R7, PT, PT, -R5, RZ, RZ ;  /* 0x000000ff05077210 */ /* 0x000fe20007ffe1ff */
[----:B------:R-:W-:Y:S01]  /*1270*/  IMAD.HI.U32 R6, R13, R2, RZ ;  /* 0x000000020d067227 */ /* 0x000fe200078e00ff */
[----:B------:R-:W-:-:S03]  /*1280*/  @P0 SHF.R.U32.HI R16, RZ, R3, R18 ;  /* 0x00000003ff100219 */ /* 0x000fc60000011612 */
[----:B------:R-:W-:Y:S01]  /*1290*/  IMAD R7, R4, R7, R20 ;  /* 0x0000000704077224 */ /* 0x000fe200078e0214 */
[----:B------:R-:W-:Y:S01]  /*12a0*/  @P0 SHF.R.U32.HI R13, RZ, R3, R6 ;  /* 0x00000003ff0d0219 */ /* 0x000fe20000011606 */
[----:B------:R-:W-:-:S04]  /*12b0*/  IMAD R16, R16, R9, RZ ;  /* 0x0000000910107224 */ /* 0x000fc800078e02ff */
[----:B------:R-:W-:Y:S01]  /*12c0*/  IMAD R6, R13, R9, RZ ;  /* 0x000000090d067224 */ /* 0x000fe200078e02ff */
[----:B------:R-:W-:-:S04]  /*12d0*/  ISETP.GE.AND P1, PT, R5, R16, PT ;  /* 0x000000100500720c */ /* 0x000fc80003f26270 */
[----:B------:R-:W-:Y:S01]  /*12e0*/  ISETP.GE.OR P1, PT, R21, R6, P1 ;  /* 0x000000061500720c */ /* 0x000fe20000f26670 */
[----:B------:R-:W-:-:S05]  /*12f0*/  IMAD.HI.U32 R6, R5, R2, RZ ;  /* 0x0000000205067227 */ /* 0x000fca00078e00ff */
[----:B------:R-:W-:-:S04]  /*1300*/  SHF.R.U32.HI R6, RZ, R3, R6 ;  /* 0x00000003ff067219 */ /* 0x000fc80000011606 */
[----:B------:R-:W-:-:S03]  /*1310*/  SEL R6, R5, R6, !P0 ;  /* 0x0000000605067207 */ /* 0x000fc60004000000 */
[----:B------:R-:W-:Y:S01]  /*1320*/  @!P1 IMAD.HI.U32 R12, R21, R2, RZ ;  /* 0x00000002150c9227 */ /* 0x000fe200078e00ff */
[----:B------:R-:W-:-:S04]  /*1330*/  IADD3 R2, PT, PT, -R6, RZ, RZ ;  /* 0x000000ff06027210 */ /* 0x000fc80007ffe1ff */
[----:B------:R-:W-:Y:S01]  /*1340*/  @!P1 SHF.R.U32.HI R12, RZ, R3, R12 ;  /* 0x00000003ff0c9219 */ /* 0x000fe2000001160c */
[----:B------:R-:W-:-:S03]  /*1350*/  IMAD R2, R9, R2, R5 ;  /* 0x0000000209027224 */ /* 0x000fc600078e0205 */
[----:B------:R-:W-:-:S05]  /*1360*/  @!P1 SEL R3, R21, R12, !P0 ;  /* 0x0000000c15039207 */ /* 0x000fca0004000000 */
[--C-:B------:R-:W-:Y:S02]  /*1370*/  @!P1 IMAD.IADD R6, R6, 0x1, -R3.reuse ;  /* 0x0000000106069824 */ /* 0x100fe400078e0a03 */
[----:B------:R-:W-:Y:S01]  /*1380*/  @!P1 IMAD R3, R2, R13, R3 ;  /* 0x0000000d02039224 */ /* 0x000fe200078e0203 */
[----:B------:R-:W-:Y:S01]  /*1390*/  IADD3 R2, PT, PT, -R21, RZ, RZ ;  /* 0x000000ff15027210 */ /* 0x000fe20007ffe1ff */
[----:B------:R-:W-:Y:S02]  /*13a0*/  @!P1 IMAD R5, R6, R9, R21 ;  /* 0x0000000906059224 */ /* 0x000fe400078e0215 */
[----:B------:R-:W-:Y:S02]  /*13b0*/  @!P1 IMAD.MOV.U32 R21, RZ, RZ, R3 ;  /* 0x000000ffff159224 */ /* 0x000fe400078e0003 */
[----:B------:R-:W-:Y:S02]  /*13c0*/  IMAD R2, R14, R2, R11 ;  /* 0x000000020e027224 */ /* 0x000fe400078e020b */
[----:B------:R-:W-:-:S02]  /*13d0*/  IMAD R20, R5, R4, R7 ;  /* 0x0000000405147224 */ /* 0x000fc400078e0207 */
[----:B------:R-:W-:Y:S02]  /*13e0*/  IMAD R21, R21, R14, R2 ;  /* 0x0000000e15157224 */ /* 0x000fe400078e0202 */
.L_x_18:
[----:B------:R-:W-:Y:S05]  /*13f0*/  BRA.U UP3, `(.L_x_19) ;  /* 0x0000000103407547 */ /* 0x000fea000b800000 */
[----:B------:R-:W1:Y:S08]  /*1400*/  LDC.64 R4, c[0x0][0xb10] ;  /* 0x0002c400ff047b82 */ /* 0x000e700000000a00 */
[----:B------:R-:W2:Y:S08]  /*1410*/  LDC.64 R2, c[0x0][0xb18] ;  /* 0x0002c600ff027b82 */ /* 0x000eb00000000a00 */
[----:B------:R-:W3:Y:S08]  /*1420*/  LDC R6, c[0x0][0xb20] ;  /* 0x0002c800ff067b82 */ /* 0x000ef00000000800 */
[----:B------:R-:W4:Y:S01]  /*1430*/  LDC R12, c[0x0][0xb0c] ;  /* 0x0002c300ff0c7b82 */ /* 0x000f220000000800 */
[----:B-1----:R-:W-:-:S05]  /*1440*/  IMAD.HI.U32 R4, R21, R4, RZ ;  /* 0x0000000415047227 */ /* 0x002fca00078e00ff */
[----:B------:R-:W-:Y:S01]  /*1450*/  SHF.R.U32.HI R4, RZ, R5, R4 ;  /* 0x00000005ff047219 */ /* 0x000fe20000011604 */
[----:B--2---:R-:W-:Y:S01]  /*1460*/  IMAD.HI.U32 R3, R20, R3, RZ ;  /* 0x0000000314037227 */ /* 0x004fe200078e00ff */
[----:B------:R-:W-:-:S04]  /*1470*/  ISETP.NE.AND P0, PT, R2, 0x1, PT ;  /* 0x000000010200780c */ /* 0x000fc80003f05270 */
[----:B---3--:R-:W-:-:S04]  /*1480*/  SHF.R.U32.HI R3, RZ, R6, R3 ;  /* 0x00000006ff037219 */ /* 0x008fc80000011603 */
[----:B------:R-:W-:Y:S02]  /*1490*/  SEL R3, R20, R3, !P0 ;  /* 0x0000000314037207 */ /* 0x000fe40004000000 */
[----:B----4-:R-:W-:-:S04]  /*14a0*/  ISETP.NE.AND P1, PT, R12, 0x1, PT ;  /* 0x000000010c00780c */ /* 0x010fc80003f25270 */
[----:B------:R-:W-:-:S05]  /*14b0*/  SEL R6, R21, R4, !P1 ;  /* 0x0000000415067207 */ /* 0x000fca0004800000 */
[----:B------:R-:W-:Y:S02]  /*14c0*/  IMAD.IADD R4, R3, 0x1, -R6 ;  /* 0x0000000103047824 */ /* 0x000fe400078e0a06 */
[----:B------:R-:W-:Y:S02]  /*14d0*/  IMAD.IADD R3, R6, 0x1, -R3 ;  /* 0x0000000106037824 */ /* 0x000fe400078e0a03 */
[----:B------:R-:W-:Y:S02]  /*14e0*/  IMAD R21, R4, R12, R21 ;  /* 0x0000000c04157224 */ /* 0x000fe400078e0215 */
[----:B------:R-:W-:Y:S02]  /*14f0*/  IMAD R20, R3, R2, R20 ;  /* 0x0000000203147224 */ /* 0x000fe400078e0214 */
.L_x_19:
[----:B------:R-:W-:Y:S05]  /*1500*/  BRA.U !UP1, `(.L_x_20) ;  /* 0x00000001090c7547 */ /* 0x000fea000b800000 */
[----:B------:R-:W-:Y:S01]  /*1510*/  UCGABAR_WAIT ;  /* 0x0000000000007dc7 */ /* 0x000fe20008000000 */
[----:B------:R-:W-:Y:S01]  /*1520*/  CCTL.IVALL ;  /* 0x00000000ff00798f */ /* 0x000fe20002000000 */
[----:B------:R-:W-:Y:S05]  /*1530*/  BRA `(.L_x_21) ;  /* 0x0000000000047947 */ /* 0x000fea0003800000 */
.L_x_20:
[----:B------:R-:W-:Y:S06]  /*1540*/  BAR.SYNC.DEFER_BLOCKING 0x0 ;  /* 0x0000000000007b1d */ /* 0x000fec0000010000 */
.L_x_21:
[----:B------:R-:W-:Y:S05]  /*1550*/  BRA.U UP2, `(.L_x_22) ;  /* 0x0000001102cc7547 */ /* 0x000fea000b800000 */
[----:B------:R-:W1:Y:S01]  /*1560*/  LDCU UR4, c[0x0][0x38c] ;  /* 0x00007180ff0477ac */ /* 0x000e620008000800 */
[----:B------:R-:W2:Y:S01]  /*1570*/  LDC R9, c[0x0][0x370] ;  /* 0x0000dc00ff097b82 */ /* 0x000ea20000000800 */
[----:B------:R-:W-:Y:S01]  /*1580*/  IMAD.SHL.U32 R16, R11, 0x80, RZ ;  /* 0x000000800b107824 */ /* 0x000fe200078e00ff */
[----:B------:R-:W-:Y:S01]  /*1590*/  PLOP3.LUT P1, PT, PT, PT, UP5, 0x80, 0x8 ;  /* 0x000000000008781c */ /* 0x000fe20003f2f058 */
[----:B------:R-:W-:Y:S01]  /*15a0*/  HFMA2 R12, -RZ, RZ, 0, 0 ;  /* 0x00000000ff0c7431 */ /* 0x000fe200000001ff */
[----:B------:R-:W-:Y:S01]  /*15b0*/  UISETP.NE.AND UP1, UPT, UR10, URZ, UPT ;  /* 0x000000ff0a00728c */ /* 0x000fe2000bf25270 */
[----:B------:R-:W-:Y:S01]  /*15c0*/  ISETP.NE.AND P4, PT, R10, RZ, P5 ;  /* 0x000000ff0a00720c */ /* 0x000fe20002f85270 */
[----:B------:R-:W-:Y:S01]  /*15d0*/  IMAD.MOV.U32 R15, RZ, RZ, 0x1 ;  /* 0x00000001ff0f7424 */ /* 0x000fe200078e00ff */
[----:B------:R-:W-:Y:S01]  /*15e0*/  PLOP3.LUT P1, PT, P1, PT, PT, 0x8, 0x80 ;  /* 0x000000000080781c */ /* 0x000fe20000f2e170 */
[----:B------:R-:W3:Y:S01]  /*15f0*/  LDC R0, c[0x0][0x374] ;  /* 0x0000dd00ff007b82 */ /* 0x000ee20000000800 */
[----:B------:R-:W-:Y:S01]  /*1600*/  IMAD.MOV.U32 R14, RZ, RZ, RZ ;  /* 0x000000ffff0e7224 */ /* 0x000fe200078e00ff */
[----:B------:R-:W-:Y:S01]  /*1610*/  MOV R8, 0x1 ;  /* 0x0000000100087802 */ /* 0x000fe20000000f00 */
[----:B------:R-:W-:Y:S01]  /*1620*/  IMAD.MOV.U32 R10, RZ, RZ, RZ ;  /* 0x000000ffff0a7224 */ /* 0x000fe200078e00ff */
[----:B------:R-:W-:Y:S01]  /*1630*/  LOP3.LUT R16, R16, 0x80, RZ, 0xc0, !PT ;  /* 0x0000008010107812 */ /* 0x000fe200078ec0ff */
[----:B------:R-:W4:Y:S01]  /*1640*/  LDCU.64 UR14, c[0x0][0x348] ;  /* 0x00006900ff0e77ac */ /* 0x000f220008000a00 */
[----:B-1----:R-:W-:-:S02]  /*1650*/  UIADD3 UR5, UPT, UPT, UR4, 0x3f, URZ ;  /* 0x0000003f04057890 */ /* 0x002fc4000fffe0ff */
[----:B------:R-:W-:Y:S02]  /*1660*/  USEL UR22, UR6, 0x2, UP1 ;  /* 0x0000000206167887 */ /* 0x000fe40008800000 */
[----:B------:R-:W-:Y:S01]  /*1670*/  USHF.R.S32.HI UR7, URZ, 0x1f, UR5 ;  /* 0x0000001fff077899 */ /* 0x000fe20008011405 */
[----:B------:R-:W-:-:S03]  /*1680*/  UMOV UR23, URZ ;  /* 0x000000ff00177c82 */ /* 0x000fc60008000000 */
[----:B------:R-:W-:Y:S02]  /*1690*/  ULEA.HI UR7, UR7, UR5, URZ, 0x6 ;  /* 0x0000000507077291 */ /* 0x000fe4000f8f30ff */
[----:B------:R-:W-:Y:S02]  /*16a0*/  UIADD3 UR5, UPT, UPT, UR4, -0x1, URZ ;  /* 0xffffffff04057890 */ /* 0x000fe4000fffe0ff */
[----:B------:R-:W-:Y:S02]  /*16b0*/  USHF.R.S32.HI UR7, URZ, 0x6, UR7 ;  /* 0x00000006ff077899 */ /* 0x000fe40008011407 */
[----:B------:R-:W-:Y:S02]  /*16c0*/  UISETP.GE.U32.AND UP2, UPT, UR5, -0x7f, UPT ;  /* 0xffffff810500788c */ /* 0x000fe4000bf46070 */
[----:B------:R-:W-:Y:S02]  /*16d0*/  UISETP.LT.U32.AND UP0, UPT, UR7, 0x5, UPT ;  /* 0x000000050700788c */ /* 0x000fe4000bf01070 */
[----:B------:R-:W-:-:S02]  /*16e0*/  UIADD3 UR4, UPT, UPT, UR4, 0x7e, URZ ;  /* 0x0000007e04047890 */ /* 0x000fc4000fffe0ff */
[----:B------:R-:W-:-:S04]  /*16f0*/  USEL UR5, UR7, 0x5, UP0 ;  /* 0x0000000507057887 */ /* 0x000fc80008000000 */
[----:B------:R-:W-:Y:S02]  /*1700*/  UIADD3 UR21, UPT, UPT, UR5, -0x1, URZ ;  /* 0xffffffff05157890 */ /* 0x000fe4000fffe0ff */
[----:B------:R-:W-:Y:S02]  /*1710*/  @UP2 UIADD3 UR21, UPT, UPT, UR5, URZ, URZ ;  /* 0x000000ff05152290 */ /* 0x000fe4000fffe0ff */
[----:B------:R-:W-:Y:S02]  /*1720*/  UIADD3 UR24, UPT, UPT, UR7, -UR5, URZ ;  /* 0x8000000507187290 */ /* 0x000fe4000fffe0ff */
[----:B------:R-:W-:Y:S02]  /*1730*/  UIADD3 UR13, UPT, UPT, UR21, 0x1, URZ ;  /* 0x00000001150d7890 */ /* 0x000fe4000fffe0ff */
[----:B--2-4-:R-:W-:-:S12]  /*1740*/  UIADD3 UR21, UPT, UPT, -UR21, URZ, URZ ;  /* 0x000000ff15157290 */ /* 0x014fd8000fffe1ff */
.L_x_42:
[----:B------:R-:W-:Y:S01]  /*1750*/  UISETP.NE.AND UP0, UPT, UR37, URZ, UPT ;  /* 0x000000ff2500728c */ /* 0x000fe2000bf05270 */
[----:B------:R-:W1:Y:S08]  /*1760*/  S2UR UR37, SR_CgaCtaId ;  /* 0x00000000002579c3 */ /* 0x000e700000008800 */
[----:B------:R-:W-:Y:S05]  /*1770*/  BRA.U UP0, `(.L_x_23) ;  /* 0x0000000100347547 */ /* 0x000fea000b800000 */
[----:B------:R-:W2:Y:S01]  /*1780*/  S2R R2, SR_CgaCtaId ;  /* 0x0000000000027919 */ /* 0x000ea20000008800 */
[----:B------:R-:W-:-:S04]  /*1790*/  MOV R3, 0x400 ;  /* 0x0000040000037802 */ /* 0x000fc80000000f00 */
[----:B--2---:R-:W-:Y:S02]  /*17a0*/  LEA R3, R2, R3, 0x18 ;  /* 0x0000000302037211 */ /* 0x004fe400078ec0ff */
[----:B------:R-:W-:-:S03]  /*17b0*/  SHF.L.U32 R2, R8, 0x1f, RZ ;  /* 0x0000001f08027819 */ /* 0x000fc600000006ff */
[----:B------:R-:W-:-:S04]  /*17c0*/  IMAD R3, R10, 0x8, R3 ;  /* 0x000000080a037824 */ /* 0x000fc800078e0203 */
[----:B------:R-:W2:Y:S02]  /*17d0*/  SYNCS.PHASECHK.TRANS64.TRYWAIT P0, [R3+URZ+0xf0], R2 ;  /* 0x0000f002030075a7 */ /* 0x000ea400080011ff */
[----:B--2---:R-:W-:Y:S05]  /*17e0*/  @!P0 BRA `(.L_x_24) ;  /* 0x0000009c00288947 */ /* 0x004fea0003800000 */
.L_x_148:
[----:B------:R-:W-:Y:S01]  /*17f0*/  VIADD R10, R10, 0x1 ;  /* 0x000000010a0a7836 */ /* 0x000fe20000000000 */
[----:B------:R2:W-:Y:S04]  /*1800*/  SYNCS.ARRIVE.TRANS64.A1T0 RZ, [R3+URZ+0xe0], RZ ;  /* 0x0000e0ff03ff79a7 */ /* 0x0005e800081000ff */
[----:B------:R-:W-:-:S04]  /*1810*/  ISETP.NE.AND P0, PT, R10, 0x2, PT ;  /* 0x000000020a00780c */ /* 0x000fc80003f05270 */
[----:B------:R-:W-:Y:S02]  /*1820*/  SEL R10, R10, RZ, P0 ;  /* 0x000000ff0a0a7207 */ /* 0x000fe40000000000 */
[----:B--2---:R-:W-:-:S04]  /*1830*/  SEL R3, RZ, 0x1, P0 ;  /* 0x00000001ff037807 */ /* 0x004fc80000000000 */
[----:B------:R-:W-:-:S07]  /*1840*/  LOP3.LUT R8, R8, R3, RZ, 0x3c, !PT ;  /* 0x0000000308087212 */ /* 0x000fce00078e3cff */
.L_x_23:
[----:B------:R-:W-:Y:S01]  /*1850*/  UMOV UR6, 0x400 ;  /* 0x0000040000067882 */ /* 0x000fe20000000000 */
[----:B------:R-:W-:Y:S01]  /*1860*/  LEA.HI R3, R21, R21, RZ, 0x1 ;  /* 0x0000001515037211 */ /* 0x000fe200078f08ff */
[----:B-1----:R-:W-:Y:S01]  /*1870*/  ULEA UR6, UR37, UR6, 0x18 ;  /* 0x0000000625067291 */ /* 0x002fe2000f8ec0ff */
[----:B------:R-:W-:Y:S01]  /*1880*/  SHF.L.U32 R2, R15, 0x1f, RZ ;  /* 0x0000001f0f027819 */ /* 0x000fe200000006ff */
[----:B------:R-:W-:Y:S01]  /*1890*/  UISETP.GE.U32.AND UP0, UPT, UR4, 0x7f, UPT ;  /* 0x0000007f0400788c */ /* 0x000fe2000bf06070 */
[C---:B------:R-:W-:Y:S01]  /*18a0*/  R2UR UR9, R16.reuse ;  /* 0x00000000100972ca */ /* 0x040fe200000e0000 */
[----:B------:R-:W-:Y:S01]  /*18b0*/  ULEA UR8, UR23, UR6, 0x3 ;  /* 0x0000000617087291 */ /* 0x000fe2000f8e18ff */
[----:B------:R-:W-:Y:S01]  /*18c0*/  IMAD.SHL.U32 R3, R3, 0x80, RZ ;  /* 0x0000008003037824 */ /* 0x000fe200078e00ff */
[----:B------:R-:W-:Y:S01]  /*18d0*/  R2UR UR11, R16 ;  /* 0x00000000100b72ca */ /* 0x000fe200000e0000 */
[----:B------:R-:W-:-:S03]  /*18e0*/  UMOV UR25, URZ ;  /* 0x000000ff00197c82 */ /* 0x000fc60008000000 */
[----:B------:R-:W-:-:S03]  /*18f0*/  R2UR UR35, R3 ;  /* 0x00000000032372ca */ /* 0x000fc600000e0000 */
[----:B------:R1:W2:Y:S01]  /*1900*/  SYNCS.PHASECHK.TRANS64.TRYWAIT P0, [UR8+0x28], R2 ;  /* 0x00002802ff0075a7 */ /* 0x0002a20008001108 */
[----:B------:R-:W-:-:S09]  /*1910*/  R2UR UR8, R20 ;  /* 0x00000000140872ca */ /* 0x000fd200000e0000 */
[----:B------:R-:W-:-:S04]  /*1920*/  ULOP3.LUT UR35, UR9, 0xffffff00, UR35, 0xf8, !UPT ;  /* 0xffffff0009237892 */ /* 0x000fc8000f8ef823 */
[----:B------:R-:W-:Y:S01]  /*1930*/  ULEA UR11, UR8, UR11, 0x8 ;  /* 0x0000000b080b7291 */ /* 0x000fe2000f8e40ff */
[----:B------:R-:W-:Y:S11]  /*1940*/  BRA.U !UP0, `(.L_x_25) ;  /* 0x0000000108bc7547 */ /* 0x000ff6000b800000 */
[----:B------:R-:W-:Y:S01]  /*1950*/  UMOV UR16, UR21 ;  /* 0x0000001500107c82 */ /* 0x000fe20008000000 */
[----:B------:R-:W-:Y:S01]  /*1960*/  UMOV UR17, UR23 ;  /* 0x0000001700117c82 */ /* 0x000fe20008000000 */
[----:B------:R-:W-:-:S05]  /*1970*/  UMOV UR34, URZ ;  /* 0x000000ff00227c82 */ /* 0x000fca0008000000 */
.L_x_31:
[----:B------:R-:W-:Y:S01]  /*1980*/  ULEA UR33, UR17, UR6, 0x3 ;  /* 0x0000000611217291 */ /* 0x000fe2000f8e18ff */
[----:B------:R-:W-:Y:S01]  /*1990*/  @P5 MOV R3, 0x10000 ;  /* 0x0001000000035802 */ /* 0x000fe20000000f00 */
[----:B-12-4-:R-:W-:Y:S10]  /*19a0*/  @P0 BRA `(.L_x_26) ;  /* 0x00000000000c0947 */ /* 0x016ff40003800000 */
[----:B------:R-:W-:-:S04]  /*19b0*/  SHF.L.U32 R5, R15, 0x1f, RZ ;  /* 0x0000001f0f057819 */ /* 0x000fc800000006ff */
[----:B------:R-:W2:Y:S02]  /*19c0*/  SYNCS.PHASECHK.TRANS64.TRYWAIT P0, [UR33+0x28], R5 ;  /* 0x00002805ff0075a7 */ /* 0x000ea40008001121 */
[----:B--2---:R-:W-:Y:S05]  /*19d0*/  @!P0 BRA `(.L_x_27) ;  /* 0x0000009800c08947 */ /* 0x004fea0003800000 */
.L_x_26:
[----:B------:R2:W-:Y:S01]  /*19e0*/  @P5 SYNCS.ARRIVE.TRANS64 RZ, [UR33], R3 ;  /* 0x00000003ffff59a7 */ /* 0x0005e20008000021 */
[----:B------:R-:W-:Y:S02]  /*19f0*/  ULOP3.LUT UR8, UR22, 0x2, URZ, 0xfc, !UPT ;  /* 0x0000000216087892 */ /* 0x000fe4000f8efcff */
[----:B------:R-:W-:Y:S02]  /*1a00*/  UIADD3 UR16, UPT, UPT, UR16, 0x1, URZ ;  /* 0x0000000110107890 */ /* 0x000fe4000fffe0ff */
[----:B------:R-:W-:Y:S02]  /*1a10*/  UISETP.NE.AND UP0, UPT, UR8, 0x2, UPT ;  /* 0x000000020800788c */ /* 0x000fe4000bf05270 */
[----:B------:R-:W-:-:S07]  /*1a20*/  UISETP.NE.AND UP2, UPT, UR16, 0x1, UPT ;  /* 0x000000011000788c */ /* 0x000fce000bf45270 */
[----:B------:R-:W-:Y:S05]  /*1a30*/  BRA.U UP0, `(.L_x_28) ;  /* 0x0000000100047547 */ /* 0x000fea000b800000 */
[----:B------:R-:W-:Y:S05]  /*1a40*/  BPT.TRAP 0x1 ;  /* 0x000000040000795c */ /* 0x000fea0000300000 */
.L_x_28:
[----:B------:R-:W-:Y:S04]  /*1a50*/  BSSY.RECONVERGENT B0, `(.L_x_29) ;  /* 0x0000003000007945 */ /* 0x000fe80003800200 */
[----:B------:R-:W-:Y:S05]  /*1a60*/  @!P4 BRA `(.L_x_30) ;  /* 0x000000000004c947 */ /* 0x000fea0003800000 */
[----:B------:R-:W-:Y:S05]  /*1a70*/  BPT.TRAP 0x1 ;  /* 0x000000040000795c */ /* 0x000fea0000300000 */
.L_x_30:
[----:B------:R-:W-:Y:S05]  /*1a80*/  BSYNC.RECONVERGENT B0 ;  /* 0x0000000000007941 */ /* 0x000fea0003800200 */
.L_x_29:
[----:B------:R-:W-:Y:S02]  /*1a90*/  UIADD3 UR23, UPT, UPT, UR17, 0x1, URZ ;  /* 0x0000000111177890 */ /* 0x000fe4000fffe0ff */
[----:B------:R-:W-:Y:S02]  /*1aa0*/  UIADD3 UR28, UP1, UPT, UR14, 0x80, URZ ;  /* 0x000000800e1c7890 */ /* 0x000fe4000ff3e0ff */
[----:B------:R-:W-:Y:S02]  /*1ab0*/  UISETP.NE.AND UP0, UPT, UR23, 0x5, UPT ;  /* 0x000000051700788c */ /* 0x000fe4000bf05270 */
[----:B------:R-:W-:Y:S02]  /*1ac0*/  ULOP3.LUT UR33, UR33, 0xfefffff8, URZ, 0xc0, !UPT ;  /* 0xfefffff821217892 */ /* 0x000fe4000f8ec0ff */
[----:B------:R-:W-:Y:S02]  /*1ad0*/  USEL UR9, URZ, 0x1, UP0 ;  /* 0x00000001ff097887 */ /* 0x000fe40008000000 */
[----:B------:R-:W-:-:S02]  /*1ae0*/  USEL UR23, UR23, URZ, UP0 ;  /* 0x000000ff17177287 */ /* 0x000fc40008000000 */
[----:B------:R-:W-:Y:S02]  /*1af0*/  UIADD3 UR26, UP0, UPT, UR14, 0x180, URZ ;  /* 0x000001800e1a7890 */ /* 0x000fe4000ff1e0ff */
[----:B------:R-:W-:Y:S01]  /*1b00*/  ULEA UR8, UR23, UR6, 0x3 ;  /* 0x0000000617087291 */ /* 0x000fe2000f8e18ff */
[----:B------:R-:W-:Y:S01]  /*1b10*/  LOP3.LUT R15, R15, UR9, RZ, 0x3c, !PT ;  /* 0x000000090f0f7c12 */ /* 0x000fe2000f8e3cff */
[----:B------:R-:W-:Y:S02]  /*1b20*/  UIADD3.X UR29, UPT, UPT, URZ, UR15, URZ, UP1, !UPT ;  /* 0x0000000fff1d7290 */ /* 0x000fe40008ffe4ff */
[----:B------:R-:W-:Y:S01]  /*1b30*/  UIADD3.X UR27, UPT, UPT, URZ, UR15, URZ, UP0, !UPT ;  /* 0x0000000fff1b7290 */ /* 0x000fe200087fe4ff */
[----:B-1----:R-:W-:Y:S01]  /*1b40*/  SHF.L.U32 R2, R15, 0x1f, RZ ;  /* 0x0000001f0f027819 */ /* 0x002fe200000006ff */
[----:B------:R-:W-:Y:S01]  /*1b50*/  UMOV UR18, 0x0 ;  /* 0x0000000000127882 */ /* 0x000fe20000000000 */
[----:B------:R-:W-:Y:S01]  /*1b60*/  UMOV UR19, 0x10000000 ;  /* 0x1000000000137882 */ /* 0x000fe20000000000 */
[----:B------:R-:W-:Y:S01]  /*1b70*/  UMOV UR10, UR34 ;  /* 0x00000022000a7c82 */ /* 0x000fe20008000000 */
[----:B------:R4:W1:Y:S01]  /*1b80*/  SYNCS.PHASECHK.TRANS64.TRYWAIT P0, [UR8+0x28], R2 ;  /* 0x00002802ff0075a7 */ /* 0x0008620008001108 */
[----:B------:R-:W-:Y:S01]  /*1b90*/  ULEA UR8, UR17, UR6, 0xe ;  /* 0x0000000611087291 */ /* 0x000fe2000f8e70ff */
[----:B------:R-:W-:Y:S01]  /*1ba0*/  UMOV UR12, UR36 ;  /* 0x00000024000c7c82 */ /* 0x000fe20008000000 */
[----:B------:R-:W-:-:S02]  /*1bb0*/  UMOV UR9, UR33 ;  /* 0x0000002100097c82 */ /* 0x000fc40008000000 */
[----:B------:R-:W-:Y:S02]  /*1bc0*/  UIADD3 UR32, UPT, UPT, UR8, 0x10800, URZ ;  /* 0x0001080008207890 */ /* 0x000fe4000fffe0ff */
[----:B------:R-:W-:Y:S01]  /*1bd0*/  UIADD3 UR8, UPT, UPT, UR8, 0x24800, URZ ;  /* 0x0002480008087890 */ /* 0x000fe2000fffe0ff */
[----:B------:R-:W-:Y:S01]  /*1be0*/  UMOV UR25, UR13 ;  /* 0x0000000d00197c82 */ /* 0x000fe20008000000 */
[----:B------:R-:W-:-:S05]  /*1bf0*/  UMOV UR17, UR23 ;  /* 0x0000001700117c82 */ /* 0x000fca0008000000 */
[----:B------:R2:W-:Y:S02]  /*1c00*/  UTMALDG.3D.2CTA [UR32], [UR28], desc[UR18] ;  /* 0x000012201c0075b4 */ /* 0x0005e40008211000 */
[----:B------:R4:W-:Y:S01]  /*1c10*/  UTMALDG.3D.2CTA [UR8], [UR26], desc[UR18] ;  /* 0x000012081a0075b4 */ /* 0x0009e20008211000 */
[----:B--2---:R-:W-:Y:S01]  /*1c20*/  UIADD3 UR34, UPT, UPT, UR34, 0x40, URZ ;  /* 0x0000004022227890 */ /* 0x004fe2000fffe0ff */
[----:B------:R-:W-:Y:S11]  /*1c30*/  BRA.U UP2, `(.L_x_31) ;  /* 0xfffffffd02507547 */ /* 0x000ff6000b83ffff */
.L_x_25:
[----:B----4-:R-:W-:Y:S01]  /*1c40*/  ULEA UR8, UR23, UR6, 0x3 ;  /* 0x0000000617087291 */ /* 0x010fe2000f8e18ff */
[----:B-1----:R-:W-:Y:S01]  /*1c50*/  SHF.L.U32 R2, R15, 0x1f, RZ ;  /* 0x0000001f0f027819 */ /* 0x002fe200000006ff */
[----:B------:R-:W-:Y:S01]  /*1c60*/  @!P1 SYNCS.ARRIVE.TRANS64.A1T0 RZ, [UR6+0x98], RZ ;  /* 0x000098ffffff99a7 */ /* 0x000fe20008100006 */
[----:B------:R-:W-:-:S06]  /*1c70*/  UISETP.GT.AND UP0, UPT, UR7, UR5, UPT ;  /* 0x000000050700728c */ /* 0x000fcc000bf04270 */
[----:B--2---:R1:W2:Y:S03]  /*1c80*/  SYNCS.PHASECHK.TRANS64.TRYWAIT P0, [UR8+0x28], R2 ;  /* 0x00002802ff0075a7 */ /* 0x0042a60008001108 */
[----:B------:R-:W-:Y:S05]  /*1c90*/  BRA.U !UP0, `(.L_x_32) ;  /* 0x0000000108bc7547 */ /* 0x000fea000b800000 */
[----:B------:R-:W-:Y:S01]  /*1ca0*/  UIADD3 UR26, UPT, UPT, UR24, UR25, URZ ;  /* 0x00000019181a7290 */ /* 0x000fe2000fffe0ff */
[----:B------:R-:W-:-:S11]  /*1cb0*/  UMOV UR27, UR23 ;  /* 0x00000017001b7c82 */ /* 0x000fd60008000000 */
.L_x_38:
[----:B------:R-:W-:Y:S01]  /*1cc0*/  ULEA UR17, UR27, UR6, 0x3 ;  /* 0x000000061b117291 */ /* 0x000fe2000f8e18ff */
[----:B--2---:R-:W-:Y:S01]  /*1cd0*/  @P5 MOV R3, 0x10000 ;  /* 0x0001000000035802 */ /* 0x004fe20000000f00 */
[----:B-12---:R-:W-:Y:S10]  /*1ce0*/  @P0 BRA `(.L_x_33) ;  /* 0x00000000000c0947 */ /* 0x006ff40003800000 */
[----:B------:R-:W-:-:S04]  /*1cf0*/  SHF.L.U32 R5, R15, 0x1f, RZ ;  /* 0x0000001f0f057819 */ /* 0x000fc800000006ff */
[----:B------:R-:W2:Y:S02]  /*1d00*/  SYNCS.PHASECHK.TRANS64.TRYWAIT P0, [UR17+0x28], R5 ;  /* 0x00002805ff0075a7 */ /* 0x000ea40008001111 */
[----:B--2---:R-:W-:Y:S05]  /*1d10*/  @!P0 BRA `(.L_x_34) ;  /* 0x0000009800088947 */ /* 0x004fea0003800000 */
.L_x_33:
[----:B------:R2:W-:Y:S01]  /*1d20*/  @P5 SYNCS.ARRIVE.TRANS64 RZ, [UR17], R3 ;  /* 0x00000003ffff59a7 */ /* 0x0005e20008000011 */
[----:B------:R-:W-:-:S04]  /*1d30*/  ULOP3.LUT UR8, UR22, 0x2, URZ, 0xfc, !UPT ;  /* 0x0000000216087892 */ /* 0x000fc8000f8efcff */
[----:B------:R-:W-:-:S09]  /*1d40*/  UISETP.NE.AND UP0, UPT, UR8, 0x2, UPT ;  /* 0x000000020800788c */ /* 0x000fd2000bf05270 */
[----:B------:R-:W-:Y:S05]  /*1d50*/  BRA.U UP0, `(.L_x_35) ;  /* 0x0000000100047547 */ /* 0x000fea000b800000 */
[----:B------:R-:W-:Y:S05]  /*1d60*/  BPT.TRAP 0x1 ;  /* 0x000000040000795c */ /* 0x000fea0000300000 */
.L_x_35:
[----:B------:R-:W-:Y:S04]  /*1d70*/  BSSY.RECONVERGENT B0, `(.L_x_36) ;  /* 0x0000003000007945 */ /* 0x000fe80003800200 */
[----:B------:R-:W-:Y:S05]  /*1d80*/  @!P4 BRA `(.L_x_37) ;  /* 0x000000000004c947 */ /* 0x000fea0003800000 */
[----:B------:R-:W-:Y:S05]  /*1d90*/  BPT.TRAP 0x1 ;  /* 0x000000040000795c */ /* 0x000fea0000300000 */
.L_x_37:
[----:B------:R-:W-:Y:S05]  /*1da0*/  BSYNC.RECONVERGENT B0 ;  /* 0x0000000000007941 */ /* 0x000fea0003800200 */
.L_x_36:
[----:B------:R-:W-:Y:S02]  /*1db0*/  UIADD3 UR23, UPT, UPT, UR27, 0x1, URZ ;  /* 0x000000011b177890 */ /* 0x000fe4000fffe0ff */
[----:B------:R-:W-:Y:S02]  /*1dc0*/  UIADD3 UR32, UP1, UPT, UR14, 0x80, URZ ;  /* 0x000000800e207890 */ /* 0x000fe4000ff3e0ff */
[----:B------:R-:W-:Y:S02]  /*1dd0*/  UISETP.NE.AND UP0, UPT, UR23, 0x5, UPT ;  /* 0x000000051700788c */ /* 0x000fe4000bf05270 */
[----:B------:R-:W-:Y:S02]  /*1de0*/  USHF.L.U32 UR18, UR25, 0x6, URZ ;  /* 0x0000000619127899 */ /* 0x000fe400080006ff */
[----:B------:R-:W-:Y:S02]  /*1df0*/  USEL UR9, URZ, 0x1, UP0 ;  /* 0x00000001ff097887 */ /* 0x000fe40008000000 */
[----:B------:R-:W-:-:S02]  /*1e00*/  USEL UR23, UR23, URZ, UP0 ;  /* 0x000000ff17177287 */ /* 0x000fc40008000000 */
[----:B------:R-:W-:Y:S02]  /*1e10*/  UIADD3 UR30, UP0, UPT, UR14, 0x180, URZ ;  /* 0x000001800e1e7890 */ /* 0x000fe4000ff1e0ff */
[----:B------:R-:W-:Y:S01]  /*1e20*/  ULEA UR8, UR23, UR6, 0x3 ;  /* 0x0000000617087291 */ /* 0x000fe2000f8e18ff */
[----:B------:R-:W-:Y:S01]  /*1e30*/  LOP3.LUT R15, R15, UR9, RZ, 0x3c, !PT ;  /* 0x000000090f0f7c12 */ /* 0x000fe2000f8e3cff */
[----:B------:R-:W-:Y:S02]  /*1e40*/  ULOP3.LUT UR17, UR17, 0xfefffff8, URZ, 0xc0, !UPT ;  /* 0xfefffff811117892 */ /* 0x000fe4000f8ec0ff */
[----:B------:R-:W-:Y:S01]  /*1e50*/  UIADD3.X UR33, UPT, UPT, URZ, UR15, URZ, UP1, !UPT ;  /* 0x0000000fff217290 */ /* 0x000fe20008ffe4ff */
[----:B-1----:R-:W-:Y:S01]  /*1e60*/  SHF.L.U32 R2, R15, 0x1f, RZ ;  /* 0x0000001f0f027819 */ /* 0x002fe200000006ff */
[----:B------:R-:W-:Y:S01]  /*1e70*/  UIADD3.X UR31, UPT, UPT, URZ, UR15, URZ, UP0, !UPT ;  /* 0x0000000fff1f7290 */ /* 0x000fe200087fe4ff */
[----:B------:R-:W-:Y:S02]  /*1e80*/  UMOV UR28, 0x0 ;  /* 0x00000000001c7882 */ /* 0x000fe40000000000 */
[----:B------:R4:W1:Y:S01]  /*1e90*/  SYNCS.PHASECHK.TRANS64.TRYWAIT P0, [UR8+0x28], R2 ;  /* 0x00002802ff0075a7 */ /* 0x0008620008001108 */
[----:B------:R-:W-:Y:S01]  /*1ea0*/  ULEA UR8, UR27, UR6, 0xe ;  /* 0x000000061b087291 */ /* 0x000fe2000f8e70ff */
[----:B------:R-:W-:Y:S01]  /*1eb0*/  UMOV UR29, 0x10000000 ;  /* 0x10000000001d7882 */ /* 0x000fe20000000000 */
[----:B------:R-:W-:-:S02]  /*1ec0*/  UMOV UR19, UR35 ;  /* 0x0000002300137c82 */ /* 0x000fc40008000000 */
[----:B------:R-:W-:Y:S02]  /*1ed0*/  UIADD3 UR16, UPT, UPT, UR8, 0x10800, URZ ;  /* 0x0001080008107890 */ /* 0x000fe4000fffe0ff */
[----:B------:R-:W-:Y:S01]  /*1ee0*/  UIADD3 UR8, UPT, UPT, UR8, 0x24800, URZ ;  /* 0x0002480008087890 */ /* 0x000fe2000fffe0ff */
[----:B------:R-:W-:Y:S01]  /*1ef0*/  UMOV UR20, UR36 ;  /* 0x0000002400147c82 */ /* 0x000fe20008000000 */
[----:B------:R-:W-:Y:S01]  /*1f00*/  UMOV UR12, UR36 ;  /* 0x00000024000c7c82 */ /* 0x000fe20008000000 */
[----:B------:R-:W-:Y:S01]  /*1f10*/  UMOV UR9, UR17 ;  /* 0x0000001100097c82 */ /* 0x000fe20008000000 */
[----:B------:R-:W-:Y:S01]  /*1f20*/  UMOV UR10, UR18 ;  /* 0x00000012000a7c82 */ /* 0x000fe20008000000 */
[----:B------:R-:W-:Y:S02]  /*1f30*/  UIADD3 UR25, UPT, UPT, UR25, 0x1, URZ ;  /* 0x0000000119197890 */ /* 0x000fe4000fffe0ff */
[----:B------:R4:W-:Y:S01]  /*1f40*/  UTMALDG.3D.2CTA [UR16], [UR32], desc[UR28] ;  /* 0x00001c10200075b4 */ /* 0x0009e20008211000 */
[----:B------:R-:W-:Y:S01]  /*1f50*/  UMOV UR27, UR23 ;  /* 0x00000017001b7c82 */ /* 0x000fe20008000000 */
[----:B------:R-:W-:Y:S01]  /*1f60*/  UISETP.NE.AND UP0, UPT, UR25, UR26, UPT ;  /* 0x0000001a1900728c */ /* 0x000fe2000bf05270 */
[----:B------:R4:W-:Y:S08]  /*1f70*/  UTMALDG.3D.2CTA [UR8], [UR30], desc[UR28] ;  /* 0x00001c081e0075b4 */ /* 0x0009f00008211000 */
[----:B----4-:R-:W-:Y:S05]  /*1f80*/  BRA.U UP0, `(.L_x_38) ;  /* 0xfffffffd004c7547 */ /* 0x010fea000b83ffff */
.L_x_32:
[----:B-1----:R-:W-:Y:S01]  /*1f90*/  LEA R2, R14, UR6, 0x3 ;  /* 0x000000060e027c11 */ /* 0x002fe2000f8e18ff */
[----:B------:R-:W-:Y:S01]  /*1fa0*/  NOP ;  /* 0x0000000000007918 */ /* 0x000fe20000000000 */
[----:B--2---:R-:W-:Y:S02]  /*1fb0*/  SHF.L.U32 R3, R12, 0x1f, RZ ;  /* 0x0000001f0c037819 */ /* 0x004fe400000006ff */
[----:B------:R-:W-:Y:S02]  /*1fc0*/  LEA R4, R14, UR6, 0x4 ;  /* 0x000000060e047c11 */ /* 0x000fe4000f8e20ff */
[----:B------:R-:W1:Y:S02]  /*1fd0*/  SYNCS.PHASECHK.TRANS64.TRYWAIT P0, [R2+URZ+0xa0], R3 ;  /* 0x0000a003020075a7 */ /* 0x000e6400080011ff */
[----:B-1----:R-:W-:Y:S05]  /*1fe0*/  @!P0 BRA `(.L_x_39) ;  /* 0x00000094006c8947 */ /* 0x002fea0003800000 */
.L_x_151:
[----:B------:R-:W2:Y:S01]  /*1ff0*/  LDS.128 R4, [R4+0x110] ;  /* 0x0001100004047984 */ /* 0x000ea20000000c00 */
[----:B------:R-:W-:Y:S01]  /*2000*/  ISETP.GE.AND P0, PT, R72, 0x1, PT ;  /* 0x000000014800780c */ /* 0x000fe20003f06270 */
[----:B-1----:R-:W-:Y:S01]  /*2010*/  VIADD R2, R2, 0xb0 ;  /* 0x000000b002027836 */ /* 0x002fe20000000000 */
[----:B------:R-:W-:Y:S01]  /*2020*/  @!PT LDS RZ, [RZ] ;  /* 0x00000000fffff984 */ /* 0x000fe20000000800 */
[----:B------:R-:W-:Y:S01]  /*2030*/  @!PT LDS RZ, [RZ] ;  /* 0x00000000fffff984 */ /* 0x000fe20000000800 */
[----:B------:R-:W-:Y:S01]  /*2040*/  @!PT LDS RZ, [RZ] ;  /* 0x00000000fffff984 */ /* 0x000fe20000000800 */
[----:B------:R-:W-:Y:S01]  /*2050*/  @!PT LDS RZ, [RZ] ;  /* 0x00000000fffff984 */ /* 0x000fe20000000800 */
[----:B------:R1:W-:Y:S06]  /*2060*/  MEMBAR.ALL.CTA ;  /* 0x0000000000007992 */ /* 0x0003ec0000008000 */
[----:B-1----:R-:W1:Y:S01]  /*2070*/  FENCE.VIEW.ASYNC.S ;  /* 0x00000000000073c6 */ /* 0x002e620000000000 */
[----:B------:R-:W-:-:S04]  /*2080*/  PRMT R2, RZ, 0x654, R2 ;  /* 0x00000654ff027816 */ /* 0x000fc80000000002 */
[----:B-1----:R1:W-:Y:S01]  /*2090*/  SYNCS.ARRIVE.TRANS64.RED.A1T0 RZ, [R2+URZ], RZ ;  /* 0x000000ff02ff79a7 */ /* 0x0023e200081004ff */
[----:B--2---:R-:W-:-:S13]  /*20a0*/  LOP3.LUT P2, RZ, R6, 0x1, RZ, 0xc0, !PT ;  /* 0x0000000106ff7812 */ /* 0x004fda000784c0ff */
[----:B------:R-:W-:Y:S01]  /*20b0*/  @P2 SHF.R.U32.HI R3, RZ, 0x10, R5 ;  /* 0x00000010ff032819 */ /* 0x000fe20000011605 */
[----:B------:R-:W-:Y:S01]  /*20c0*/  VOTEU.ANY UP0, P2 ;  /* 0x0000000000ff7886 */ /* 0x000fe20001000100 */
[----:B------:R-:W-:Y:S02]  /*20d0*/  @P2 MOV R13, R4 ;  /* 0x00000004000d2202 */ /* 0x000fe40000000f00 */
[----:B------:R-:W-:Y:S02]  /*20e0*/  @P2 R2UR.BROADCAST UR8, R3 ;  /* 0x00000000030822ca */ /* 0x000fe400008e0000 */
[----:B------:R-:W-:-:S11]  /*20f0*/  @P2 LOP3.LUT R11, R5, 0xffff, RZ, 0xc0, !PT ;  /* 0x0000ffff050b2812 */ /* 0x000fd600078ec0ff */
[----:B------:R-:W-:Y:S01]  /*2100*/  @UP0 UMOV UR36, UR8 ;  /* 0x0000000800240c82 */ /* 0x000fe20008000000 */
[----:B-1----:R-:W-:Y:S05]  /*2110*/  @!P0 BRA `(.L_x_40) ;  /* 0x0000000000b88947 */ /* 0x002fea0003800000 */
[----:B------:R-:W3:Y:S01]  /*2120*/  LDC.64 R4, c[0x0][0xb18] ;  /* 0x0002c600ff047b82 */ /* 0x000ee20000000a00 */
[----:B------:R-:W-:-:S07]  /*2130*/  ISETP.NE.AND P3, PT, R72, 0x1, PT ;  /* 0x000000014800780c */ /* 0x000fce0003f65270 */
[----:B------:R-:W1:Y:S08]  /*2140*/  LDC.64 R6, c[0x0][0xb10] ;  /* 0x0002c400ff067b82 */ /* 0x000e700000000a00 */
[----:B------:R-:W2:Y:S08]  /*2150*/  LDC R17, c[0x0][0xb20] ;  /* 0x0002c800ff117b82 */ /* 0x000eb00000000800 */
[----:B------:R-:W4:Y:S01]  /*2160*/  LDC R18, c[0x0][0xb0c] ;  /* 0x0002c300ff127b82 */ /* 0x000f220000000800 */
[----:B---3--:R-:W-:Y:S01]  /*2170*/  IMAD.HI.U32 R22, R0, R5, RZ ;  /* 0x0000000500167227 */ /* 0x008fe200078e00ff */
[----:B------:R-:W-:-:S06]  /*2180*/  ISETP.NE.AND P0, PT, R4, 0x1, PT ;  /* 0x000000010400780c */ /* 0x000fcc0003f05270 */
[----:B------:R-:W3:Y:S01]  /*2190*/  LDC.64 R2, c[0x0][0xb28] ;  /* 0x0002ca00ff027b82 */ /* 0x000ee20000000a00 */
[----:B-1----:R-:W-:-:S04]  /*21a0*/  IMAD.HI.U32 R20, R9, R6, RZ ;  /* 0x0000000609147227 */ /* 0x002fc800078e00ff */
[----:B------:R-:W-:Y:S01]  /*21b0*/  IMAD.HI.U32 R24, R13, R6, RZ ;  /* 0x000000060d187227 */ /* 0x000fe200078e00ff */
[----:B------:R-:W-:Y:S02]  /*21c0*/  SHF.R.U32.HI R20, RZ, R7, R20 ;  /* 0x00000007ff147219 */ /* 0x000fe40000011614 */
[----:B--2---:R-:W-:Y:S01]  /*21d0*/  SHF.R.U32.HI R19, RZ, R17, R22 ;  /* 0x00000011ff137219 */ /* 0x004fe20000011616 */
[----:B------:R-:W-:Y:S01]  /*21e0*/  IMAD.HI.U32 R22, R11, R5, RZ ;  /* 0x000000050b167227 */ /* 0x000fe200078e00ff */
[----:B------:R-:W-:Y:S02]  /*21f0*/  SHF.R.U32.HI R24, RZ, R7, R24 ;  /* 0x00000007ff187219 */ /* 0x000fe40000011618 */
[----:B------:R-:W-:Y:S02]  /*2200*/  SEL R19, R0, R19, !P0 ;  /* 0x0000001300137207 */ /* 0x000fe40004000000 */
[----:B------:R-:W-:Y:S02]  /*2210*/  SHF.R.U32.HI R22, RZ, R17, R22 ;  /* 0x00000011ff167219 */ /* 0x000fe40000011616 */
[----:B----4-:R-:W-:-:S02]  /*2220*/  ISETP.NE.AND P1, PT, R18, 0x1, PT ;  /* 0x000000011200780c */ /* 0x010fc40003f25270 */
[----:B------:R-:W-:Y:S02]  /*2230*/  SEL R5, R11, R22, !P0 ;  /* 0x000000160b057207 */ /* 0x000fe40004000000 */
[----:B------:R-:W-:Y:S02]  /*2240*/  SEL R21, R9, R20, !P1 ;  /* 0x0000001409157207 */ /* 0x000fe40004800000 */
[----:B------:R-:W-:Y:S01]  /*2250*/  SEL R7, R13, R24, !P1 ;  /* 0x000000180d077207 */ /* 0x000fe20004800000 */
[----:B---3--:R-:W-:Y:S01]  /*2260*/  IMAD.HI.U32 R20, R19, R2, RZ ;  /* 0x0000000213147227 */ /* 0x008fe200078e00ff */
[----:B------:R-:W-:-:S03]  /*2270*/  IADD3 R17, PT, PT, -R5, RZ, RZ ;  /* 0x000000ff05117210 */ /* 0x000fc60007ffe1ff */
        /* <DEDUP_REMOVED lines=11> */
[----:B------:R-:W-:-:S04]  /*2330*/  @!P0 IMAD.HI.U32 R20, R7, R2, RZ ;  /* 0x0000000207148227 */ /* 0x000fc800078e00ff */
[----:B------:R-:W-:Y:S01]  /*2340*/  IMAD.MOV R2, RZ, RZ, -R6 ;  /* 0x000000ffff027224 */ /* 0x000fe200078e0a06 */
[----:B------:R-:W-:-:S03]  /*2350*/  @!P0 SHF.R.U32.HI R20, RZ, R3, R20 ;  /* 0x00000003ff148219 */ /* 0x000fc60000011614 */
[----:B------:R-:W-:Y:S01]  /*2360*/  IMAD R2, R72, R2, R5 ;  /* 0x0000000248027224 */ /* 0x000fe200078e0205 */
        /* <DEDUP_REMOVED lines=9> */
.L_x_40:
[----:B------:R-:W1:Y:S02]  /*2400*/  LDCU UR8, c[0x0][0xb30] ;  /* 0x00016600ff0877ac */ /* 0x000e640008000800 */
[----:B-1----:R-:W-:-:S09]  /*2410*/  UISETP.NE.AND UP0, UPT, UR8, 0x1, UPT ;  /* 0x000000010800788c */ /* 0x002fd2000bf05270 */
[----:B------:R-:W-:Y:S05]  /*2420*/  BRA.U UP0, `(.L_x_41) ;  /* 0x0000000100407547 */ /* 0x000fea000b800000 */
[----:B------:R-:W1:Y:S08]  /*2430*/  LDC.64 R4, c[0x0][0xb10] ;  /* 0x0002c400ff047b82 */ /* 0x000e700000000a00 */
[----:B------:R-:W2:Y:S08]  /*2440*/  LDC.64 R2, c[0x0][0xb18] ;  /* 0x0002c600ff027b82 */ /* 0x000eb00000000a00 */
[----:B------:R-:W4:Y:S08]  /*2450*/  LDC R6, c[0x0][0xb20] ;  /* 0x0002c800ff067b82 */ /* 0x000f300000000800 */
[----:B------:R-:W3:Y:S01]  /*2460*/  LDC R18, c[0x0][0xb0c] ;  /* 0x0002c300ff127b82 */ /* 0x000ee20000000800 */
[----:B-1----:R-:W-:-:S05]  /*2470*/  IMAD.HI.U32 R4, R13, R4, RZ ;  /* 0x000000040d047227 */ /* 0x002fca00078e00ff */
[----:B------:R-:W-:Y:S01]  /*2480*/  SHF.R.U32.HI R4, RZ, R5, R4 ;  /* 0x00000005ff047219 */ /* 0x000fe20000011604 */
[----:B--2---:R-:W-:Y:S01]  /*2490*/  IMAD.HI.U32 R3, R11, R3, RZ ;  /* 0x000000030b037227 */ /* 0x004fe200078e00ff */
[----:B------:R-:W-:-:S04]  /*24a0*/  ISETP.NE.AND P0, PT, R2, 0x1, PT ;  /* 0x000000010200780c */ /* 0x000fc80003f05270 */
[----:B----4-:R-:W-:-:S04]  /*24b0*/  SHF.R.U32.HI R6, RZ, R6, R3 ;  /* 0x00000006ff067219 */ /* 0x010fc80000011603 */
[----:B------:R-:W-:Y:S02]  /*24c0*/  SEL R3, R11, R6, !P0 ;  /* 0x000000060b037207 */ /* 0x000fe40004000000 */
[----:B---3--:R-:W-:-:S04]  /*24d0*/  ISETP.NE.AND P1, PT, R18, 0x1, PT ;  /* 0x000000011200780c */ /* 0x008fc80003f25270 */
[----:B------:R-:W-:-:S05]  /*24e0*/  SEL R4, R13, R4, !P1 ;  /* 0x000000040d047207 */ /* 0x000fca0004800000 */
[----:B------:R-:W-:Y:S02]  /*24f0*/  IMAD.IADD R5, R3, 0x1, -R4 ;  /* 0x0000000103057824 */ /* 0x000fe400078e0a04 */
[----:B------:R-:W-:Y:S02]  /*2500*/  IMAD.IADD R3, R4, 0x1, -R3 ;  /* 0x0000000104037824 */ /* 0x000fe400078e0a03 */
[----:B------:R-:W-:Y:S02]  /*2510*/  IMAD R13, R5, R18, R13 ;  /* 0x00000012050d7224 */ /* 0x000fe400078e020d */
[----:B------:R-:W-:-:S07]  /*2520*/  IMAD R11, R3, R2, R11 ;  /* 0x00000002030b7224 */ /* 0x000fce00078e020b */
.L_x_41:
[----:B------:R-:W-:Y:S01]  /*2530*/  VIADD R14, R14, 0x1 ;  /* 0x000000010e0e7836 */ /* 0x000fe20000000000 */
[----:B------:R-:W-:Y:S01]  /*2540*/  PLOP3.LUT P1, PT, PT, PT, PT, 0x80, 0x8 ;  /* 0x000000000008781c */ /* 0x000fe20003f2f070 */
[----:B------:R-:W-:Y:S02]  /*2550*/  IMAD.IADD R21, R13, 0x1, R156 ;  /* 0x000000010d157824 */ /* 0x000fe400078e029c */
[----:B------:R-:W-:Y:S01]  /*2560*/  IMAD.IADD R20, R11, 0x1, R154 ;  /* 0x000000010b147824 */ /* 0x000fe200078e029a */
[----:B------:R-:W-:-:S04]  /*2570*/  ISETP.NE.AND P0, PT, R14, 0x2, PT ;  /* 0x000000020e00780c */ /* 0x000fc80003f05270 */
[----:B------:R-:W-:Y:S02]  /*2580*/  SEL R3, RZ, 0x1, P0 ;  /* 0x00000001ff037807 */ /* 0x000fe40000000000 */
[----:B------:R-:W-:Y:S02]  /*2590*/  SEL R14, R14, RZ, P0 ;  /* 0x000000ff0e0e7207 */ /* 0x000fe40000000000 */
[----:B------:R-:W-:Y:S01]  /*25a0*/  LOP3.LUT R12, R12, R3, RZ, 0x3c, !PT ;  /* 0x000000030c0c7212 */ /* 0x000fe200078e3cff */
[----:B------:R-:W-:Y:S06]  /*25b0*/  @P2 BRA `(.L_x_42) ;  /* 0xfffffff000642947 */ /* 0x000fec000383ffff */
[----:B------:R-:W-:Y:S01]  /*25c0*/  UIADD3 UR6, UPT, UPT, UR6, 0x28, URZ ;  /* 0x0000002806067890 */ /* 0x000fe2000fffe0ff */
[----:B------:R-:W-:-:S03]  /*25d0*/  SHF.L.U32 R3, R15, 0x1f, RZ ;  /* 0x0000001f0f037819 */ /* 0x000fc600000006ff */
[----:B------:R-:W-:-:S09]  /*25e0*/  ULEA UR4, UR23, UR6, 0x3 ;  /* 0x0000000617047291 */ /* 0x000fd2000f8e18ff */
[----:B------:R-:W1:Y:S02]  /*25f0*/  SYNCS.PHASECHK.TRANS64.TRYWAIT P0, [UR4], R3 ;  /* 0x00000003ff0075a7 */ /* 0x000e640008001104 */
[----:B-1----:R-:W-:Y:S05]  /*2600*/  @!P0 BRA `(.L_x_43) ;  /* 0x0000008c00f88947 */ /* 0x002fea0003800000 */
.L_x_153:
[----:B------:R-:W-:-:S04]  /*2610*/  UIADD3 UR5, UPT, UPT, UR23, 0x1, URZ ;  /* 0x0000000117057890 */ /* 0x000fc8000fffe0ff */
[----:B------:R-:W-:-:S04]  /*2620*/  UISETP.NE.AND UP0, UPT, UR5, 0x5, UPT ;  /* 0x000000050500788c */ /* 0x000fc8000bf05270 */
[----:B------:R-:W-:Y:S02]  /*2630*/  USEL UR7, URZ, 0x1, UP0 ;  /* 0x00000001ff077887 */ /* 0x000fe40008000000 */
[----:B------:R-:W-:-:S04]  /*2640*/  USEL UR5, UR5, URZ, UP0 ;  /* 0x000000ff05057287 */ /* 0x000fc80008000000 */
[----:B------:R-:W-:Y:S01]  /*2650*/  ULEA UR4, UR5, UR6, 0x3 ;  /* 0x0000000605047291 */ /* 0x000fe2000f8e18ff */
[----:B------:R-:W-:-:S04]  /*2660*/  LOP3.LUT R2, R15, UR7, RZ, 0x3c, !PT ;  /* 0x000000070f027c12 */ /* 0x000fc8000f8e3cff */
[----:B-1----:R-:W-:-:S04]  /*2670*/  SHF.L.U32 R3, R2, 0x1f, RZ ;  /* 0x0000001f02037819 */ /* 0x002fc800000006ff */
[----:B------:R-:W1:Y:S02]  /*2680*/  SYNCS.PHASECHK.TRANS64.TRYWAIT P0, [UR4], R3 ;  /* 0x00000003ff0075a7 */ /* 0x000e640008001104 */
[----:B-1----:R-:W-:Y:S05]  /*2690*/  @!P0 BRA `(.L_x_44) ;  /* 0x0000008c00ec8947 */ /* 0x002fea0003800000 */
.L_x_155:
        /* <DEDUP_REMOVED lines=9> */
.L_x_157:
        /* <DEDUP_REMOVED lines=9> */
.L_x_159:
[----:B------:R-:W-:-:S04]  /*27c0*/  UIADD3 UR5, UPT, UPT, UR5, 0x1, URZ ;  /* 0x0000000105057890 */ /* 0x000fc8000fffe0ff */
[----:B------:R-:W-:-:S04]  /*27d0*/  UISETP.NE.AND UP0, UPT, UR5, 0x5, UPT ;  /* 0x000000050500788c */ /* 0x000fc8000bf05270 */
[----:B------:R-:W-:Y:S02]  /*27e0*/  USEL UR4, URZ, 0x1, UP0 ;  /* 0x00000001ff047887 */ /* 0x000fe40008000000 */
[----:B------:R-:W-:-:S04]  /*27f0*/  USEL UR5, UR5, URZ, UP0 ;  /* 0x000000ff05057287 */ /* 0x000fc80008000000 */
[----:B------:R-:W-:Y:S01]  /*2800*/  ULEA UR5, UR5, UR6, 0x3 ;  /* 0x0000000605057291 */ /* 0x000fe2000f8e18ff */
[----:B-1----:R-:W-:-:S04]  /*2810*/  LOP3.LUT R3, R2, UR4, RZ, 0x3c, !PT ;  /* 0x0000000402037c12 */ /* 0x002fc8000f8e3cff */
[----:B------:R-:W-:Y:S01]  /*2820*/  SHF.L.U32 R3, R3, 0x1f, RZ ;  /* 0x0000001f03037819 */ /* 0x000fe200000006ff */
[----:B---3--:R-:W-:-:S07]  /*2830*/  IMAD.U32 R0, RZ, RZ, UR5 ;  /* 0x00000005ff007e24 */ /* 0x008fce000f8e00ff */
.L_x_47:
[----:B-1----:R1:W2:Y:S02]  /*2840*/  SYNCS.PHASECHK.TRANS64.TRYWAIT P0, [R0+URZ], R3 ;  /* 0x00000003000075a7 */ /* 0x0022a400080011ff */
[----:B--2---:R-:W-:Y:S05]  /*2850*/  @!P0 NANOSLEEP.SYNCS 0x989680 ;  /* 0x009896800000895d */ /* 0x004fea0003900000 */
[----:B------:R-:W2:Y:S02]  /*2860*/  @!P0 SYNCS.PHASECHK.TRANS64 P0, [R0+URZ], R3 ;  /* 0x00000003000085a7 */ /* 0x000ea400080010ff */
[----:B--2---:R-:W-:Y:S05]  /*2870*/  @P0 EXIT ;  /* 0x000000000000094d */ /* 0x004fea0003800000 */
[----:B------:R-:W-:Y:S05]  /*2880*/  BRA `(.L_x_47) ;  /* 0xfffffffc00ec7947 */ /* 0x000fea000383ffff */
.L_x_22:
[----:B------:R-:W-:-:S04]  /*2890*/  UISETP.NE.AND UP1, UPT, UR37, URZ, UPT ;  /* 0x000000ff2500728c */ /* 0x000fc8000bf25270 */
[----:B------:R-:W-:-:S09]  /*28a0*/  UISETP.NE.OR UP1, UPT, UR10, 0x1, UP1 ;  /* 0x000000010a00788c */ /* 0x000fd20008f25670 */
[----:B------:R-:W-:Y:S05]  /*28b0*/  BRA.U UP1, `(.L_x_48) ;  /* 0x00000005014c7547 */ /* 0x000fea000b800000 */
[----:B------:R-:W-:Y:S01]  /*28c0*/  HFMA2 R11, -RZ, RZ, 0, 0 ;  /* 0x00000000ff0b7431 */ /* 0x000fe200000001ff */
[----:B------:R-:W-:Y:S01]  /*28d0*/  ISETP.GE.U32.AND P2, PT, R10, 0x2, PT ;  /* 0x000000020a00780c */ /* 0x000fe20003f46070 */
[----:B------:R-:W-:Y:S01]  /*28e0*/  IMAD.MOV.U32 R12, RZ, RZ, 0x1 ;  /* 0x00000001ff0c7424 */ /* 0x000fe200078e00ff */
[----:B------:R-:W-:Y:S01]  /*28f0*/  CS2R R8, SRZ ;  /* 0x0000000000087805 */ /* 0x000fe2000001ff00 */
[----:B------:R-:W-:Y:S01]  /*2900*/  IMAD.MOV.U32 R3, RZ, RZ, RZ ;  /* 0x000000ffff037224 */ /* 0x000fe200078e00ff */
[----:B------:R-:W-:Y:S01]  /*2910*/  UMOV UR4, 0x400 ;  /* 0x0000040000047882 */ /* 0x000fe20000000000 */
[----:B------:R-:W-:Y:S01]  /*2920*/  UMOV UR6, URZ ;  /* 0x000000ff00067c82 */ /* 0x000fe20008000000 */
[----:B------:R-:W-:-:S12]  /*2930*/  ULEA UR37, UR37, UR4, 0x18 ;  /* 0x0000000425257291 */ /* 0x000fd8000f8ec0ff */
.L_x_52:
[----:B------:R-:W-:Y:S02]  /*2940*/  LEA R0, R3, UR37, 0x3 ;  /* 0x0000002503007c11 */ /* 0x000fe4000f8e18ff */
[----:B------:R-:W-:-:S03]  /*2950*/  SHF.L.U32 R5, R8, 0x1f, RZ ;  /* 0x0000001f08057819 */ /* 0x000fc600000006ff */
[----:B------:R-:W-:Y:S01]  /*2960*/  VIADD R4, R0, 0xf0 ;  /* 0x000000f000047836 */ /* 0x000fe20000000000 */
[----:B------:R-:W1:Y:S02]  /*2970*/  SYNCS.PHASECHK.TRANS64.TRYWAIT P0, [R0+URZ+0xe0], R5 ;  /* 0x0000e005000075a7 */ /* 0x000e6400080011ff */
[----:B-1----:R-:W-:Y:S05]  /*2980*/  @!P0 BRA `(.L_x_49) ;  /* 0x0000008c00788947 */ /* 0x002fea0003800000 */
.L_x_160:
[----:B------:R-:W-:Y:S01]  /*2990*/  ULEA UR5, UR6, UR37, 0x3 ;  /* 0x0000002506057291 */ /* 0x000fe2000f8e18ff */
[----:B------:R-:W-:Y:S01]  /*29a0*/  PRMT R4, RZ, 0x654, R4 ;  /* 0x00000654ff047816 */ /* 0x000fe20000000004 */
[----:B-1----:R-:W-:Y:S01]  /*29b0*/  @!P2 IMAD.MOV.U32 R5, RZ, RZ, 0x10 ;  /* 0x00000010ff05a424 */ /* 0x002fe200078e00ff */
[----:B------:R-:W-:Y:S01]  /*29c0*/  SHF.L.U32 R7, R12, 0x1f, RZ ;  /* 0x0000001f0c077819 */ /* 0x000fe200000006ff */
[----:B------:R-:W-:Y:S01]  /*29d0*/  UIADD3 UR4, UPT, UPT, UR5, 0xa0, URZ ;  /* 0x000000a005047890 */ /* 0x000fe2000fffe0ff */
[----:B------:R1:W-:Y:S05]  /*29e0*/  SYNCS.ARRIVE.TRANS64.RED.A1T0 RZ, [R4+URZ], RZ ;  /* 0x000000ff04ff79a7 */ /* 0x0003ea00081004ff */
[----:B------:R-:W-:Y:S01]  /*29f0*/  IMAD.U32 R13, RZ, RZ, UR4 ;  /* 0x00000004ff0d7e24 */ /* 0x000fe2000f8e00ff */
[----:B------:R-:W2:Y:S04]  /*2a00*/  SYNCS.PHASECHK.TRANS64.TRYWAIT P0, [UR5+0xb0], R7 ;  /* 0x0000b007ff0075a7 */ /* 0x000ea80008001105 */
[----:B------:R-:W-:Y:S01]  /*2a10*/  PRMT R13, R10, 0x654, R13 ;  /* 0x000006540a0d7816 */ /* 0x000fe2000000000d */
[----:B-12---:R-:W-:Y:S06]  /*2a20*/  @!P0 BRA `(.L_x_50) ;  /* 0x0000008c00648947 */ /* 0x006fec0003800000 */
.L_x_162:
[----:B------:R-:W-:Y:S01]  /*2a30*/  ULEA UR4, UR6, UR37, 0x4 ;  /* 0x0000002506047291 */ /* 0x000fe2000f8e20ff */
[----:B------:R-:W-:Y:S01]  /*2a40*/  SEL R2, R13, R2, !P2 ;  /* 0x000000020d027207 */ /* 0x000fe20005000000 */
[----:B------:R-:W-:Y:S01]  /*2a50*/  UIADD3 UR5, UPT, UPT, UR5, 0xa0, URZ ;  /* 0x000000a005057890 */ /* 0x000fe2000fffe0ff */
[----:B-1----:R-:W-:Y:S01]  /*2a60*/  LEA R0, R11, UR37, 0x3 ;  /* 0x000000250b007c11 */ /* 0x002fe2000f8e18ff */
[----:B------:R-:W-:Y:S01]  /*2a70*/  UIADD3 UR4, UPT, UPT, UR4, 0x110, URZ ;  /* 0x0000011004047890 */ /* 0x000fe2000fffe0ff */
[----:B------:R1:W-:Y:S01]  /*2a80*/  @!P2 SYNCS.ARRIVE.TRANS64.RED RZ, [R2+URZ], R5 ;  /* 0x0000000502ffa9a7 */ /* 0x0003e200080004ff */
[----:B------:R-:W-:Y:S01]  /*2a90*/  UIADD3 UR6, UPT, UPT, UR6, 0x1, URZ ;  /* 0x0000000106067890 */ /* 0x000fe2000fffe0ff */
[----:B------:R-:W-:-:S03]  /*2aa0*/  VIADD R3, R3, 0x1 ;  /* 0x0000000103037836 */ /* 0x000fc60000000000 */
[----:B------:R-:W-:Y:S02]  /*2ab0*/  UISETP.NE.AND UP0, UPT, UR6, 0x2, UPT ;  /* 0x000000020600788c */ /* 0x000fe4000bf05270 */
[----:B------:R-:W-:Y:S01]  /*2ac0*/  ISETP.NE.AND P0, PT, R3, 0x2, PT ;  /* 0x000000020300780c */ /* 0x000fe20003f05270 */
[----:B------:R-:W-:Y:S06]  /*2ad0*/  UGETNEXTWORKID.BROADCAST [UR4], [UR5] ;  /* 0x00000000040073ca */ /* 0x000fec0008000100 */
[----:B------:R-:W-:Y:S02]  /*2ae0*/  USEL UR4, URZ, 0x1, UP0 ;  /* 0x00000001ff047887 */ /* 0x000fe40008000000 */
[----:B------:R-:W-:-:S04]  /*2af0*/  USEL UR6, UR6, URZ, UP0 ;  /* 0x000000ff06067287 */ /* 0x000fc80008000000 */
[----:B------:R-:W-:Y:S02]  /*2b00*/  LOP3.LUT R12, R12, UR4, RZ, 0x3c, !PT ;  /* 0x000000040c0c7c12 */ /* 0x000fe4000f8e3cff */
[----:B-1----:R-:W-:-:S04]  /*2b10*/  SHF.L.U32 R5, R9, 0x1f, RZ ;  /* 0x0000001f09057819 */ /* 0x002fc800000006ff */
[----:B------:R-:W1:Y:S02]  /*2b20*/  SYNCS.PHASECHK.TRANS64.TRYWAIT P1, [R0+URZ+0xa0], R5 ;  /* 0x0000a005000075a7 */ /* 0x000e6400080211ff */
[----:B-1----:R-:W-:Y:S05]  /*2b30*/  @!P1 BRA `(.L_x_51) ;  /* 0x0000008c00389947 */ /* 0x002fea0003800000 */
.L_x_163:
[----:B------:R-:W-:Y:S01]  /*2b40*/  LEA R4, R11, UR37, 0x4 ;  /* 0x000000250b047c11 */ /* 0x000fe2000f8e20ff */
[----:B-1----:R-:W-:Y:S01]  /*2b50*/  VIADD R0, R0, 0xb0 ;  /* 0x000000b000007836 */ /* 0x002fe20000000000 */
[----:B------:R-:W-:Y:S01]  /*2b60*/  SEL R3, R3, RZ, P0 ;  /* 0x000000ff03037207 */ /* 0x000fe20000000000 */
[----:B------:R-:W-:-:S03]  /*2b70*/  VIADD R11, R11, 0x1 ;  /* 0x000000010b0b7836 */ /* 0x000fc60000000000 */
[----:B------:R-:W1:Y:S01]  /*2b80*/  LDS.128 R4, [R4+0x110] ;  /* 0x0001100004047984 */ /* 0x000e620000000c00 */
[----:B------:R-:W-:Y:S02]  /*2b90*/  PRMT R0, RZ, 0x654, R0 ;  /* 0x00000654ff007816 */ /* 0x000fe40000000000 */
[C---:B------:R-:W-:Y:S01]  /*2ba0*/  ISETP.NE.AND P1, PT, R11.reuse, 0x2, PT ;  /* 0x000000020b00780c */ /* 0x040fe20003f25270 */
[----:B------:R-:W-:Y:S01]  /*2bb0*/  @!PT LDS RZ, [RZ] ;  /* 0x00000000fffff984 */ /* 0x000fe20000000800 */
[----:B------:R-:W-:Y:S01]  /*2bc0*/  @!PT LDS RZ, [RZ] ;  /* 0x00000000fffff984 */ /* 0x000fe20000000800 */
[----:B------:R-:W-:Y:S01]  /*2bd0*/  @!PT LDS RZ, [RZ] ;  /* 0x00000000fffff984 */ /* 0x000fe20000000800 */
[----:B------:R-:W-:Y:S01]  /*2be0*/  @!PT LDS RZ, [RZ] ;  /* 0x00000000fffff984 */ /* 0x000fe20000000800 */
[----:B------:R2:W-:Y:S06]  /*2bf0*/  MEMBAR.ALL.CTA ;  /* 0x0000000000007992 */ /* 0x0005ec0000008000 */
[----:B--2---:R-:W2:Y:S01]  /*2c00*/  FENCE.VIEW.ASYNC.S ;  /* 0x00000000000073c6 */ /* 0x004ea20000000000 */
[----:B------:R-:W-:Y:S01]  /*2c10*/  SEL R11, R11, RZ, P1 ;  /* 0x000000ff0b0b7207 */ /* 0x000fe20000800000 */
[----:B--2---:R2:W-:Y:S01]  /*2c20*/  SYNCS.ARRIVE.TRANS64.RED.A1T0 RZ, [R0+URZ], RZ ;  /* 0x000000ff00ff79a7 */ /* 0x0045e200081004ff */
[----:B-1----:R-:W-:-:S02]  /*2c30*/  LOP3.LUT P3, RZ, R6, 0x1, RZ, 0xc0, !PT ;  /* 0x0000000106ff7812 */ /* 0x002fc4000786c0ff */
[----:B------:R-:W-:-:S04]  /*2c40*/  SEL R5, RZ, 0x1, P0 ;  /* 0x00000001ff057807 */ /* 0x000fc80000000000 */
[----:B------:R-:W-:Y:S02]  /*2c50*/  LOP3.LUT R8, R8, R5, RZ, 0x3c, !PT ;  /* 0x0000000508087212 */ /* 0x000fe400078e3cff */
[----:B--2---:R-:W-:-:S04]  /*2c60*/  SEL R0, RZ, 0x1, P1 ;  /* 0x00000001ff007807 */ /* 0x004fc80000800000 */
[----:B------:R-:W-:Y:S01]  /*2c70*/  LOP3.LUT R9, R9, R0, RZ, 0x3c, !PT ;  /* 0x0000000009097212 */ /* 0x000fe200078e3cff */
[----:B------:R-:W-:Y:S06]  /*2c80*/  @P3 BRA `(.L_x_52) ;  /* 0xfffffffc002c3947 */ /* 0x000fec000383ffff */
[----:B------:R-:W-:Y:S01]  /*2c90*/  ULEA UR5, UR6, UR37, 0x3 ;  /* 0x0000002506057291 */ /* 0x000fe2000f8e18ff */
[----:B------:R-:W-:-:S08]  /*2ca0*/  SHF.L.U32 R3, R12, 0x1f, RZ ;  /* 0x0000001f0c037819 */ /* 0x000fd000000006ff */
[----:B------:R-:W1:Y:S02]  /*2cb0*/  SYNCS.PHASECHK.TRANS64 P0, [UR5+0xb0], R3 ;  /* 0x0000b003ff0075a7 */ /* 0x000e640008001005 */
[----:B-1----:R-:W-:Y:S05]  /*2cc0*/  @P0 BRA `(.L_x_53) ;  /* 0x0000000000080947 */ /* 0x002fea0003800000 */
[----:B------:R-:W1:Y:S02]  /*2cd0*/  SYNCS.PHASECHK.TRANS64.TRYWAIT P0, [UR5+0xb0], R3 ;  /* 0x0000b003ff0075a7 */ /* 0x000e640008001105 */
[----:B-1----:R-:W-:Y:S05]  /*2ce0*/  @!P0 BRA `(.L_x_54) ;  /* 0x0000008800e08947 */ /* 0x002fea0003800000 */
.L_x_53:
[----:B------:R-:W-:-:S04]  /*2cf0*/  UIADD3 UR4, UPT, UPT, UR6, 0x1, URZ ;  /* 0x0000000106047890 */ /* 0x000fc8000fffe0ff */
[----:B------:R-:W-:-:S04]  /*2d00*/  UISETP.NE.AND UP0, UPT, UR4, 0x2, UPT ;  /* 0x000000020400788c */ /* 0x000fc8000bf05270 */
[----:B------:R-:W-:Y:S02]  /*2d10*/  USEL UR7, URZ, 0x1, UP0 ;  /* 0x00000001ff077887 */ /* 0x000fe40008000000 */
[----:B------:R-:W-:-:S04]  /*2d20*/  USEL UR4, UR4, URZ, UP0 ;  /* 0x000000ff04047287 */ /* 0x000fc80008000000 */
[----:B------:R-:W-:Y:S01]  /*2d30*/  ULEA UR4, UR4, UR37, 0x3 ;  /* 0x0000002504047291 */ /* 0x000fe2000f8e18ff */
[----:B-1----:R-:W-:-:S04]  /*2d40*/  LOP3.LUT R3, R12, UR7, RZ, 0x3c, !PT ;  /* 0x000000070c037c12 */ /* 0x002fc8000f8e3cff */
[----:B------:R-:W-:-:S04]  /*2d50*/  SHF.L.U32 R0, R3, 0x1f, RZ ;  /* 0x0000001f03007819 */ /* 0x000fc800000006ff */
[----:B------:R-:W1:Y:S02]  /*2d60*/  SYNCS.PHASECHK.TRANS64 P0, [UR4+0xb0], R0 ;  /* 0x0000b000ff0075a7 */ /* 0x000e640008001004 */
[----:B-1----:R-:W-:Y:S05]  /*2d70*/  @P0 EXIT ;  /* 0x000000000000094d */ /* 0x002fea0003800000 */
[----:B------:R-:W-:Y:S02]  /*2d80*/  SHF.L.U32 R3, R3, 0x1f, RZ ;  /* 0x0000001f03037819 */ /* 0x000fe400000006ff */
[----:B------:R-:W-:-:S07]  /*2d90*/  MOV R0, UR4 ;  /* 0x0000000400007c02 */ /* 0x000fce0008000f00 */
.L_x_55:
[----:B-1----:R1:W2:Y:S02]  /*2da0*/  SYNCS.PHASECHK.TRANS64.TRYWAIT P0, [R0+URZ+0xb0], R3 ;  /* 0x0000b003000075a7 */ /* 0x0022a400080011ff */
[----:B--2---:R-:W-:Y:S05]  /*2db0*/  @!P0 NANOSLEEP.SYNCS 0x989680 ;  /* 0x009896800000895d */ /* 0x004fea0003900000 */
[----:B------:R-:W2:Y:S02]  /*2dc0*/  @!P0 SYNCS.PHASECHK.TRANS64 P0, [R0+URZ+0xb0], R3 ;  /* 0x0000b003000085a7 */ /* 0x000ea400080010ff */
[----:B--2---:R-:W-:Y:S05]  /*2dd0*/  @P0 EXIT ;  /* 0x000000000000094d */ /* 0x004fea0003800000 */
[----:B------:R-:W-:Y:S05]  /*2de0*/  BRA `(.L_x_55) ;  /* 0xfffffffc00ec7947 */ /* 0x000fea000383ffff */
.L_x_48:
[----:B------:R-:W-:Y:S05]  /*2df0*/  BRA.U UP4, `(.L_x_56) ;  /* 0x0000001104907547 */ /* 0x000fea000b800000 */
[----:B------:R-:W-:Y:S01]  /*2e00*/  UMOV UR6, 0x40 ;  /* 0x0000004000067882 */ /* 0x000fe20000000000 */
[----:B------:R-:W-:Y:S01]  /*2e10*/  NOP ;  /* 0x0000000000007918 */ /* 0x000fe20000000000 */
[----:B------:R-:W-:Y:S01]  /*2e20*/  ULEA UR6, UR37, UR6, 0x18 ;  /* 0x0000000625067291 */ /* 0x000fe2000f8ec0ff */
[----:B------:R-:W-:Y:S02]  /*2e30*/  UMOV UR7, 0x400 ;  /* 0x0000040000077882 */ /* 0x000fe40000000000 */
[----:B------:R-:W-:-:S06]  /*2e40*/  ULEA UR37, UR37, UR7, 0x18 ;  /* 0x0000000725257291 */ /* 0x000fcc000f8ec0ff */
[----:B------:R-:W1:Y:S02]  /*2e50*/  LDS.U8 R2, [UR6+0x1c] ;  /* 0x00001c06ff027984 */ /* 0x000e640008000000 */
[----:B-1----:R-:W-:-:S13]  /*2e60*/  ISETP.NE.AND P0, PT, R2, RZ, PT ;  /* 0x000000ff0200720c */ /* 0x002fda0003f05270 */
[----:B------:R-:W-:Y:S05]  /*2e70*/  @P0 BRA `(.L_x_57) ;  /* 0x0000000400080947 */ /* 0x000fea0003800000 */
[----:B------:R-:W-:Y:S02]  /*2e80*/  UISETP.NE.U32.AND UP0, UPT, UR5, 0x1, UPT ;  /* 0x000000010500788c */ /* 0x000fe4000bf05070 */
[----:B------:R-:W-:-:S07]  /*2e90*/  UIADD3 UR8, UPT, UPT, UR6, 0x8, URZ ;  /* 0x0000000806087890 */ /* 0x000fce000fffe0ff */
[----:B------:R-:W-:Y:S05]  /*2ea0*/  BRA.U !UP0, `(.L_x_58) ;  /* 0x00000001089c7547 */ /* 0x000fea000b800000 */
[----:B------:R-:W-:Y:S01]  /*2eb0*/  ELECT P0, URZ, PT ;  /* 0x0000000000ff782f */ /* 0x000fe20003800000 */
[----:B------:R-:W-:-:S12]  /*2ec0*/  BSSY B0, `(.L_x_58) ;  /* 0x0000025000007945 */ /* 0x000fd80003800000 */
[----:B------:R-:W-:Y:S05]  /*2ed0*/  @!P0 BRA `(.L_x_59) ;  /* 0x00000000008c8947 */ /* 0x000fea0003800000 */
[----:B------:R-:W-:-:S05]  /*2ee0*/  UMOV UR7, 0x10 ;  /* 0x0000001000077882 */ /* 0x000fca0000000000 */
[----:B------:R-:W-:Y:S04]  /*2ef0*/  DEPBAR.LE SB1, 0x36 ;  /* 0x00009d800000791a */ /* 0x000fe80000000000 */
[----:B------:R-:W1:Y:S02]  /*2f00*/  UTCATOMSWS.2CTA.FIND_AND_SET.ALIGN UP1, UR7, UR7 ;  /* 0x00000007000775e3 */ /* 0x000e640008220800 */
[----:B-1----:R-:W-:Y:S01]  /*2f10*/  MOV R11, UR7 ;  /* 0x00000007000b7c02 */ /* 0x002fe20008000f00 */
[----:B------:R-:W-:Y:S06]  /*2f20*/  BRA.U UP1, `(.L_x_60) ;  /* 0x0000000101187547 */ /* 0x000fec000b800000 */
.L_x_61:
[----:B------:R-:W-:Y:S05]  /*2f30*/  NANOSLEEP 0x64 ;  /* 0x000000640000795d */ /* 0x000fea0003800000 */
[----:B------:R-:W-:-:S05]  /*2f40*/  UMOV UR7, 0x10 ;  /* 0x0000001000077882 */ /* 0x000fca0000000000 */
[----:B------:R-:W-:Y:S04]  /*2f50*/  DEPBAR.LE SB1, 0x36 ;  /* 0x00009d800000791a */ /* 0x000fe80000000000 */
[----:B------:R-:W1:Y:S02]  /*2f60*/  UTCATOMSWS.2CTA.FIND_AND_SET.ALIGN UP1, UR7, UR7 ;  /* 0x00000007000775e3 */ /* 0x000e640008220800 */
[----:B-1----:R-:W-:Y:S01]  /*2f70*/  MOV R11, UR7 ;  /* 0x00000007000b7c02 */ /* 0x002fe20008000f00 */
[----:B------:R-:W-:Y:S05]  /*2f80*/  BRA.U !UP1, `(.L_x_61) ;  /* 0xfffffffd09e87547 */ /* 0x000fea000b83ffff */
.L_x_60:
[----:B------:R-:W1:Y:S01]  /*2f90*/  LDS R5, [UR6+0x10] ;  /* 0x00001006ff057984 */ /* 0x000e620008000800 */
[----:B------:R-:W-:Y:S01]  /*2fa0*/  IMAD.U32 R3, RZ, RZ, UR37 ;  /* 0x00000025ff037e24 */ /* 0x000fe2000f8e00ff */
[----:B------:R-:W-:-:S03]  /*2fb0*/  MOV R2, UR4 ;  /* 0x0000000400027c02 */ /* 0x000fc60008000f00 */
[----:B------:R-:W-:Y:S01]  /*2fc0*/  VIADD R3, R3, 0x130 ;  /* 0x0000013003037836 */ /* 0x000fe20000000000 */
[----:B-1----:R-:W-:-:S04]  /*2fd0*/  SHF.L.U32 R5, R5, 0x1f, RZ ;  /* 0x0000001f05057819 */ /* 0x002fc800000006ff */
[----:B------:R-:W1:Y:S02]  /*2fe0*/  SYNCS.PHASECHK.TRANS64.TRYWAIT P0, [UR6+0x8], R5 ;  /* 0x00000805ff0075a7 */ /* 0x000e640008001106 */
[----:B-1----:R-:W-:Y:S05]  /*2ff0*/  @P0 BRA `(.L_x_62) ;  /* 0x0000000000080947 */ /* 0x002fea0003800000 */
[----:B------:R-:W1:Y:S02]  /*3000*/  SYNCS.PHASECHK.TRANS64.TRYWAIT P0, [UR6+0x8], R5 ;  /* 0x00000805ff0075a7 */ /* 0x000e640008001106 */
[----:B-1----:R-:W-:Y:S05]  /*3010*/  @!P0 BRA `(.L_x_63) ;  /* 0x00000088002c8947 */ /* 0x002fea0003800000 */
.L_x_62:
[----:B-1----:R-:W-:Y:S01]  /*3020*/  HFMA2 R4, -RZ, RZ, 0, 5.9604644775390625e-08 ;  /* 0x00000001ff047431 */ /* 0x002fe200000001ff */
[----:B------:R-:W-:Y:S01]  /*3030*/  UPRMT UR7, UR4, 0x654, UR8 ;  /* 0x0000065404077896 */ /* 0x000fe20008000008 */
[----:B------:R-:W-:Y:S01]  /*3040*/  IMAD.MOV.U32 R6, RZ, RZ, 0xffff ;  /* 0x0000ffffff067424 */ /* 0x000fe200078e00ff */
[----:B------:R-:W-:Y:S01]  /*3050*/  PRMT R2, R2, 0x654, R3 ;  /* 0x0000065402027816 */ /* 0x000fe20000000003 */
[----:B------:R-:W-:Y:S02]  /*3060*/  IMAD.MOV.U32 R5, RZ, RZ, 0x4 ;  /* 0x00000004ff057424 */ /* 0x000fe400078e00ff */
[----:B------:R-:W-:Y:S01]  /*3070*/  IMAD.SHL.U32 R9, R11, 0x20, RZ ;  /* 0x000000200b097824 */ /* 0x000fe200078e00ff */
[----:B------:R-:W-:Y:S02]  /*3080*/  MOV R3, UR7 ;  /* 0x0000000700037c02 */ /* 0x000fe40008000f00 */
[-C--:B------:R-:W-:Y:S01]  /*3090*/  SHF.L.U32 R7, R6, R11.reuse, RZ ;  /* 0x0000000b06077219 */ /* 0x080fe200000006ff */
[----:B------:R1:W-:Y:S01]  /*30a0*/  SYNCS.ARRIVE.TRANS64.RED RZ, [UR7], R5 ;  /* 0x00000005ffff79a7 */ /* 0x0003e20008000407 */
[----:B------:R-:W-:Y:S01]  /*30b0*/  SHF.L.U32 R6, R4, R11, RZ ;  /* 0x0000000b04067219 */ /* 0x000fe200000006ff */
[----:B------:R1:W-:Y:S04]  /*30c0*/  STS [UR37+0x130], R9 ;  /* 0x00013009ff007988 */ /* 0x0003e80008000825 */
[----:B------:R1:W-:Y:S04]  /*30d0*/  STAS [R2.64], R11 ;  /* 0x0000000b02007dbd */ /* 0x0003e8000c0008ff */
[----:B------:R1:W-:Y:S04]  /*30e0*/  ATOMS.OR RZ, [UR6+0x14], R7 ;  /* 0x00001407ffff798c */ /* 0x0003e8000b000006 */
[----:B------:R1:W-:Y:S04]  /*30f0*/  ATOMS.OR RZ, [UR6+0x18], R6 ;  /* 0x00001806ffff798c */ /* 0x0003e8000b000006 */
[----:B------:R1:W-:Y:S02]  /*3100*/  ATOMS.XOR RZ, [UR6+0x10], R4 ;  /* 0x00001004ffff798c */ /* 0x0003e4000b800006 */
.L_x_59:
[----:B------:R-:W-:Y:S05]  /*3110*/  BSYNC B0 ;  /* 0x0000000000007941 */ /* 0x000fea0003800000 */
.L_x_58:
[----:B------:R-:W-:Y:S05]  /*3120*/  BRA.U UP0, `(.L_x_64) ;  /* 0x00000001006c7547 */ /* 0x000fea000b800000 */
[----:B------:R-:W-:-:S03]  /*3130*/  UMOV UR7, 0xffffffff ;  /* 0xffffffff00077882 */ /* 0x000fc60000000000 */
[----:B------:R-:W-:Y:S05]  /*3140*/  BRA.DIV UR7, `(.L_x_65) ;  /* 0x0000008607f87947 */ /* 0x000fea000b800000 */
[----:B------:R-:W-:-:S13]  /*3150*/  ELECT P6, URZ, PT ;  /* 0x0000000000ff782f */ /* 0x000fda00038c0000 */
.L_x_167:
[----:B------:R-:W-:Y:S05]  /*3160*/  @!P6 BRA `(.L_x_64) ;  /* 0x00000000005ce947 */ /* 0x000fea0003800000 */
[----:B-1----:R-:W1:Y:S02]  /*3170*/  LDS R3, [UR6+0x10] ;  /* 0x00001006ff037984 */ /* 0x002e640008000800 */
[----:B-1----:R-:W-:-:S04]  /*3180*/  SHF.L.U32 R3, R3, 0x1f, RZ ;  /* 0x0000001f03037819 */ /* 0x002fc800000006ff */
[----:B------:R-:W1:Y:S02]  /*3190*/  SYNCS.PHASECHK.TRANS64.TRYWAIT P0, [UR6+0x8], R3 ;  /* 0x00000803ff0075a7 */ /* 0x000e640008001106 */
[----:B-1----:R-:W-:Y:S05]  /*31a0*/  @P0 BRA `(.L_x_66) ;  /* 0x0000000000080947 */ /* 0x002fea0003800000 */
[----:B------:R-:W1:Y:S02]  /*31b0*/  SYNCS.PHASECHK.TRANS64.TRYWAIT P0, [UR6+0x8], R3 ;  /* 0x00000803ff0075a7 */ /* 0x000e640008001106 */
[----:B-1----:R-:W-:Y:S05]  /*31c0*/  @!P0 BRA `(.L_x_67) ;  /* 0x0000008400f88947 */ /* 0x002fea0003800000 */
.L_x_66:
[----:B------:R-:W2:Y:S01]  /*31d0*/  LDS R5, [UR37+0x130] ;  /* 0x00013025ff057984 */ /* 0x000ea20008000800 */
[----:B-1----:R-:W-:Y:S02]  /*31e0*/  HFMA2 R2, -RZ, RZ, 0, 5.9604644775390625e-08 ;  /* 0x00000001ff027431 */ /* 0x002fe400000001ff */
[----:B------:R-:W-:Y:S01]  /*31f0*/  IMAD.MOV.U32 R3, RZ, RZ, 0xffff ;  /* 0x0000ffffff037424 */ /* 0x000fe200078e00ff */
[----:B------:R-:W-:Y:S01]  /*3200*/  UPRMT UR7, UR4, 0x654, UR8 ;  /* 0x0000065404077896 */ /* 0x000fe20008000008 */
[----:B--2---:R-:W-:-:S03]  /*3210*/  IMAD.SHL.U32 R4, R5, 0x20, RZ ;  /* 0x0000002005047824 */ /* 0x004fc600078e00ff */
[-C--:B------:R-:W-:Y:S02]  /*3220*/  SHF.L.U32 R3, R3, R5.reuse, RZ ;  /* 0x0000000503037219 */ /* 0x080fe400000006ff */
[----:B------:R-:W-:Y:S01]  /*3230*/  SHF.L.U32 R5, R2, R5, RZ ;  /* 0x0000000502057219 */ /* 0x000fe200000006ff */
[----:B------:R2:W-:Y:S04]  /*3240*/  STS [UR37+0x130], R4 ;  /* 0x00013004ff007988 */ /* 0x0005e80008000825 */
[----:B------:R2:W-:Y:S04]  /*3250*/  ATOMS.OR RZ, [UR6+0x14], R3 ;  /* 0x00001403ffff798c */ /* 0x0005e8000b000006 */
[----:B------:R2:W-:Y:S01]  /*3260*/  ATOMS.OR RZ, [UR6+0x18], R5 ;  /* 0x00001805ffff798c */ /* 0x0005e2000b000006 */
[----:B------:R-:W-:Y:S03]  /*3270*/  SYNCS.ARRIVE.TRANS64.RED.A1T0 RZ, [UR7], RZ ;  /* 0x000000ffffff79a7 */ /* 0x000fe60008100407 */
[----:B------:R2:W-:Y:S01]  /*3280*/  ATOMS.XOR RZ, [UR6+0x10], R2 ;  /* 0x00001002ffff798c */ /* 0x0005e2000b800006 */
[----:B------:R-:W-:Y:S05]  /*3290*/  BRA `(.L_x_64) ;  /* 0x0000000000107947 */ /* 0x000fea0003800000 */
.L_x_57:
[----:B------:R-:W-:-:S05]  /*32a0*/  MOV R2, 0xffffffff ;  /* 0xffffffff00027802 */ /* 0x000fca0000000f00 */
[----:B------:R1:W-:Y:S02]  /*32b0*/  STS [UR37+0x130], R2 ;  /* 0x00013002ff007988 */ /* 0x0003e40008000825 */
[----:B-1----:R-:W-:Y:S02]  /*32c0*/  MOV R2, 0x32e0 ;  /* 0x000032e000027802 */ /* 0x002fe40000000f00 */
[----:B-----5:R-:W-:Y:S05]  /*32d0*/  CALL.REL.NOINC `($__internal_1_$__cuda_sm10x_tcgen05_guardrail_trap_phase_invalid_during_alloc) ;  /* 0x0000008c009c7944 */ /* 0x020fea0003c00000 */
.L_x_64:
[----:B------:R-:W-:Y:S05]  /*32e0*/  WARPSYNC.ALL ;  /* 0x0000000000007948 */ /* 0x000fea0003800000 */
[----:B------:R-:W3:Y:S01]  /*32f0*/  S2UR UR7, SR_CgaCtaId ;  /* 0x00000000000779c3 */ /* 0x000ee20000008800 */
[----:B------:R-:W-:Y:S01]  /*3300*/  UMOV UR6, 0x400 ;  /* 0x0000040000067882 */ /* 0x000fe20000000000 */
[----:B------:R-:W-:-:S06]  /*3310*/  NOP ;  /* 0x0000000000007918 */ /* 0x000fcc0000000000 */
[----:B------:R-:W-:Y:S06]  /*3320*/  BAR.ARV 0x6, 0xa0 ;  /* 0x0182800000007b1d */ /* 0x000fec0000002000 */
[----:B------:R-:W4:Y:S01]  /*3330*/  LDCU UR8, c[0x0][0x38c] ;  /* 0x00007180ff0877ac */ /* 0x000f220008000800 */
[----:B------:R-:W-:Y:S01]  /*3340*/  LOP3.LUT R0, R0, 0xffff, RZ, 0xc0, !PT ;  /* 0x0000ffff00007812 */ /* 0x000fe200078ec0ff */
[----:B-1----:R-:W-:Y:S01]  /*3350*/  IMAD.MOV.U32 R9, RZ, RZ, 0x1 ;  /* 0x00000001ff097424 */ /* 0x002fe200078e00ff */
[----:B------:R-:W-:Y:S01]  /*3360*/  LOP3.LUT R8, R8, 0xffff, RZ, 0xc0, !PT ;  /* 0x0000ffff08087812 */ /* 0x000fe200078ec0ff */
[----:B------:R-:W-:Y:S01]  /*3370*/  UMOV UR19, URZ ;  /* 0x000000ff00137c82 */ /* 0x000fe20008000000 */
[----:B------:R-:W-:Y:S01]  /*3380*/  R2UR UR11, R0 ;  /* 0x00000000000b72ca */ /* 0x000fe200000e0000 */
[----:B------:R-:W-:Y:S01]  /*3390*/  UMOV UR18, URZ ;  /* 0x000000ff00127c82 */ /* 0x000fe20008000000 */
[----:B------:R-:W-:Y:S01]  /*33a0*/  R2UR UR12, R8 ;  /* 0x00000000080c72ca */ /* 0x000fe200000e0000 */
[----:B------:R-:W-:Y:S01]  /*33b0*/  IMAD.MOV.U32 R8, RZ, RZ, RZ ;  /* 0x000000ffff087224 */ /* 0x000fe200078e00ff */
[----:B------:R-:W-:Y:S01]  /*33c0*/  UMOV UR17, URZ ;  /* 0x000000ff00117c82 */ /* 0x000fe20008000000 */
[----:B---3--:R-:W-:-:S02]  /*33d0*/  ULEA UR7, UR7, UR6, 0x18 ;  /* 0x0000000607077291 */ /* 0x008fc4000f8ec0ff */
[----:B------:R-:W-:Y:S02]  /*33e0*/  UISETP.NE.AND UP2, UPT, UR5, URZ, UPT ;  /* 0x000000ff0500728c */ /* 0x000fe4000bf45270 */
[----:B------:R-:W-:Y:S02]  /*33f0*/  UIADD3 UR13, UPT, UPT, UR7, 0x10800, URZ ;  /* 0x00010800070d7890 */ /* 0x000fe4000fffe0ff */
[----:B------:R-:W-:Y:S02]  /*3400*/  UIADD3 UR14, UPT, UPT, UR7, 0x24800, URZ ;  /* 0x00024800070e7890 */ /* 0x000fe4000fffe0ff */
[----:B----4-:R-:W-:Y:S01]  /*3410*/  UIADD3 UR8, UPT, UPT, UR8, 0x3f, URZ ;  /* 0x0000003f08087890 */ /* 0x010fe2000fffe0ff */
[----:B--2---:R-:W1:Y:S01]  /*3420*/  LDS R2, [UR7+0x130] ;  /* 0x00013007ff027984 */ /* 0x004e620008000800 */
[----:B------:R-:W-:Y:S02]  /*3430*/  USHF.R.U32.HI UR13, URZ, 0x4, UR13 ;  /* 0x00000004ff0d7899 */ /* 0x000fe4000801160d */
[----:B------:R-:W-:-:S02]  /*3440*/  USHF.R.S32.HI UR6, URZ, 0x1f, UR8 ;  /* 0x0000001fff067899 */ /* 0x000fc40008011408 */
[----:B------:R-:W-:Y:S02]  /*3450*/  USHF.R.U32.HI UR14, URZ, 0x4, UR14 ;  /* 0x00000004ff0e7899 */ /* 0x000fe4000801160e */
[----:B------:R-:W-:Y:S02]  /*3460*/  ULEA.HI UR6, UR6, UR8, URZ, 0x6 ;  /* 0x0000000806067291 */ /* 0x000fe4000f8f30ff */
[----:B------:R-:W-:Y:S02]  /*3470*/  ULOP3.LUT UR13, UR13, 0x3fff, URZ, 0xc0, !UPT ;  /* 0x00003fff0d0d7892 */ /* 0x000fe4000f8ec0ff */
[----:B------:R-:W-:Y:S02]  /*3480*/  USHF.R.S32.HI UR6, URZ, 0x6, UR6 ;  /* 0x00000006ff067899 */ /* 0x000fe40008011406 */
[----:B------:R-:W-:Y:S02]  /*3490*/  ULOP3.LUT UR14, UR14, 0x3fff, URZ, 0xc0, !UPT ;  /* 0x00003fff0e0e7892 */ /* 0x000fe4000f8ec0ff */
[----:B------:R-:W-:Y:S01]  /*34a0*/  UISETP.LT.AND UP0, UPT, UR6, 0x1, UPT ;  /* 0x000000010600788c */ /* 0x000fe2000bf01270 */
[----:B------:R-:W-:Y:S01]  /*34b0*/  UMOV UR28, 0x0 ;  /* 0x00000000001c7882 */ /* 0x000fe20000000000 */
[----:B------:R-:W-:Y:S01]  /*34c0*/  UMOV UR29, 0x10400490 ;  /* 0x10400490001d7882 */ /* 0x000fe20000000000 */
[----:B------:R-:W-:-:S02]  /*34d0*/  ULOP3.LUT UR13, UR13, 0x10000, URZ, 0xfc, !UPT ;  /* 0x000100000d0d7892 */ /* 0x000fc4000f8efcff */
[----:B------:R-:W-:Y:S02]  /*34e0*/  ULOP3.LUT UR14, UR14, 0x10000, URZ, 0xfc, !UPT ;  /* 0x000100000e0e7892 */ /* 0x000fe4000f8efcff */
[----:B------:R-:W-:Y:S01]  /*34f0*/  USEL UR20, UR6, 0x1, !UP0 ;  /* 0x0000000106147887 */ /* 0x000fe2000c000000 */
[----:B------:R-:W-:Y:S01]  /*3500*/  UMOV UR26, 0x0 ;  /* 0x00000000001a7882 */ /* 0x000fe20000000000 */
[----:B------:R-:W-:Y:S01]  /*3510*/  UMOV UR27, 0x10400490 ;  /* 0x10400490001b7882 */ /* 0x000fe20000000000 */
[----:B------:R-:W-:Y:S01]  /*3520*/  UMOV UR24, 0x0 ;  /* 0x0000000000187882 */ /* 0x000fe20000000000 */
[----:B------:R-:W-:Y:S01]  /*3530*/  UMOV UR25, 0x10400490 ;  /* 0x1040049000197882 */ /* 0x000fe20000000000 */
[----:B------:R-:W-:Y:S01]  /*3540*/  UMOV UR22, 0x0 ;  /* 0x0000000000167882 */ /* 0x000fe20000000000 */
[----:B------:R-:W-:Y:S01]  /*3550*/  UMOV UR23, 0x10400490 ;  /* 0x1040049000177882 */ /* 0x000fe20000000000 */
[----:B-1----:R-:W-:Y:S02]  /*3560*/  R2UR UR21, R2 ;  /* 0x00000000021572ca */ /* 0x002fe400000e0000 */
[----:B------:R-:W-:-:S13]  /*3570*/  CS2R R2, SRZ ;  /* 0x0000000000027805 */ /* 0x000fda000001ff00 */
.L_x_75:
[C---:B------:R-:W-:Y:S02]  /*3580*/  LEA R0, R8.reuse, UR7, 0x3 ;  /* 0x0000000708007c11 */ /* 0x040fe4000f8e18ff */
[----:B------:R-:W-:Y:S02]  /*3590*/  SHF.L.U32 R5, R3, 0x1f, RZ ;  /* 0x0000001f03057819 */ /* 0x000fe400000006ff */
[----:B------:R-:W-:Y:S02]  /*35a0*/  LEA R4, R8, UR7, 0x4 ;  /* 0x0000000708047c11 */ /* 0x000fe4000f8e20ff */
[----:B------:R-:W1:Y:S02]  /*35b0*/  SYNCS.PHASECHK.TRANS64.TRYWAIT P0, [R0+URZ+0xa0], R5 ;  /* 0x0000a005000075a7 */ /* 0x000e6400080011ff */
[----:B-1-34-:R-:W-:Y:S05]  /*35c0*/  @!P0 BRA `(.L_x_68) ;  /* 0x0000008400108947 */ /* 0x01afea0003800000 */
.L_x_168:
[----:B-1----:R-:W1:Y:S01]  /*35d0*/  LDS.128 R4, [R4+0x110] ;  /* 0x0001100004047984 */ /* 0x002e620000000c00 */
[----:B------:R-:W-:Y:S02]  /*35e0*/  VIADD R0, R0, 0xb0 ;  /* 0x000000b000007836 */ /* 0x000fe40000000000 */
[----:B------:R-:W-:Y:S01]  /*35f0*/  VIADD R8, R8, 0x1 ;  /* 0x0000000108087836 */ /* 0x000fe20000000000 */
[----:B------:R-:W-:Y:S01]  /*3600*/  @!PT LDS RZ, [RZ] ;  /* 0x00000000fffff984 */ /* 0x000fe20000000800 */
[----:B------:R-:W-:Y:S01]  /*3610*/  @!PT LDS RZ, [RZ] ;  /* 0x00000000fffff984 */ /* 0x000fe20000000800 */
[----:B------:R-:W-:Y:S01]  /*3620*/  @!PT LDS RZ, [RZ] ;  /* 0x00000000fffff984 */ /* 0x000fe20000000800 */
[----:B------:R-:W-:Y:S01]  /*3630*/  @!PT LDS RZ, [RZ] ;  /* 0x00000000fffff984 */ /* 0x000fe20000000800 */
[----:B------:R2:W-:Y:S06]  /*3640*/  MEMBAR.ALL.CTA ;  /* 0x0000000000007992 */ /* 0x0005ec0000008000 */
[----:B--2---:R-:W2:Y:S01]  /*3650*/  FENCE.VIEW.ASYNC.S ;  /* 0x00000000000073c6 */ /* 0x004ea20000000000 */
[----:B------:R-:W-:-:S04]  /*3660*/  PRMT R0, RZ, 0x654, R0 ;  /* 0x00000654ff007816 */ /* 0x000fc80000000000 */
[----:B--2---:R2:W-:Y:S01]  /*3670*/  SYNCS.ARRIVE.TRANS64.RED.A1T0 RZ, [R0+URZ], RZ ;  /* 0x000000ff00ff79a7 */ /* 0x0045e200081004ff */
[----:B-1----:R-:W-:Y:S01]  /*3680*/  LOP3.LUT P1, RZ, R6, 0x1, RZ, 0xc0, !PT ;  /* 0x0000000106ff7812 */ /* 0x002fe2000782c0ff */
[----:B--2---:R-:W-:-:S12]  /*3690*/  BRA.U UP2, `(.L_x_69) ;  /* 0x0000000502087547 */ /* 0x004fd8000b800000 */
[----:B------:R-:W1:Y:S01]  /*36a0*/  LDCU UR8, c[0x0][0x38c] ;  /* 0x00007180ff0877ac */ /* 0x000e620008000800 */
[----:B------:R-:W-:Y:S02]  /*36b0*/  PLOP3.LUT P2, PT, PT, PT, PT, 0x80, 0x8 ;  /* 0x000000000008781c */ /* 0x000fe40003f4f070 */
[----:B------:R-:W-:Y:S01]  /*36c0*/  SHF.L.U32 R5, R9, 0x1f, RZ ;  /* 0x0000001f09057819 */ /* 0x000fe200000006ff */
[----:B------:R-:W-:Y:S02]  /*36d0*/  ULEA UR9, UR19, UR7, 0x3 ;  /* 0x0000000713097291 */ /* 0x000fe4000f8e18ff */
[----:B------:R-:W-:Y:S02]  /*36e0*/  ULEA UR10, UR19, UR21, 0x8 ;  /* 0x00000015130a7291 */ /* 0x000fe4000f8e40ff */
[----:B-1----:R-:W-:-:S06]  /*36f0*/  UISETP.GE.AND UP0, UPT, UR8, 0x1, UPT ;  /* 0x000000010800788c */ /* 0x002fcc000bf06270 */
[----:B------:R-:W-:-:S05]  /*3700*/  PLOP3.LUT P0, PT, PT, PT, UP0, 0x80, 0x8 ;  /* 0x000000000008781c */ /* 0x000fca0003f0f008 */
[----:B------:R-:W-:-:S08]  /*3710*/  @UP0 ULEA UR8, UR18, UR7, 0x3 ;  /* 0x0000000712080291 */ /* 0x000fd0000f8e18ff */
[----:B------:R-:W-:-:S04]  /*3720*/  @P0 SHF.L.U32 R0, R2, 0x1f, RZ ;  /* 0x0000001f02000819 */ /* 0x000fc800000006ff */
[----:B------:R1:W2:Y:S01]  /*3730*/  @P0 SYNCS.PHASECHK.TRANS64.TRYWAIT P2, [UR8], R0 ;  /* 0x00000000ff0005a7 */ /* 0x0002a20008041108 */
[----:B------:R-:W3:Y:S02]  /*3740*/  SYNCS.PHASECHK.TRANS64.TRYWAIT P0, [UR9+0xd0], R5 ;  /* 0x0000d005ff0075a7 */ /* 0x000ee40008001109 */
[----:B-123--:R-:W-:Y:S05]  /*3750*/  @!P0 BRA `(.L_x_70) ;  /* 0x0000008000c08947 */ /* 0x00efea0003800000 */
.L_x_170:
[----:B------:R-:W-:Y:S01]  /*3760*/  UMOV UR16, UR17 ;  /* 0x0000001100107c82 */ /* 0x000fe20008000000 */
[----:B------:R-:W-:Y:S05]  /*3770*/  BRA.U !UP0, `(.L_x_71) ;  /* 0x0000000108c07547 */ /* 0x000fea000b800000 */
[----:B------:R-:W-:Y:S02]  /*3780*/  UIADD3 UR16, UPT, UPT, UR20, UR17, URZ ;  /* 0x0000001114107290 */ /* 0x000fe4000fffe0ff */
[----:B------:R-:W-:Y:S01]  /*3790*/  UPLOP3.LUT UP3, UPT, UPT, UPT, UPT, 0x40, 0x4 ;  /* 0x000000000004789c */ /* 0x000fe20003f6e870 */
[----:B------:R-:W-:Y:S01]  /*37a0*/  UMOV UR15, UR6 ;  /* 0x00000006000f7c82 */ /* 0x000fe20008000000 */
[----:B------:R-:W-:-:S09]  /*37b0*/  UMOV UR46, UR18 ;  /* 0x00000012002e7c82 */ /* 0x000fd20008000000 */
.L_x_74:
[----:B--2---:R-:W-:Y:S01]  /*37c0*/  ULEA UR8, UR46, UR7, 0x3 ;  /* 0x000000072e087291 */ /* 0x004fe2000f8e18ff */
[----:B---3--:R-:W-:Y:S11]  /*37d0*/  @P2 BRA `(.L_x_72) ;  /* 0x00000000000c2947 */ /* 0x008ff60003800000 */
[----:B-1----:R-:W-:Y:S04]  /*37e0*/  SHF.L.U32 R5, R2, 0x1f, RZ ;  /* 0x0000001f02057819 */ /* 0x002fe800000006ff */
[----:B------:R-:W1:Y:S02]  /*37f0*/  SYNCS.PHASECHK.TRANS64.TRYWAIT P0, [UR8], R5 ;  /* 0x00000005ff0075a7 */ /* 0x000e640008001108 */
[----:B-1----:R-:W-:Y:S05]  /*3800*/  @!P0 BRA `(.L_x_73) ;  /* 0x0000008000ac8947 */ /* 0x002fea0003800000 */
.L_x_72:
[----:B------:R-:W-:Y:S01]  /*3810*/  UISETP.NE.AND UP0, UPT, UR15, 0x1, UPT ;  /* 0x000000010f00788c */ /* 0x000fe2000bf05270 */
[----:B------:R-:W-:Y:S01]  /*3820*/  PLOP3.LUT P2, PT, PT, PT, PT, 0x80, 0x8 ;  /* 0x000000000008781c */ /* 0x000fe20003f4f070 */
[----:B------:R-:W-:Y:S02]  /*3830*/  UIADD3 UR18, UPT, UPT, UR46, 0x1, URZ ;  /* 0x000000012e127890 */ /* 0x000fe4000fffe0ff */
[----:B------:R-:W-:Y:S02]  /*3840*/  ULEA UR32, UR46, UR14, 0xa ;  /* 0x0000000e2e207291 */ /* 0x000fe4000f8e50ff */
[----:B------:R-:W-:Y:S01]  /*3850*/  UISETP.NE.AND UP1, UPT, UR18, 0x5, UPT ;  /* 0x000000051200788c */ /* 0x000fe2000bf25270 */
[----:B------:R-:W-:Y:S01]  /*3860*/  PLOP3.LUT P0, PT, PT, PT, UP0, 0x80, 0x8 ;  /* 0x000000000008781c */ /* 0x000fe20003f0f008 */
[----:B------:R-:W-:Y:S02]  /*3870*/  UIADD3 UR44, UPT, UPT, UR32, 0x2, URZ ;  /* 0x00000002202c7890 */ /* 0x000fe4000fffe0ff */
[----:B------:R-:W-:Y:S02]  /*3880*/  USEL UR31, URZ, 0x1, UP1 ;  /* 0x00000001ff1f7887 */ /* 0x000fe40008800000 */
[----:B------:R-:W-:Y:S02]  /*3890*/  USEL UR18, UR18, URZ, UP1 ;  /* 0x000000ff12127287 */ /* 0x000fe40008800000 */
[----:B------:R-:W-:Y:S02]  /*38a0*/  UIADD3 UR40, UPT, UPT, UR32, 0x4, URZ ;  /* 0x0000000420287890 */ /* 0x000fe4000fffe0ff */
[----:B------:R-:W-:Y:S01]  /*38b0*/  @UP0 ULEA UR30, UR18, UR7, 0x3 ;  /* 0x00000007121e0291 */ /* 0x000fe2000f8e18ff */
[----:B------:R-:W-:Y:S01]  /*38c0*/  LOP3.LUT R2, R2, UR31, RZ, 0x3c, !PT ;  /* 0x0000001f02027c12 */ /* 0x000fe2000f8e3cff */
[----:B------:R-:W-:Y:S02]  /*38d0*/  UIADD3 UR36, UPT, UPT, UR32, 0x6, URZ ;  /* 0x0000000620247890 */ /* 0x000fe4000fffe0ff */
[----:B------:R-:W-:Y:S01]  /*38e0*/  UIADD3 UR8, UPT, UPT, UR8, 0x28, URZ ;  /* 0x0000002808087890 */ /* 0x000fe2000fffe0ff */
[----:B-1----:R-:W-:Y:S01]  /*38f0*/  @P0 SHF.L.U32 R0, R2, 0x1f, RZ ;  /* 0x0000001f02000819 */ /* 0x002fe200000006ff */
[----:B------:R-:W-:Y:S02]  /*3900*/  UIADD3 UR17, UPT, UPT, UR17, 0x1, URZ ;  /* 0x0000000111117890 */ /* 0x000fe4000fffe0ff */
[----:B------:R-:W-:Y:S01]  /*3910*/  UIADD3 UR15, UPT, UPT, UR15, -0x1, URZ ;  /* 0xffffffff0f0f7890 */ /* 0x000fe2000fffe0ff */
[----:B------:R2:W3:Y:S01]  /*3920*/  @P0 SYNCS.PHASECHK.TRANS64.TRYWAIT P2, [UR30], R0 ;  /* 0x00000000ff0005a7 */ /* 0x0004e2000804111e */
[----:B------:R-:W-:Y:S02]  /*3930*/  ULEA UR30, UR46, UR13, 0xa ;  /* 0x0000000d2e1e7291 */ /* 0x000fe4000f8e50ff */
[----:B------:R-:W-:Y:S02]  /*3940*/  UISETP.NE.AND UP0, UPT, UR17, UR16, UPT ;  /* 0x000000101100728c */ /* 0x000fe4000bf05270 */
[----:B------:R-:W-:Y:S02]  /*3950*/  UIADD3 UR42, UPT, UPT, UR30, 0x2, URZ ;  /* 0x000000021e2a7890 */ /* 0x000fe4000fffe0ff */
[----:B------:R-:W-:Y:S02]  /*3960*/  UIADD3 UR38, UPT, UPT, UR30, 0x4, URZ ;  /* 0x000000041e267890 */ /* 0x000fe4000fffe0ff */
[----:B------:R-:W-:Y:S01]  /*3970*/  UIADD3 UR34, UPT, UPT, UR30, 0x6, URZ ;  /* 0x000000061e227890 */ /* 0x000fe2000fffe0ff */
[----:B------:R-:W-:Y:S01]  /*3980*/  UMOV UR33, 0x40004040 ;  /* 0x4000404000217882 */ /* 0x000fe20000000000 */
[----:B------:R-:W-:Y:S01]  /*3990*/  UMOV UR31, 0x40004040 ;  /* 0x40004040001f7882 */ /* 0x000fe20000000000 */
[----:B------:R-:W-:Y:S01]  /*39a0*/  UMOV UR45, 0x40004040 ;  /* 0x40004040002d7882 */ /* 0x000fe20000000000 */
[----:B------:R2:W-:Y:S01]  /*39b0*/  UTCHMMA.2CTA gdesc[UR30], gdesc[UR32], tmem[UR10], tmem[UR28], idesc[UR29], UP3 ;  /* 0x00ff1c201e0075ea */ /* 0x0005e20009a0000a */
[----:B------:R-:W-:Y:S01]  /*39c0*/  UPLOP3.LUT UP3, UPT, UPT, UPT, UPT, 0x80, 0x8 ;  /* 0x000000000008789c */ /* 0x000fe20003f6f070 */
[----:B------:R-:W-:Y:S01]  /*39d0*/  UMOV UR43, 0x40004040 ;  /* 0x40004040002b7882 */ /* 0x000fe20000000000 */
[----:B------:R-:W-:Y:S01]  /*39e0*/  UMOV UR41, 0x40004040 ;  /* 0x4000404000297882 */ /* 0x000fe20000000000 */
[----:B------:R2:W-:Y:S01]  /*39f0*/  UTCHMMA.2CTA gdesc[UR42], gdesc[UR44], tmem[UR10], tmem[UR26], idesc[UR27], UPT ;  /* 0x00ff1a2c2a0075ea */ /* 0x0005e2000ba0000a */
[----:B------:R-:W-:Y:S01]  /*3a00*/  UMOV UR39, 0x40004040 ;  /* 0x4000404000277882 */ /* 0x000fe20000000000 */
[----:B------:R-:W-:Y:S01]  /*3a10*/  UMOV UR37, 0x40004040 ;  /* 0x4000404000257882 */ /* 0x000fe20000000000 */
[----:B------:R-:W-:Y:S01]  /*3a20*/  UMOV UR35, 0x40004040 ;  /* 0x4000404000237882 */ /* 0x000fe20000000000 */
[----:B------:R2:W-:Y:S01]  /*3a30*/  UTCHMMA.2CTA gdesc[UR38], gdesc[UR40], tmem[UR10], tmem[UR24], idesc[UR25], UPT ;  /* 0x00ff1828260075ea */ /* 0x0005e2000ba0000a */
[----:B------:R2:W-:Y:S01]  /*3a40*/  UTCHMMA.2CTA gdesc[UR34], gdesc[UR36], tmem[UR10], tmem[UR22], idesc[UR23], UPT ;  /* 0x00ff1624220075ea */ /* 0x0005e2000ba0000a */
[----:B------:R2:W-:Y:S01]  /*3a50*/  UTCBAR.2CTA.MULTICAST [UR8], URZ, UR12 ;  /* 0x000000ff080073e9 */ /* 0x0005e2000820080c */
[----:B------:R-:W-:Y:S01]  /*3a60*/  UMOV UR46, UR18 ;  /* 0x00000012002e7c82 */ /* 0x000fe20008000000 */
[----:B------:R-:W-:Y:S05]  /*3a70*/  BRA.U UP0, `(.L_x_74) ;  /* 0xfffffffd00507547 */ /* 0x000fea000b83ffff */
.L_x_71:
[----:B------:R-:W-:Y:S01]  /*3a80*/  UIADD3 UR9, UPT, UPT, UR9, 0xc0, URZ ;  /* 0x000000c009097890 */ /* 0x000fe2000fffe0ff */
[----:B------:R-:W-:-:S08]  /*3a90*/  UMOV UR17, UR16 ;  /* 0x0000001000117c82 */ /* 0x000fd00008000000 */
[----:B------:R4:W-:Y:S01]  /*3aa0*/  UTCBAR.2CTA.MULTICAST [UR9], URZ, UR11 ;  /* 0x000000ff090073e9 */ /* 0x0009e2000820080b */
[----:B------:R-:W-:Y:S02]  /*3ab0*/  NOP ;  /* 0x0000000000007918 */ /* 0x000fe40000000000 */
.L_x_69:
[----:B------:R-:W-:Y:S01]  /*3ac0*/  UIADD3 UR19, UPT, UPT, UR19, 0x1, URZ ;  /* 0x0000000113137890 */ /* 0x000fe2000fffe0ff */
[----:B------:R-:W-:-:S03]  /*3ad0*/  ISETP.NE.AND P0, PT, R8, 0x2, PT ;  /* 0x000000020800780c */ /* 0x000fc60003f05270 */
[----:B------:R-:W-:Y:S01]  /*3ae0*/  UISETP.NE.AND UP0, UPT, UR19, 0x2, UPT ;  /* 0x000000021300788c */ /* 0x000fe2000bf05270 */
[----:B-12---:R-:W-:Y:S02]  /*3af0*/  SEL R0, RZ, 0x1, P0 ;  /* 0x00000001ff007807 */ /* 0x006fe40000000000 */
[----:B------:R-:W-:Y:S01]  /*3b00*/  SEL R8, R8, RZ, P0 ;  /* 0x000000ff08087207 */ /* 0x000fe20000000000 */
[----:B------:R-:W-:Y:S01]  /*3b10*/  USEL UR8, URZ, 0x1, UP0 ;  /* 0x00000001ff087887 */ /* 0x000fe20008000000 */
[----:B------:R-:W-:Y:S01]  /*3b20*/  LOP3.LUT R3, R3, R0, RZ, 0x3c, !PT ;  /* 0x0000000003037212 */ /* 0x000fe200078e3cff */
[----:B------:R-:W-:-:S04]  /*3b30*/  USEL UR19, UR19, URZ, UP0 ;  /* 0x000000ff13137287 */ /* 0x000fc80008000000 */
[----:B------:R-:W-:Y:S01]  /*3b40*/  LOP3.LUT R9, R9, UR8, RZ, 0x3c, !PT ;  /* 0x0000000809097c12 */ /* 0x000fe2000f8e3cff */
[----:B------:R-:W-:Y:S07]  /*3b50*/  @P1 BRA `(.L_x_75) ;  /* 0xfffffff800881947 */ /* 0x000fee000383ffff */
[----:B------:R-:W1:Y:S01]  /*3b60*/  S2UR UR6, SR_CgaCtaId ;  /* 0x00000000000679c3 */ /* 0x000e620000008800 */
[----:B------:R-:W-:Y:S01]  /*3b70*/  ELECT P0, URZ, PT ;  /* 0x0000000000ff782f */ /* 0x000fe20003800000 */
[----:B------:R-:W-:Y:S01]  /*3b80*/  HFMA2 R0, -RZ, RZ, 0, 5.9604644775390625e-08 ;  /* 0x00000001ff007431 */ /* 0x000fe200000001ff */
[----:B------:R-:W-:-:S05]  /*3b90*/  UMOV UR8, 0x40 ;  /* 0x0000004000087882 */ /* 0x000fca0000000000 */
[----:B------:R-:W-:Y:S01]  /*3ba0*/  UVIRTCOUNT.DEALLOC.SMPOOL 0x80 ;  /* 0x000000800000784c */ /* 0x000fe20000000000 */
[----:B------:R-:W-:Y:S02]  /*3bb0*/  UISETP.NE.AND UP0, UPT, UR5, URZ, UPT ;  /* 0x000000ff0500728c */ /* 0x000fe4000bf05270 */
[----:B-1----:R-:W-:-:S09]  /*3bc0*/  ULEA UR6, UR6, UR8, 0x18 ;  /* 0x0000000806067291 */ /* 0x002fd2000f8ec0ff */
[----:B------:R1:W-:Y:S01]  /*3bd0*/  @P0 STS.U8 [UR6+0x1c], R0 ;  /* 0x00001c00ff000988 */ /* 0x0003e20008000006 */
[----:B------:R-:W-:Y:S05]  /*3be0*/  BRA.U UP0, `(.L_x_76) ;  /* 0x0000000100587547 */ /* 0x000fea000b800000 */
[----:B------:R-:W-:Y:S01]  /*3bf0*/  UIADD3 UR8, UPT, UPT, UR7, 0xd0, URZ ;  /* 0x000000d007087890 */ /* 0x000fe2000fffe0ff */
[----:B------:R-:W-:-:S03]  /*3c00*/  SHF.L.U32 R3, R9, 0x1f, RZ ;  /* 0x0000001f09037819 */ /* 0x000fc600000006ff */
[----:B------:R-:W-:-:S09]  /*3c10*/  ULEA UR5, UR19, UR8, 0x3 ;  /* 0x0000000813057291 */ /* 0x000fd2000f8e18ff */
[----:B------:R-:W2:Y:S02]  /*3c20*/  SYNCS.PHASECHK.TRANS64.TRYWAIT P0, [UR5], R3 ;  /* 0x00000003ff0075a7 */ /* 0x000ea40008001105 */
[----:B--2---:R-:W-:Y:S05]  /*3c30*/  @!P0 BRA `(.L_x_77) ;  /* 0x0000007c00b88947 */ /* 0x004fea0003800000 */
.L_x_173:
[----:B----4-:R-:W-:-:S04]  /*3c40*/  UIADD3 UR9, UPT, UPT, UR19, 0x1, URZ ;  /* 0x0000000113097890 */ /* 0x010fc8000fffe0ff */
[----:B------:R-:W-:-:S04]  /*3c50*/  UISETP.NE.AND UP1, UPT, UR9, 0x2, UPT ;  /* 0x000000020900788c */ /* 0x000fc8000bf25270 */
[----:B------:R-:W-:Y:S02]  /*3c60*/  USEL UR5, URZ, 0x1, UP1 ;  /* 0x00000001ff057887 */ /* 0x000fe40008800000 */
[----:B------:R-:W-:-:S04]  /*3c70*/  USEL UR9, UR9, URZ, UP1 ;  /* 0x000000ff09097287 */ /* 0x000fc80008800000 */
[----:B------:R-:W-:Y:S01]  /*3c80*/  ULEA UR9, UR9, UR8, 0x3 ;  /* 0x0000000809097291 */ /* 0x000fe2000f8e18ff */
[----:B-1----:R-:W-:-:S04]  /*3c90*/  LOP3.LUT R3, R9, UR5, RZ, 0x3c, !PT ;  /* 0x0000000509037c12 */ /* 0x002fc8000f8e3cff */
[----:B------:R-:W-:Y:S01]  /*3ca0*/  SHF.L.U32 R3, R3, 0x1f, RZ ;  /* 0x0000001f03037819 */ /* 0x000fe200000006ff */
[----:B------:R-:W-:-:S04]  /*3cb0*/  IMAD.U32 R0, RZ, RZ, UR9 ;  /* 0x00000009ff007e24 */ /* 0x000fc8000f8e00ff */
[----:B------:R1:W2:Y:S03]  /*3cc0*/  SYNCS.PHASECHK.TRANS64.TRYWAIT P0, [R0+URZ], R3 ;  /* 0x00000003000075a7 */ /* 0x0002a600080011ff */
[----:B--2---:R-:W-:Y:S05]  /*3cd0*/  @!P0 NANOSLEEP.SYNCS 0x989680 ;  /* 0x009896800000895d */ /* 0x004fea0003900000 */
[----:B------:R-:W2:Y:S02]  /*3ce0*/  @!P0 SYNCS.PHASECHK.TRANS64 P0, [R0+URZ], R3 ;  /* 0x00000003000085a7 */ /* 0x000ea400080010ff */
[----:B--2---:R-:W-:Y:S05]  /*3cf0*/  @P0 BRA `(.L_x_78) ;  /* 0x0000000000200947 */ /* 0x004fea0003800000 */
.L_x_79:
[----:B--2---:R2:W4:Y:S02]  /*3d00*/  SYNCS.PHASECHK.TRANS64.TRYWAIT P0, [R0+URZ], R3 ;  /* 0x00000003000075a7 */ /* 0x00452400080011ff */
[----:B----4-:R-:W-:Y:S05]  /*3d10*/  @!P0 NANOSLEEP.SYNCS 0x989680 ;  /* 0x009896800000895d */ /* 0x010fea0003900000 */
[----:B------:R-:W4:Y:S02]  /*3d20*/  @!P0 SYNCS.PHASECHK.TRANS64 P0, [R0+URZ], R3 ;  /* 0x00000003000085a7 */ /* 0x000f2400080010ff */
[----:B----4-:R-:W-:Y:S05]  /*3d30*/  @!P0 BRA `(.L_x_79) ;  /* 0xfffffffc00f08947 */ /* 0x010fea000383ffff */
[----:B------:R-:W-:Y:S05]  /*3d40*/  BRA `(.L_x_78) ;  /* 0x00000000000c7947 */ /* 0x000fea0003800000 */
.L_x_76:
[----:B------:R-:W-:-:S04]  /*3d50*/  UIADD3 UR5, UPT, UPT, UR7, 0x100, URZ ;  /* 0x0000010007057890 */ /* 0x000fc8000fffe0ff */
[----:B------:R-:W-:-:S09]  /*3d60*/  UPRMT UR5, UR4, 0x654, UR5 ;  /* 0x0000065404057896 */ /* 0x000fd20008000005 */
[----:B------:R-:W-:Y:S03]  /*3d70*/  SYNCS.ARRIVE.TRANS64.RED.A1T0 RZ, [UR5], RZ ;  /* 0x000000ffffff79a7 */ /* 0x000fe60008100405 */
.L_x_78:
[----:B-12---:R-:W-:Y:S01]  /*3d80*/  SHF.L.U32 R3, RZ, 0x1f, RZ ;  /* 0x0000001fff037819 */ /* 0x006fe200000006ff */
[----:B------:R-:W-:Y:S01]  /*3d90*/  UIADD3 UR5, UPT, UPT, UR7, 0x100, URZ ;  /* 0x0000010007057890 */ /* 0x000fe2000fffe0ff */
[----:B------:R-:W-:Y:S02]  /*3da0*/  PLOP3.LUT P0, PT, PT, PT, UP0, 0x80, 0x8 ;  /* 0x000000000008781c */ /* 0x000fe40003f0f008 */
[----:B------:R-:W1:Y:S02]  /*3db0*/  SYNCS.PHASECHK.TRANS64.TRYWAIT P1, [UR7+0x100], R3 ;  /* 0x00010003ff0075a7 */ /* 0x000e640008021107 */
[----:B-1----:R-:W-:Y:S09]  /*3dc0*/  @!P1 BRA `(.L_x_80) ;  /* 0x0000007c006c9947 */ /* 0x002ff20003800000 */
.L_x_175:
[----:B------:R-:W-:Y:S01]  /*3dd0*/  @!UP0 UPRMT UR5, UR4, 0x654, UR5 ;  /* 0x0000065404058896 */ /* 0x000fe20008000005 */
[----:B------:R-:W-:Y:S02]  /*3de0*/  UMOV UR8, 0xffff ;  /* 0x0000ffff00087882 */ /* 0x000fe40000000000 */
[----:B------:R-:W-:-:S06]  /*3df0*/  UMOV UR4, 0x1 ;  /* 0x0000000100047882 */ /* 0x000fcc0000000000 */
[----:B------:R-:W-:Y:S01]  /*3e00*/  @!P0 SYNCS.ARRIVE.TRANS64.RED.A1T0 RZ, [UR5], RZ ;  /* 0x000000ffffff89a7 */ /* 0x000fe20008100405 */
[----:B------:R-:W-:Y:S01]  /*3e10*/  NOP ;  /* 0x0000000000007918 */ /* 0x000fe20000000000 */
[----:B-1----:R-:W1:Y:S01]  /*3e20*/  LDS R0, [UR6+0x14] ;  /* 0x00001406ff007984 */ /* 0x002e620008000800 */
[----:B------:R-:W-:-:S04]  /*3e30*/  ULOP3.LUT UR5, UR21, 0xffff, URZ, 0xc0, !UPT ;  /* 0x0000ffff15057892 */ /* 0x000fc8000f8ec0ff */
[----:B------:R-:W-:-:S04]  /*3e40*/  USHF.R.U32.HI UR5, URZ, 0x5, UR5 ;  /* 0x00000005ff057899 */ /* 0x000fc80008011605 */
[----:B------:R-:W-:Y:S02]  /*3e50*/  USHF.L.U32 UR8, UR8, UR5, URZ ;  /* 0x0000000508087299 */ /* 0x000fe400080006ff */
[----:B------:R-:W-:-:S04]  /*3e60*/  USHF.L.U32 UR4, UR4, UR5, URZ ;  /* 0x0000000504047299 */ /* 0x000fc800080006ff */
[----:B-1----:R-:W-:-:S04]  /*3e70*/  LOP3.LUT R0, R0, UR8, RZ, 0xc0, !PT ;  /* 0x0000000800007c12 */ /* 0x002fc8000f8ec0ff */
[----:B------:R-:W-:-:S13]  /*3e80*/  ISETP.NE.AND P0, PT, R0, UR8, PT ;  /* 0x0000000800007c0c */ /* 0x000fda000bf05270 */
[----:B------:R-:W-:Y:S05]  /*3e90*/  @P0 BRA `(.L_x_81) ;  /* 0x0000000000580947 */ /* 0x000fea0003800000 */
[----:B------:R-:W1:Y:S02]  /*3ea0*/  LDS R0, [UR6+0x18] ;  /* 0x00001806ff007984 */ /* 0x000e640008000800 */
[----:B-1----:R-:W-:-:S04]  /*3eb0*/  LOP3.LUT R0, R0, UR4, RZ, 0xc0, !PT ;  /* 0x0000000400007c12 */ /* 0x002fc8000f8ec0ff */
[----:B------:R-:W-:-:S13]  /*3ec0*/  ISETP.NE.AND P0, PT, R0, UR4, PT ;  /* 0x0000000400007c0c */ /* 0x000fda000bf05270 */
[----:B------:R-:W-:Y:S05]  /*3ed0*/  @P0 BRA `(.L_x_82) ;  /* 0x00000000003c0947 */ /* 0x000fea0003800000 */
[----:B------:R-:W1:Y:S01]  /*3ee0*/  S2R R2, SR_LANEID ;  /* 0x0000000000027919 */ /* 0x000e620000000000 */
[----:B------:R-:W-:Y:S01]  /*3ef0*/  ULOP3.LUT UR8, URZ, UR8, URZ, 0x33, !UPT ;  /* 0x00000008ff087292 */ /* 0x000fe2000f8e33ff */
[----:B------:R-:W-:Y:S01]  /*3f00*/  LOP3.LUT R4, RZ, UR4, RZ, 0x33, !PT ;  /* 0x00000004ff047c12 */ /* 0x000fe2000f8e33ff */
[----:B------:R-:W-:Y:S02]  /*3f10*/  VOTEU.ANY UR7, UPT, PT ;  /* 0x0000000000077886 */ /* 0x000fe400038e0100 */
[----:B------:R-:W-:Y:S01]  /*3f20*/  UFLO.U32 UR7, UR7 ;  /* 0x00000007000772bd */ /* 0x000fe200080e0000 */
[----:B------:R-:W2:Y:S01]  /*3f30*/  REDUX UR4, R4 ;  /* 0x00000000040473c4 */ /* 0x000ea20000000000 */
[----:B------:R-:W-:-:S06]  /*3f40*/  IMAD.U32 R0, RZ, RZ, UR8 ;  /* 0x00000008ff007e24 */ /* 0x000fcc000f8e00ff */
[----:B------:R1:W-:Y:S01]  /*3f50*/  UTCATOMSWS.AND URZ, UR8 ;  /* 0x0000000800ff79e3 */ /* 0x0003e20008000000 */
[----:B------:R-:W3:Y:S01]  /*3f60*/  REDUX UR5, R0 ;  /* 0x00000000000573c4 */ /* 0x000ee20000000000 */
[----:B-1----:R-:W-:Y:S01]  /*3f70*/  ISETP.EQ.U32.AND P0, PT, R2, UR7, PT ;  /* 0x0000000702007c0c */ /* 0x002fe2000bf02070 */
[----:B--2---:R-:W-:Y:S01]  /*3f80*/  IMAD.U32 R2, RZ, RZ, UR4 ;  /* 0x00000004ff027e24 */ /* 0x004fe2000f8e00ff */
[----:B---3--:R-:W-:-:S11]  /*3f90*/  MOV R3, UR5 ;  /* 0x0000000500037c02 */ /* 0x008fd60008000f00 */
[----:B------:R1:W-:Y:S04]  /*3fa0*/  @P0 ATOMS.AND RZ, [UR6+0x14], R3 ;  /* 0x00001403ffff098c */ /* 0x0003e8000a800006 */
[----:B------:R1:W-:Y:S01]  /*3fb0*/  @P0 ATOMS.AND RZ, [UR6+0x18], R2 ;  /* 0x00001802ffff098c */ /* 0x0003e2000a800006 */
[----:B------:R-:W-:Y:S05]  /*3fc0*/  BRA `(.L_x_83) ;  /* 0x0000000000147947 */ /* 0x000fea0003800000 */
.L_x_82:
[----:B------:R-:W-:Y:S02]  /*3fd0*/  MOV R2, 0x3ff0 ;  /* 0x00003ff000027802 */ /* 0x000fe40000000f00 */
[----:B---345:R-:W-:Y:S05]  /*3fe0*/  CALL.REL.NOINC `($__internal_0_$__cuda_sm10x_tcgen05_guardrail_trap_col_being_dealloced_not_returned_by_alloc) ;  /* 0x00000080004c7944 */ /* 0x038fea0003c00000 */
[----:B------:R-:W-:Y:S05]  /*3ff0*/  BRA `(.L_x_83) ;  /* 0x0000000000087947 */ /* 0x000fea0003800000 */
.L_x_81:
[----:B------:R-:W-:Y:S02]  /*4000*/  MOV R2, 0x4020 ;  /* 0x0000402000027802 */ /* 0x000fe40000000f00 */
[----:B---345:R-:W-:Y:S05]  /*4010*/  CALL.REL.NOINC `($__internal_2_$__cuda_sm10x_tcgen05_guardrail_trap_unallocated_columns_being_dealloced) ;  /* 0x0000008000587944 */ /* 0x038fea0003c00000 */
.L_x_83:
[----:B------:R-:W-:Y:S01]  /*4020*/  NOP ;  /* 0x0000000000007918 */ /* 0x000fe20000000000 */
[----:B----4-:R-:W-:Y:S05]  /*4030*/  EXIT ;  /* 0x000000000000794d */ /* 0x010fea0003800000 */
.L_x_56:
[----:B------:R-:W-:-:S09]  /*4040*/  UISETP.NE.OR UP5, UPT, UR10, 0x3, !UP5 ;  /* 0x000000030a00788c */ /* 0x000fd2000efa5670 */
[----:B------:R-:W-:Y:S05]  /*4050*/  BRA.U UP5, `(.L_x_84) ;  /* 0x0000001105147547 */ /* 0x000fea000b800000 */
[----:B------:R-:W1:Y:S01]  /*4060*/  LDC R0, c[0x0][0xb30] ;  /* 0x0002cc00ff007b82 */ /* 0x000e620000000800 */
[----:B------:R-:W2:Y:S01]  /*4070*/  LDCU.64 UR8, c[0x0][0x888] ;  /* 0x00011100ff0877ac */ /* 0x000ea20008000a00 */
[----:B------:R-:W-:Y:S02]  /*4080*/  HFMA2 R29, -RZ, RZ, 0, 0 ;  /* 0x00000000ff1d7431 */ /* 0x000fe400000001ff */
[----:B------:R-:W-:Y:S01]  /*4090*/  IMAD.MOV.U32 R31, RZ, RZ, 0x1 ;  /* 0x00000001ff1f7424 */ /* 0x000fe200078e00ff */
[----:B------:R-:W-:Y:S01]  /*40a0*/  MOV R23, 0x4000 ;  /* 0x0000400000177802 */ /* 0x000fe20000000f00 */
[----:B------:R-:W3:Y:S01]  /*40b0*/  LDCU.64 UR4, c[0x0][0x890] ;  /* 0x00011200ff0477ac */ /* 0x000ee20008000a00 */
[----:B------:R-:W-:Y:S01]  /*40c0*/  IMAD.MOV.U32 R30, RZ, RZ, RZ ;  /* 0x000000ffff1e7224 */ /* 0x000fe200078e00ff */
[----:B------:R-:W4:Y:S01]  /*40d0*/  LDC R19, c[0x0][0x370] ;  /* 0x0000dc00ff137b82 */ /* 0x000f220000000800 */
[----:B------:R-:W-:Y:S01]  /*40e0*/  UMOV UR7, 0x400 ;  /* 0x0000040000077882 */ /* 0x000fe20000000000 */
[----:B------:R-:W-:-:S02]  /*40f0*/  UPLOP3.LUT UP1, UPT, UPT, UPT, UPT, 0x40, 0x4 ;  /* 0x000000000004789c */ /* 0x000fc40003f2e870 */
[----:B------:R-:W-:-:S04]  /*4100*/  ULEA UR7, UR37, UR7, 0x18 ;  /* 0x0000000725077291 */ /* 0x000fc8000f8ec0ff */
[----:B------:R-:W4:Y:S01]  /*4110*/  LDC R2, c[0x0][0xb0c] ;  /* 0x0002c300ff027b82 */ /* 0x000f220000000800 */
[----:B------:R-:W-:Y:S02]  /*4120*/  UIADD3 UR13, UPT, UPT, UR7, 0x68, URZ ;  /* 0x00000068070d7890 */ /* 0x000fe4000fffe0ff */
[----:B--2---:R-:W-:Y:S02]  /*4130*/  UISETP.NE.U32.AND UP2, UPT, UR8, URZ, UPT ;  /* 0x000000ff0800728c */ /* 0x004fe4000bf45070 */
[----:B------:R-:W-:Y:S02]  /*4140*/  UIADD3 UR33, UPT, UPT, UR7, 0x50, URZ ;  /* 0x0000005007217890 */ /* 0x000fe4000fffe0ff */
[----:B---3--:R-:W-:Y:S01]  /*4150*/  UISETP.NE.U32.AND UP3, UPT, UR4, URZ, UPT ;  /* 0x000000ff0400728c */ /* 0x008fe2000bf65070 */
[----:B------:R-:W2:Y:S01]  /*4160*/  LDC R18, c[0x0][0xb20] ;  /* 0x0002c800ff127b82 */ /* 0x000ea20000000800 */
[----:B-1----:R-:W-:Y:S01]  /*4170*/  ISETP.NE.AND P1, PT, R0, 0x1, PT ;  /* 0x000000010000780c */ /* 0x002fe20003f25270 */
[----:B------:R-:W-:-:S02]  /*4180*/  UISETP.NE.AND.EX UP2, UPT, UR9, URZ, UPT, UP2 ;  /* 0x000000ff0900728c */ /* 0x000fc4000bf45320 */
[----:B------:R-:W-:Y:S02]  /*4190*/  UIADD3 UR25, UPT, UPT, UR7, 0x58, URZ ;  /* 0x0000005807197890 */ /* 0x000fe4000fffe0ff */
[----:B------:R-:W-:Y:S02]  /*41a0*/  UIADD3 UR17, UPT, UPT, UR7, 0x60, URZ ;  /* 0x0000006007117890 */ /* 0x000fe4000fffe0ff */
[----:B------:R-:W1:Y:S01]  /*41b0*/  LDC.64 R32, c[0x0][0x348] ;  /* 0x0000d200ff207b82 */ /* 0x000e620000000a00 */
[----:B------:R-:W-:Y:S02]  /*41c0*/  UPRMT UR13, UR37, 0x654, UR13 ;  /* 0x00000654250d7896 */ /* 0x000fe4000800000d */
[----:B------:R-:W-:-:S05]  /*41d0*/  UISETP.NE.AND.EX UP3, UPT, UR5, URZ, UPT, UP3 ;  /* 0x000000ff0500728c */ /* 0x000fca000bf65330 */
[----:B------:R-:W3:Y:S08]  /*41e0*/  LDC.64 R16, c[0x0][0xb10] ;  /* 0x0002c400ff107b82 */ /* 0x000ef00000000a00 */
[----:B------:R-:W1:Y:S08]  /*41f0*/  LDC.64 R6, c[0x0][0xb18] ;  /* 0x0002c600ff067b82 */ /* 0x000e700000000a00 */
[----:B------:R-:W1:Y:S08]  /*4200*/  LDC.64 R4, c[0x0][0xb28] ;  /* 0x0002ca00ff047b82 */ /* 0x000e700000000a00 */
[----:B--2-4-:R-:W1:Y:S02]  /*4210*/  LDC R22, c[0x0][0x374] ;  /* 0x0000dd00ff167b82 */ /* 0x014e640000000800 */
.L_x_95:
[C---:B------:R-:W-:Y:S02]  /*4220*/  LEA R0, R30.reuse, UR7, 0x3 ;  /* 0x000000071e007c11 */ /* 0x040fe4000f8e18ff */
[----:B------:R-:W-:Y:S02]  /*4230*/  SHF.L.U32 R3, R29, 0x1f, RZ ;  /* 0x0000001f1d037819 */ /* 0x000fe400000006ff */
[----:B------:R-:W-:Y:S02]  /*4240*/  LEA R24, R30, UR7, 0x4 ;  /* 0x000000071e187c11 */ /* 0x000fe4000f8e20ff */
[----:B--2---:R-:W2:Y:S02]  /*4250*/  SYNCS.PHASECHK.TRANS64.TRYWAIT P0, [R0+URZ+0xa0], R3 ;  /* 0x0000a003000075a7 */ /* 0x004ea400080011ff */
[----:B--2---:R-:W-:Y:S05]  /*4260*/  @!P0 BRA `(.L_x_85) ;  /* 0x00000078005c8947 */ /* 0x004fea0003800000 */
.L_x_176:
[----:B------:R-:W-:Y:S01]  /*4270*/  ISETP.GE.AND P0, PT, R72, 0x1, PT ;  /* 0x000000014800780c */ /* 0x000fe20003f06270 */
[----:B------:R-:W4:Y:S01]  /*4280*/  LDS.128 R24, [R24+0x110] ;  /* 0x0001100018187984 */ /* 0x000f220000000c00 */
[----:B--2---:R-:W-:Y:S01]  /*4290*/  VIADD R0, R0, 0xb0 ;  /* 0x000000b000007836 */ /* 0x004fe20000000000 */
[----:B------:R-:W-:Y:S01]  /*42a0*/  @!PT LDS RZ, [RZ] ;  /* 0x00000000fffff984 */ /* 0x000fe20000000800 */
[----:B------:R-:W-:Y:S01]  /*42b0*/  @!PT LDS RZ, [RZ] ;  /* 0x00000000fffff984 */ /* 0x000fe20000000800 */
[----:B------:R-:W-:Y:S01]  /*42c0*/  @!PT LDS RZ, [RZ] ;  /* 0x00000000fffff984 */ /* 0x000fe20000000800 */
[----:B------:R-:W-:Y:S01]  /*42d0*/  @!PT LDS RZ, [RZ] ;  /* 0x00000000fffff984 */ /* 0x000fe20000000800 */
[----:B------:R2:W-:Y:S06]  /*42e0*/  MEMBAR.ALL.CTA ;  /* 0x0000000000007992 */ /* 0x0005ec0000008000 */
[----:B--2---:R-:W2:Y:S01]  /*42f0*/  FENCE.VIEW.ASYNC.S ;  /* 0x00000000000073c6 */ /* 0x004ea20000000000 */
[----:B------:R-:W-:Y:S04]  /*4300*/  PRMT R0, RZ, 0x654, R0 ;  /* 0x00000654ff007816 */ /* 0x000fe80000000000 */
[----:B--2---:R2:W-:Y:S01]  /*4310*/  SYNCS.ARRIVE.TRANS64.RED.A1T0 RZ, [R0+URZ], RZ ;  /* 0x000000ff00ff79a7 */ /* 0x0045e200081004ff */
[----:B----4-:R-:W-:Y:S11]  /*4320*/  LOP3.LUT P3, RZ, R26, 0x1, RZ, 0xc0, !PT ;  /* 0x000000011aff7812 */ /* 0x010ff6000786c0ff */
[----:B------:R-:W-:Y:S02]  /*4330*/  @!UPT UIADD3 URZ, UPT, UPT, URZ, URZ, URZ ;  /* 0x000000fffffff290 */ /* 0x000fe4000fffe0ff */
[----:B------:R-:W-:Y:S02]  /*4340*/  @P3 MOV R13, R24 ;  /* 0x00000018000d3202 */ /* 0x000fe40000000f00 */
[----:B------:R-:W-:Y:S01]  /*4350*/  @P3 LOP3.LUT R8, R25, 0xffff, RZ, 0xc0, !PT ;  /* 0x0000ffff19083812 */ /* 0x000fe200078ec0ff */
[----:B--2---:R-:W-:Y:S06]  /*4360*/  @!P0 BRA `(.L_x_86) ;  /* 0x0000000000a48947 */ /* 0x004fec0003800000 */
[----:B-1----:R-:W-:Y:S01]  /*4370*/  IMAD.HI.U32 R35, R22, R7, RZ ;  /* 0x0000000716237227 */ /* 0x002fe200078e00ff */
[----:B------:R-:W-:Y:S02]  /*4380*/  ISETP.NE.AND P0, PT, R6, 0x1, PT ;  /* 0x000000010600780c */ /* 0x000fe40003f05270 */
[----:B------:R-:W-:Y:S01]  /*4390*/  ISETP.NE.AND P2, PT, R72, 0x1, PT ;  /* 0x000000014800780c */ /* 0x000fe20003f45270 */
[----:B---3--:R-:W-:Y:S01]  /*43a0*/  IMAD.HI.U32 R34, R19, R16, RZ ;  /* 0x0000001013227227 */ /* 0x008fe200078e00ff */
[----:B------:R-:W-:Y:S02]  /*43b0*/  SHF.R.U32.HI R35, RZ, R18, R35 ;  /* 0x00000012ff237219 */ /* 0x000fe40000011623 */
[----:B------:R-:W-:Y:S01]  /*43c0*/  ISETP.NE.AND P4, PT, R2, 0x1, PT ;  /* 0x000000010200780c */ /* 0x000fe20003f85270 */
[----:B------:R-:W-:Y:S01]  /*43d0*/  IMAD.HI.U32 R36, R13, R16, RZ ;  /* 0x000000100d247227 */ /* 0x000fe200078e00ff */
[----:B------:R-:W-:Y:S02]  /*43e0*/  SHF.R.U32.HI R34, RZ, R17, R34 ;  /* 0x00000011ff227219 */ /* 0x000fe40000011622 */
[----:B------:R-:W-:Y:S01]  /*43f0*/  SEL R3, R22, R35, !P0 ;  /* 0x0000002316037207 */ /* 0x000fe20004000000 */
[C---:B------:R-:W-:Y:S01]  /*4400*/  IMAD.HI.U32 R35, R8.reuse, R7, RZ ;  /* 0x0000000708237227 */ /* 0x040fe200078e00ff */
[----:B------:R-:W-:Y:S02]  /*4410*/  SEL R11, R19, R34, !P4 ;  /* 0x00000022130b7207 */ /* 0x000fe40006000000 */
[----:B------:R-:W-:Y:S01]  /*4420*/  SHF.R.U32.HI R36, RZ, R17, R36 ;  /* 0x00000011ff247219 */ /* 0x000fe20000011624 */
[----:B------:R-:W-:Y:S01]  /*4430*/  IMAD.HI.U32 R38, R3, R4, RZ ;  /* 0x0000000403267227 */ /* 0x000fe200078e00ff */
[----:B------:R-:W-:Y:S03]  /*4440*/  SHF.R.U32.HI R35, RZ, R18, R35 ;  /* 0x00000012ff237219 */ /* 0x000fe60000011623 */
[----:B------:R-:W-:Y:S01]  /*4450*/  IMAD.HI.U32 R34, R11, R4, RZ ;  /* 0x000000040b227227 */ /* 0x000fe200078e00ff */
[----:B------:R-:W-:Y:S02]  /*4460*/  @P2 SHF.R.U32.HI R3, RZ, R5, R38 ;  /* 0x00000005ff032219 */ /* 0x000fe40000011626 */
[----:B------:R-:W-:Y:S02]  /*4470*/  SEL R9, R8, R35, !P0 ;  /* 0x0000002308097207 */ /* 0x000fe40004000000 */
[----:B------:R-:W-:Y:S01]  /*4480*/  @P2 SHF.R.U32.HI R11, RZ, R5, R34 ;  /* 0x00000005ff0b2219 */ /* 0x000fe20000011622 */
[C---:B------:R-:W-:Y:S01]  /*4490*/  IMAD R10, R72.reuse, R3, RZ ;  /* 0x00000003480a7224 */ /* 0x040fe200078e02ff */
[----:B------:R-:W-:Y:S01]  /*44a0*/  SEL R3, R13, R36, !P4 ;  /* 0x000000240d037207 */ /* 0x000fe20006000000 */
[C---:B------:R-:W-:Y:S03]  /*44b0*/  IMAD.HI.U32 R14, R9.reuse, R4, RZ ;  /* 0x00000004090e7227 */ /* 0x040fe600078e00ff */
[----:B------:R-:W-:Y:S01]  /*44c0*/  ISETP.GE.AND P0, PT, R9, R10, PT ;  /* 0x0000000a0900720c */ /* 0x000fe20003f06270 */
[C---:B------:R-:W-:Y:S01]  /*44d0*/  IMAD R12, R72.reuse, R11, RZ ;  /* 0x0000000b480c7224 */ /* 0x040fe200078e02ff */
[-C--:B------:R-:W-:Y:S04]  /*44e0*/  SHF.R.U32.HI R14, RZ, R5.reuse, R14 ;  /* 0x00000005ff0e7219 */ /* 0x080fe8000001160e */
[----:B------:R-:W-:Y:S02]  /*44f0*/  ISETP.GE.OR P0, PT, R3, R12, P0 ;  /* 0x0000000c0300720c */ /* 0x000fe40000706670 */
[----:B------:R-:W-:Y:S05]  /*4500*/  SEL R15, R9, R14, !P2 ;  /* 0x0000000e090f7207 */ /* 0x000fea0005000000 */
[----:B------:R-:W-:Y:S04]  /*4510*/  IMAD.MOV R14, RZ, RZ, -R15 ;  /* 0x000000ffff0e7224 */ /* 0x000fe800078e0a0f */
[----:B------:R-:W-:Y:S02]  /*4520*/  IMAD R14, R72, R14, R9 ;  /* 0x0000000e480e7224 */ /* 0x000fe400078e0209 */
[C---:B------:R-:W-:Y:S05]  /*4530*/  @!P0 IMAD.HI.U32 R10, R3.reuse, R4, RZ ;  /* 0x00000004030a8227 */ /* 0x040fea00078e00ff */
[----:B------:R-:W-:Y:S04]  /*4540*/  @!P0 SHF.R.U32.HI R10, RZ, R5, R10 ;  /* 0x00000005ff0a8219 */ /* 0x000fe8000001160a */
[----:B------:R-:W-:Y:S01]  /*4550*/  @!P0 SEL R0, R3, R10, !P2 ;  /* 0x0000000a03008207 */ /* 0x000fe20005000000 */
[----:B------:R-:W-:Y:S03]  /*4560*/  IMAD.MOV R10, RZ, RZ, -R3 ;  /* 0x000000ffff0a7224 */ /* 0x000fe600078e0a03 */
[----:B------:R-:W-:Y:S01]  /*4570*/  @!P0 IADD3 R15, PT, PT, R15, -R0, RZ ;  /* 0x800000000f0f8210 */ /* 0x000fe20007ffe0ff */
[----:B------:R-:W-:Y:S01]  /*4580*/  @!P0 IMAD R0, R11, R14, R0 ;  /* 0x0000000e0b008224 */ /* 0x000fe200078e0200 */
[----:B------:R-:W-:Y:S01]  /*4590*/  IADD3 R11, PT, PT, -R9, RZ, RZ ;  /* 0x000000ff090b7210 */ /* 0x000fe20007ffe1ff */
[----:B------:R-:W-:Y:S02]  /*45a0*/  IMAD R13, R2, R10, R13 ;  /* 0x0000000a020d7224 */ /* 0x000fe400078e020d */
[----:B------:R-:W-:Y:S02]  /*45b0*/  @!P0 IMAD R9, R15, R72, R3 ;  /* 0x000000480f098224 */ /* 0x000fe400078e0203 */
[----:B------:R-:W-:Y:S02]  /*45c0*/  @!P0 IMAD.MOV.U32 R3, RZ, RZ, R0 ;  /* 0x000000ffff038224 */ /* 0x000fe400078e0000 */
[----:B------:R-:W-:Y:S02]  /*45d0*/  IMAD R8, R6, R11, R8 ;  /* 0x0000000b06087224 */ /* 0x000fe400078e0208 */
[----:B------:R-:W-:Y:S02]  /*45e0*/  IMAD R13, R3, R2, R13 ;  /* 0x00000002030d7224 */ /* 0x000fe400078e020d */
[----:B------:R-:W-:Y:S02]  /*45f0*/  IMAD R8, R9, R6, R8 ;  /* 0x0000000609087224 */ /* 0x000fe400078e0208 */
.L_x_86:
[----:B------:R-:W-:Y:S05]  /*4600*/  BRA.U UP1, `(.L_x_87) ;  /* 0x0000000101107547 */ /* 0x000fea000b800000 */
[----:B------:R-:W-:Y:S04]  /*4610*/  MOV R0, UR6 ;  /* 0x0000000600007c02 */ /* 0x000fe80008000f00 */
[----:B------:R-:W-:Y:S04]  /*4620*/  SHF.L.U32 R3, R0, 0x1f, RZ ;  /* 0x0000001f00037819 */ /* 0x000fe800000006ff */
[----:B------:R-:W2:Y:S02]  /*4630*/  SYNCS.PHASECHK.TRANS64.TRYWAIT P0, [UR7+0x98], R3 ;  /* 0x00009803ff0075a7 */ /* 0x000ea40008001107 */
[----:B--2---:R-:W-:Y:S05]  /*4640*/  @!P0 BRA `(.L_x_88) ;  /* 0x0000007400788947 */ /* 0x004fea0003800000 */
.L_x_87:
[----:B------:R-:W-:Y:S02]  /*4650*/  R2UR UR35, R21 ;  /* 0x00000000152372ca */ /* 0x000fe400000e0000 */
[----:B------:R-:W-:Y:S02]  /*4660*/  R2UR UR34, R20 ;  /* 0x00000000142272ca */ /* 0x000fe400000e0000 */
[----:B------:R-:W-:Y:S02]  /*4670*/  ISETP.NE.U32.AND P2, PT, RZ, UR4, PT ;  /* 0x00000004ff007c0c */ /* 0x000fe4000bf45070 */
[----:B------:R-:W-:Y:S02]  /*4680*/  SHF.L.U32 R12, R31, 0x1f, RZ ;  /* 0x0000001f1f0c7819 */ /* 0x000fe400000006ff */
[----:B------:R-:W-:Y:S05]  /*4690*/  ISETP.NE.AND.EX P2, PT, RZ, UR5, PT, P2 ;  /* 0x00000005ff007c0c */ /* 0x000fea000bf45320 */
[----:B------:R-:W-:Y:S02]  /*46a0*/  USHF.L.U32 UR35, UR35, 0x7, URZ ;  /* 0x0000000723237899 */ /* 0x000fe400080006ff */
[----:B------:R-:W-:Y:S01]  /*46b0*/  USHF.L.U32 UR34, UR34, 0x8, URZ ;  /* 0x0000000822227899 */ /* 0x000fe200080006ff */
[----:B------:R-:W-:Y:S11]  /*46c0*/  BRA.U !UP3, `(.L_x_89) ;  /* 0x000000010b347547 */ /* 0x000ff6000b800000 */
[----:B------:R-:W-:Y:S01]  /*46d0*/  UPLOP3.LUT UP0, UPT, UPT, UPT, UP2, 0x80, 0x8 ;  /* 0x000000000008789c */ /* 0x000fe20003f0f020 */
[----:B--2---:R-:W-:Y:S02]  /*46e0*/  HFMA2 R0, -RZ, RZ, 0, 5.9604644775390625e-08 ;  /* 0x00000001ff007431 */ /* 0x004fe400000001ff */
[----:B------:R-:W-:Y:S03]  /*46f0*/  IMAD.MOV.U32 R155, RZ, RZ, 0x1 ;  /* 0x00000001ff9b7424 */ /* 0x000fe600078e00ff */
[----:B------:R-:W-:Y:S05]  /*4700*/  PLOP3.LUT P0, PT, PT, PT, UP0, 0x80, 0x8 ;  /* 0x000000000008781c */ /* 0x000fea0003f0f008 */
[----:B------:R-:W2:Y:S01]  /*4710*/  @UP0 LDCU.64 UR10, c[0x0][0x888] ;  /* 0x00011100ff0a07ac */ /* 0x000ea20008000a00 */
[----:B------:R-:W-:Y:S07]  /*4720*/  @UP0 UIMAD UR8, UR36, UR4, URZ ;  /* 0x00000004240802a4 */ /* 0x000fee000f8e02ff */
[----:B------:R-:W-:Y:S01]  /*4730*/  @!P0 PRMT R155, R0, 0x7610, R155 ;  /* 0x00007610009b8816 */ /* 0x000fe2000000009b */
[----:B--2---:R-:W-:Y:S03]  /*4740*/  @UP0 UIMAD.WIDE UR10, UR8, 0x4, UR10 ;  /* 0x00000004080a08a5 */ /* 0x004fe6000f8e020a */
[----:B------:R-:W2:Y:S03]  /*4750*/  @!UP0 LDCU UR8, c[0x0][0x880] ;  /* 0x00011000ff0887ac */ /* 0x000ea60008000800 */
[----:B------:R-:W-:Y:S01]  /*4760*/  IMAD.U32 R10, RZ, RZ, UR10 ;  /* 0x0000000aff0a7e24 */ /* 0x000fe2000f8e00ff */
[----:B------:R-:W-:Y:S05]  /*4770*/  MOV R11, UR11 ;  /* 0x0000000b000b7c02 */ /* 0x000fea0008000f00 */
[----:B-----5:R4:W5:Y:S02]  /*4780*/  @P0 LDG.E R81, desc[UR46][R10.64] ;  /* 0x0000002e0a510981 */ /* 0x020964000c1e1900 */
[----:B--2-4-:R-:W-:Y:S07]  /*4790*/  @!P0 IMAD.U32 R81, RZ, RZ, UR8 ;  /* 0x00000008ff518e24 */ /* 0x014fee000f8e00ff */
.L_x_89:
[----:B-----5:R-:W-:Y:S01]  /*47a0*/  @!P2 FSETP.EQ.AND P0, PT, R81, RZ, PT ;  /* 0x000000ff5100a20b */ /* 0x020fe20003f02000 */
[----:B------:R-:W-:Y:S01]  /*47b0*/  @!UPT UIADD3 URZ, UPT, UPT, URZ, URZ, URZ ;  /* 0x000000fffffff290 */ /* 0x000fe2000fffe0ff */
[----:B------:R-:W-:Y:S11]  /*47c0*/  @!P2 BRA `(.L_x_90) ;  /* 0x000000000014a947 */ /* 0x000ff60003800000 */
[----:B------:R-:W-:Y:S02]  /*47d0*/  LOP3.LUT P2, RZ, R155, 0xff, RZ, 0xc0, !PT ;  /* 0x000000ff9bff7812 */ /* 0x000fe4000784c0ff */
[----:B------:R-:W-:Y:S04]  /*47e0*/  PLOP3.LUT P0, PT, PT, PT, UP0, 0x80, 0x8 ;  /* 0x000000000008781c */ /* 0x000fe80003f0f008 */
[----:B------:R-:W-:Y:S07]  /*47f0*/  PLOP3.LUT P0, PT, P0, PT, PT, 0x8, 0x80 ;  /* 0x000000000080781c */ /* 0x000fee000070e170 */
[----:B------:R-:W-:Y:S11]  /*4800*/  @P2 FSETP.EQ.AND P0, PT, R81, RZ, PT ;  /* 0x000000ff5100220b */ /* 0x000ff60003f02000 */
[----:B------:R-:W-:Y:S02]  /*4810*/  @!UPT UIADD3 URZ, UPT, UPT, URZ, URZ, URZ ;  /* 0x000000fffffff290 */ /* 0x000fe4000fffe0ff */
.L_x_90:
[----:B------:R-:W4:Y:S01]  /*4820*/  SYNCS.PHASECHK.TRANS64.TRYWAIT P2, [UR7+0x70], R12 ;  /* 0x0000700cff0075a7 */ /* 0x000f220008041107 */
[----:B------:R-:W-:Y:S04]  /*4830*/  ELECT P4, URZ, PT ;  /* 0x0000000000ff782f */ /* 0x000fe80003880000 */
[----:B------:R-:W-:Y:S11]  /*4840*/  PLOP3.LUT P4, PT, P0, P4, PT, 0xf2, 0x2f ;  /* 0x00000000002f781c */ /* 0x000ff60000789e72 */
[----:B------:R-:W-:Y:S02]  /*4850*/  @!UPT UIADD3 URZ, UPT, UPT, URZ, URZ, URZ ;  /* 0x000000fffffff290 */ /* 0x000fe4000fffe0ff */
[----:B-1----:R-:W-:Y:S05]  /*4860*/  @!P4 IADD3 R9, P0, PT, R32, 0x580, RZ ;  /* 0x000005802009c810 */ /* 0x002fea0007f1e0ff */
[----:B--2---:R-:W-:Y:S01]  /*4870*/  @!P4 IMAD.X R0, RZ, RZ, R33, P0 ;  /* 0x000000ffff00c224 */ /* 0x004fe200000e0621 */
[----:B----4-:R-:W-:Y:S07]  /*4880*/  @!P2 BRA `(.L_x_91) ;  /* 0x000000740000a947 */ /* 0x010fee0003800000 */
.L_x_179:
[----:B------:R-:W-:Y:S01]  /*4890*/  @!P4 R2UR UR8, R0 ;  /* 0x000000000008c2ca */ /* 0x000fe200000e0000 */
[----:B------:R-:W-:Y:S01]  /*48a0*/  VOTEU.ALL UP1, P4 ;  /* 0x0000000000ff7886 */ /* 0x000fe20002020000 */
[----:B------:R-:W-:Y:S01]  /*48b0*/  @!P4 R2UR UR9, R9 ;  /* 0x000000000909c2ca */ /* 0x000fe200000e0000 */
[----:B------:R-:W-:Y:S01]  /*48c0*/  @!P4 IMAD.MOV.U32 R0, RZ, RZ, 0x4000 ;  /* 0x00004000ff00c424 */ /* 0x000fe200078e00ff */
[----:B------:R-:W-:Y:S01]  /*48d0*/  UMOV UR10, 0x0 ;  /* 0x00000000000a7882 */ /* 0x000fe20000000000 */
[----:B------:R-:W-:Y:S01]  /*48e0*/  UMOV UR11, 0x10000000 ;  /* 0x10000000000b7882 */ /* 0x000fe20000000000 */
[----:B------:R-:W-:Y:S01]  /*48f0*/  @!UP1 UIADD3 UR32, UPT, UPT, UR7, 0x400, URZ ;  /* 0x0000040007209890 */ /* 0x000fe2000fffe0ff */
[----:B------:R-:W-:Y:S01]  /*4900*/  @!P4 IADD3 R9, P0, PT, R32, 0x580, RZ ;  /* 0x000005802009c810 */ /* 0x000fe20007f1e0ff */
[----:B------:R-:W-:Y:S05]  /*4910*/  VOTEU.ALL UP1, P4 ;  /* 0x0000000000ff7886 */ /* 0x000fea0002020000 */
[----:B------:R-:W-:Y:S01]  /*4920*/  IMAD.U32 R11, RZ, RZ, UR8 ;  /* 0x00000008ff0b7e24 */ /* 0x000fe2000f8e00ff */
[----:B------:R-:W-:Y:S01]  /*4930*/  UPRMT UR8, UR37, 0x654, UR33 ;  /* 0x0000065425087896 */ /* 0x000fe20008000021 */
[----:B------:R-:W-:Y:S03]  /*4940*/  IMAD.U32 R10, RZ, RZ, UR9 ;  /* 0x00000009ff0a7e24 */ /* 0x000fe6000f8e00ff */
[----:B------:R-:W-:Y:S02]  /*4950*/  @!P4 R2UR UR15, R11 ;  /* 0x000000000b0fc2ca */ /* 0x000fe400000e0000 */
[----:B------:R-:W-:Y:S11]  /*4960*/  @!P4 R2UR UR14, R10 ;  /* 0x000000000a0ec2ca */ /* 0x000ff600000e0000 */
[----:B------:R-:W-:Y:S02]  /*4970*/  @!UPT UIADD3 URZ, UPT, UPT, URZ, URZ, URZ ;  /* 0x000000fffffff290 */ /* 0x000fe4000fffe0ff */
[----:B------:R2:W-:Y:S01]  /*4980*/  @!UP1 UTMALDG.3D [UR32], [UR14], desc[UR10] ;  /* 0x00000a200e0095b4 */ /* 0x0005e20008011000 */
[----:B------:R4:W-:Y:S01]  /*4990*/  @!P4 SYNCS.ARRIVE.TRANS64.RED.A0TR RZ, [UR7+0x50], R0 ;  /* 0x00005000ffffc9a7 */ /* 0x0009e20008300407 */
[----:B------:R-:W-:Y:S01]  /*49a0*/  SYNCS.ARRIVE.TRANS64.RED.A1T0 RZ, [UR8], RZ ;  /* 0x000000ffffff79a7 */ /* 0x000fe20008100408 */
[----:B----4-:R-:W-:Y:S01]  /*49b0*/  @!P4 IMAD.X R0, RZ, RZ, R33, P0 ;  /* 0x000000ffff00c224 */ /* 0x010fe200000e0621 */
[----:B------:R-:W4:Y:S02]  /*49c0*/  SYNCS.PHASECHK.TRANS64.TRYWAIT P2, [UR7+0x78], R12 ;  /* 0x0000780cff0075a7 */ /* 0x000f240008041107 */
[----:B--2-4-:R-:W-:Y:S05]  /*49d0*/  @!P2 BRA `(.L_x_92) ;  /* 0x0000007000c4a947 */ /* 0x014fea0003800000 */
.L_x_181:
        /* <DEDUP_REMOVED lines=8> */
[----:B------:R-:W-:Y:S01]  /*4a60*/  @!UP1 UIADD3 UR24, UPT, UPT, UR7, 0x4400, URZ ;  /* 0x0000440007189890 */ /* 0x000fe2000fffe0ff */
[----:B------:R-:W-:Y:S01]  /*4a70*/  VOTEU.ALL UP1, P4 ;  /* 0x0000000000ff7886 */ /* 0x000fe20002020000 */
[----:B------:R-:W-:Y:S01]  /*4a80*/  UMOV UR27, UR35 ;  /* 0x00000023001b7c82 */ /* 0x000fe20008000000 */
[----:B------:R-:W-:Y:S02]  /*4a90*/  UMOV UR28, UR36 ;  /* 0x00000024001c7c82 */ /* 0x000fe40008000000 */
[----:B------:R-:W-:Y:S01]  /*4aa0*/  IMAD.U32 R11, RZ, RZ, UR8 ;  /* 0x00000008ff0b7e24 */ /* 0x000fe2000f8e00ff */
[----:B------:R-:W-:Y:S01]  /*4ab0*/  UPRMT UR8, UR37, 0x654, UR25 ;  /* 0x0000065425087896 */ /* 0x000fe20008000019 */
[----:B------:R-:W-:Y:S02]  /*4ac0*/  IMAD.U32 R10, RZ, RZ, UR9 ;  /* 0x00000009ff0a7e24 */ /* 0x000fe4000f8e00ff */
[----:B------:R-:W-:Y:S01]  /*4ad0*/  @!P4 IMAD.X R20, RZ, RZ, R33, P0 ;  /* 0x000000ffff14c224 */ /* 0x000fe200000e0621 */
[----:B------:R-:W-:Y:S02]  /*4ae0*/  @!P4 R2UR UR15, R11 ;  /* 0x000000000b0fc2ca */ /* 0x000fe400000e0000 */
[----:B------:R-:W-:Y:S11]  /*4af0*/  @!P4 R2UR UR14, R10 ;  /* 0x000000000a0ec2ca */ /* 0x000ff600000e0000 */
[----:B------:R-:W-:Y:S02]  /*4b00*/  @!UPT UIADD3 URZ, UPT, UPT, URZ, URZ, URZ ;  /* 0x000000fffffff290 */ /* 0x000fe4000fffe0ff */
[----:B------:R2:W-:Y:S01]  /*4b10*/  @!UP1 UTMALDG.3D [UR24], [UR14], desc[UR10] ;  /* 0x00000a180e0095b4 */ /* 0x0005e20008011000 */
[----:B------:R2:W-:Y:S01]  /*4b20*/  @!P4 SYNCS.ARRIVE.TRANS64.RED.A0TR RZ, [UR7+0x58], R0 ;  /* 0x00005800ffffc9a7 */ /* 0x0005e20008300407 */
[----:B------:R-:W-:Y:S01]  /*4b30*/  SYNCS.ARRIVE.TRANS64.RED.A1T0 RZ, [UR8], RZ ;  /* 0x000000ffffff79a7 */ /* 0x000fe20008100408 */
[----:B------:R-:W4:Y:S02]  /*4b40*/  SYNCS.PHASECHK.TRANS64.TRYWAIT P2, [UR7+0x80], R12 ;  /* 0x0000800cff0075a7 */ /* 0x000f240008041107 */
[----:B--2-4-:R-:W-:Y:S05]  /*4b50*/  @!P2 BRA `(.L_x_93) ;  /* 0x00000070007ca947 */ /* 0x014fea0003800000 */
.L_x_183:
[----:B------:R-:W2:Y:S01]  /*4b60*/  LDC.64 R14, c[0x0][0xb10] ;  /* 0x0002c400ff0e7b82 */ /* 0x000ea20000000a00 */
[----:B------:R-:W-:Y:S01]  /*4b70*/  @!P4 R2UR UR8, R20 ;  /* 0x000000001408c2ca */ /* 0x000fe200000e0000 */
[----:B------:R-:W-:Y:S01]  /*4b80*/  VOTEU.ALL UP1, P4 ;  /* 0x0000000000ff7886 */ /* 0x000fe20002020000 */
[----:B------:R-:W-:Y:S01]  /*4b90*/  @!P4 R2UR UR9, R21 ;  /* 0x000000001509c2ca */ /* 0x000fe200000e0000 */
[----:B------:R-:W-:Y:S01]  /*4ba0*/  UMOV UR10, 0x0 ;  /* 0x00000000000a7882 */ /* 0x000fe20000000000 */
[----:B------:R-:W-:Y:S03]  /*4bb0*/  UMOV UR11, 0x10000000 ;  /* 0x10000000000b7882 */ /* 0x000fe60000000000 */
[----:B------:R-:W4:Y:S01]  /*4bc0*/  LDC.64 R10, c[0x0][0xb18] ;  /* 0x0002c600ff0a7b82 */ /* 0x000f220000000a00 */
[----:B------:R-:W-:Y:S01]  /*4bd0*/  @!UP1 UIADD3 UR18, UPT, UPT, UR34, 0x80, URZ ;  /* 0x0000008022129890 */ /* 0x000fe2000fffe0ff */
[----:B------:R-:W-:Y:S01]  /*4be0*/  @P3 SHF.R.U32.HI R28, RZ, 0x10, R25 ;  /* 0x00000010ff1c3819 */ /* 0x000fe20000011619 */
[----:B------:R-:W-:Y:S01]  /*4bf0*/  @!UP1 UIADD3 UR16, UPT, UPT, UR7, 0x8400, URZ ;  /* 0x0000840007109890 */ /* 0x000fe2000fffe0ff */
[----:B------:R-:W-:Y:S01]  /*4c00*/  VIADD R30, R30, 0x1 ;  /* 0x000000011e1e7836 */ /* 0x000fe20000000000 */
[----:B------:R-:W-:Y:S03]  /*4c10*/  VOTEU.ALL UP1, P4 ;  /* 0x0000000000ff7886 */ /* 0x000fe60002020000 */
[----:B------:R-:W5:Y:S01]  /*4c20*/  @!P1 LDC R0, c[0x0][0xb20] ;  /* 0x0002c800ff009b82 */ /* 0x000f620000000800 */
[----:B------:R-:W-:Y:S01]  /*4c30*/  UMOV UR19, UR35 ;  /* 0x0000002300137c82 */ /* 0x000fe20008000000 */
[----:B------:R-:W-:Y:S01]  /*4c40*/  IMAD.U32 R21, RZ, RZ, UR8 ;  /* 0x00000008ff157e24 */ /* 0x000fe2000f8e00ff */
[----:B------:R-:W-:Y:S05]  /*4c50*/  UMOV UR20, UR36 ;  /* 0x0000002400147c82 */ /* 0x000fea0008000000 */
[----:B-1----:R-:W1:Y:S01]  /*4c60*/  @!P1 LDC R3, c[0x0][0xb0c] ;  /* 0x0002c300ff039b82 */ /* 0x002e620000000800 */
[----:B------:R-:W-:Y:S01]  /*4c70*/  IMAD.U32 R20, RZ, RZ, UR9 ;  /* 0x00000009ff147e24 */ /* 0x000fe2000f8e00ff */
[----:B------:R-:W-:Y:S01]  /*4c80*/  UPRMT UR8, UR37, 0x654, UR17 ;  /* 0x0000065425087896 */ /* 0x000fe20008000011 */
[----:B------:R-:W-:Y:S03]  /*4c90*/  @!P4 R2UR UR15, R21 ;  /* 0x00000000150fc2ca */ /* 0x000fe600000e0000 */
[----:B------:R-:W-:Y:S01]  /*4ca0*/  @!P4 R2UR UR14, R20 ;  /* 0x00000000140ec2ca */ /* 0x000fe200000e0000 */
[----:B------:R-:W-:Y:S11]  /*4cb0*/  @!P4 IMAD.MOV.U32 R20, RZ, RZ, 0x4000 ;  /* 0x00004000ff14c424 */ /* 0x000ff600078e00ff */
[----:B------:R-:W-:Y:S01]  /*4cc0*/  @!UPT UIADD3 URZ, UPT, UPT, URZ, URZ, URZ ;  /* 0x000000fffffff290 */ /* 0x000fe2000fffe0ff */
[----:B------:R1:W-:Y:S01]  /*4cd0*/  @!UP1 UTMALDG.3D [UR16], [UR14], desc[UR10] ;  /* 0x00000a100e0095b4 */ /* 0x0003e20008011000 */
[----:B------:R1:W-:Y:S02]  /*4ce0*/  @!P4 SYNCS.ARRIVE.TRANS64.RED.A0TR RZ, [UR7+0x60], R20 ;  /* 0x00006014ffffc9a7 */ /* 0x0003e40008300407 */
[----:B-1----:R-:W-:Y:S01]  /*4cf0*/  @!P1 ISETP.NE.AND P2, PT, R3, 0x1, PT ;  /* 0x000000010300980c */ /* 0x002fe20003f45270 */
[C---:B--2---:R-:W-:Y:S01]  /*4d00*/  @!P1 IMAD.HI.U32 R14, R13.reuse, R14, RZ ;  /* 0x0000000e0d0e9227 */ /* 0x044fe200078e00ff */
[----:B----4-:R-:W-:Y:S03]  /*4d10*/  @!P1 ISETP.NE.AND P0, PT, R10, 0x1, PT ;  /* 0x000000010a00980c */ /* 0x010fe60003f05270 */
[C---:B------:R-:W-:Y:S01]  /*4d20*/  @!P1 IMAD.HI.U32 R11, R8.reuse, R11, RZ ;  /* 0x0000000b080b9227 */ /* 0x040fe200078e00ff */
[----:B------:R-:W-:Y:S04]  /*4d30*/  @!P1 SHF.R.U32.HI R14, RZ, R15, R14 ;  /* 0x0000000fff0e9219 */ /* 0x000fe8000001160e */
[----:B-----5:R-:W-:Y:S01]  /*4d40*/  @!P1 SHF.R.U32.HI R9, RZ, R0, R11 ;  /* 0x00000000ff099219 */ /* 0x020fe2000001160b */
[----:B------:R-:W-:Y:S01]  /*4d50*/  SYNCS.ARRIVE.TRANS64.RED.A1T0 RZ, [UR8], RZ ;  /* 0x000000ffffff79a7 */ /* 0x000fe20008100408 */
[----:B------:R-:W-:Y:S02]  /*4d60*/  @!P1 SEL R14, R13, R14, !P2 ;  /* 0x0000000e0d0e9207 */ /* 0x000fe40005000000 */
[----:B------:R-:W-:Y:S01]  /*4d70*/  @!P1 SEL R9, R8, R9, !P0 ;  /* 0x0000000908099207 */ /* 0x000fe20004000000 */
[----:B------:R-:W1:Y:S04]  /*4d80*/  SYNCS.PHASECHK.TRANS64.TRYWAIT P5, [UR7+0x88], R12 ;  /* 0x0000880cff0075a7 */ /* 0x000e6800080a1107 */
[----:B------:R-:W-:Y:S02]  /*4d90*/  @!P1 IMAD.IADD R0, R9, 0x1, -R14 ;  /* 0x0000000109009824 */ /* 0x000fe400078e0a0e */
[----:B------:R-:W-:Y:S02]  /*4da0*/  @!P1 IMAD.IADD R9, R14, 0x1, -R9 ;  /* 0x000000010e099824 */ /* 0x000fe400078e0a09 */
[----:B------:R-:W-:Y:S02]  /*4db0*/  @!P1 IMAD R13, R0, R3, R13 ;  /* 0x00000003000d9224 */ /* 0x000fe400078e020d */
[----:B------:R-:W-:Y:S01]  /*4dc0*/  @!P1 IMAD R8, R9, R10, R8 ;  /* 0x0000000a09089224 */ /* 0x000fe200078e0208 */
[----:B-1----:R-:W-:Y:S06]  /*4dd0*/  @!P5 BRA `(.L_x_94) ;  /* 0x0000006c00f4d947 */ /* 0x002fec0003800000 */
.L_x_185:
[----:B-1----:R-:W-:Y:S01]  /*4de0*/  @!P4 IADD3 R3, P0, PT, R32, 0x580, RZ ;  /* 0x000005802003c810 */ /* 0x002fe20007f1e0ff */
[----:B------:R-:W-:Y:S01]  /*4df0*/  VOTEU.ALL UP1, P4 ;  /* 0x0000000000ff7886 */ /* 0x000fe20002020000 */
[----:B------:R-:W-:Y:S01]  /*4e00*/  UMOV UR18, 0x0 ;  /* 0x0000000000127882 */ /* 0x000fe20000000000 */
[----:B------:R-:W-:Y:S01]  /*4e10*/  UMOV UR19, 0x10000000 ;  /* 0x1000000000137882 */ /* 0x000fe20000000000 */
[----:B------:R-:W-:Y:S01]  /*4e20*/  @!P4 R2UR UR9, R3 ;  /* 0x000000000309c2ca */ /* 0x000fe200000e0000 */
[----:B------:R-:W-:Y:S01]  /*4e30*/  @!P4 IMAD.X R0, RZ, RZ, R33, P0 ;  /* 0x000000ffff00c224 */ /* 0x000fe200000e0621 */
[----:B------:R-:W-:Y:S01]  /*4e40*/  @!UP1 UIADD3 UR10, UPT, UPT, UR34, 0xc0, URZ ;  /* 0x000000c0220a9890 */ /* 0x000fe2000fffe0ff */
[----:B------:R-:W-:Y:S01]  /*4e50*/  ISETP.NE.AND P0, PT, R30, 0x2, PT ;  /* 0x000000021e00780c */ /* 0x000fe20003f05270 */
[----:B------:R-:W-:Y:S01]  /*4e60*/  UMOV UR11, UR35 ;  /* 0x00000023000b7c82 */ /* 0x000fe20008000000 */
[----:B------:R-:W-:Y:S01]  /*4e70*/  UMOV UR12, UR36 ;  /* 0x00000024000c7c82 */ /* 0x000fe20008000000 */
[----:B------:R-:W-:Y:S01]  /*4e80*/  @!P4 R2UR UR8, R0 ;  /* 0x000000000008c2ca */ /* 0x000fe200000e0000 */
[----:B------:R-:W-:Y:S01]  /*4e90*/  IMAD.IADD R20, R8, 0x1, R154 ;  /* 0x0000000108147824 */ /* 0x000fe200078e029a */
[----:B------:R-:W-:Y:S01]  /*4ea0*/  @P3 R2UR UR36, R28 ;  /* 0x000000001c2432ca */ /* 0x000fe200000e0000 */
[----:B------:R-:W-:Y:S01]  /*4eb0*/  IMAD.IADD R21, R13, 0x1, R156 ;  /* 0x000000010d157824 */ /* 0x000fe200078e029c */
[----:B------:R-:W-:Y:S02]  /*4ec0*/  SEL R0, RZ, 0x1, P0 ;  /* 0x00000001ff007807 */ /* 0x000fe40000000000 */
[----:B------:R-:W-:Y:S01]  /*4ed0*/  LOP3.LUT R31, R31, 0x1, RZ, 0x3c, !PT ;  /* 0x000000011f1f7812 */ /* 0x000fe200078e3cff */
[----:B------:R-:W-:Y:S01]  /*4ee0*/  IMAD.U32 R10, RZ, RZ, UR9 ;  /* 0x00000009ff0a7e24 */ /* 0x000fe2000f8e00ff */
[----:B------:R-:W-:Y:S01]  /*4ef0*/  @!UP1 UIADD3 UR9, UPT, UPT, UR7, 0x68, URZ ;  /* 0x0000006807099890 */ /* 0x000fe2000fffe0ff */
[----:B------:R-:W-:Y:S02]  /*4f00*/  LOP3.LUT R29, R29, R0, RZ, 0x3c, !PT ;  /* 0x000000001d1d7212 */ /* 0x000fe400078e3cff */
[----:B------:R-:W-:Y:S02]  /*4f10*/  SEL R30, R30, RZ, P0 ;  /* 0x000000ff1e1e7207 */ /* 0x000fe40000000000 */
[----:B------:R-:W-:Y:S01]  /*4f20*/  IMAD.U32 R11, RZ, RZ, UR8 ;  /* 0x00000008ff0b7e24 */ /* 0x000fe2000f8e00ff */
[----:B------:R-:W-:Y:S01]  /*4f30*/  @!P4 R2UR UR14, R10 ;  /* 0x000000000a0ec2ca */ /* 0x000fe200000e0000 */
[----:B------:R-:W-:Y:S01]  /*4f40*/  @!UP1 UIADD3 UR8, UPT, UPT, UR7, 0xc400, URZ ;  /* 0x0000c40007089890 */ /* 0x000fe2000fffe0ff */
[----:B------:R-:W-:Y:S02]  /*4f50*/  VOTEU.ALL UP1, P4 ;  /* 0x0000000000ff7886 */ /* 0x000fe40002020000 */
[----:B------:R-:W-:Y:S11]  /*4f60*/  @!P4 R2UR UR15, R11 ;  /* 0x000000000b0fc2ca */ /* 0x000ff600000e0000 */
[----:B------:R-:W-:Y:S02]  /*4f70*/  @!UPT UIADD3 URZ, UPT, UPT, URZ, URZ, URZ ;  /* 0x000000fffffff290 */ /* 0x000fe4000fffe0ff */
[----:B------:R2:W-:Y:S01]  /*4f80*/  @!UP1 UTMALDG.3D [UR8], [UR14], desc[UR18] ;  /* 0x000012080e0095b4 */ /* 0x0005e20008011000 */
[----:B------:R2:W-:Y:S01]  /*4f90*/  @!P4 SYNCS.ARRIVE.TRANS64.RED.A0TR RZ, [UR7+0x68], R23 ;  /* 0x00006817ffffc9a7 */ /* 0x0005e20008300407 */
[----:B------:R-:W-:Y:S01]  /*4fa0*/  UPLOP3.LUT UP1, UPT, UPT, UPT, UPT, 0x80, 0x8 ;  /* 0x000000000008789c */ /* 0x000fe20003f2f070 */
[----:B------:R-:W-:Y:S01]  /*4fb0*/  SYNCS.ARRIVE.TRANS64.RED.A1T0 RZ, [UR13], RZ ;  /* 0x000000ffffff79a7 */ /* 0x000fe2000810040d */
[----:B------:R-:W-:Y:S09]  /*4fc0*/  @P3 BRA `(.L_x_95) ;  /* 0xfffffff000943947 */ /* 0x000ff2000383ffff */
[----:B------:R-:W-:-:S04]  /*4fd0*/  SHF.L.U32 R3, R31, 0x1f, RZ ;  /* 0x0000001f1f037819 */ /* 0x000fc800000006ff */
[----:B------:R-:W1:Y:S02]  /*4fe0*/  SYNCS.PHASECHK.TRANS64.TRYWAIT P0, [UR7+0x70], R3 ;  /* 0x00007003ff0075a7 */ /* 0x000e640008001107 */
[----:B-1----:R-:W-:Y:S05]  /*4ff0*/  @!P0 BRA `(.L_x_96) ;  /* 0x0000006c00848947 */ /* 0x002fea0003800000 */
.L_x_187:
[----:B------:R-:W4:Y:S02]  /*5000*/  SYNCS.PHASECHK.TRANS64.TRYWAIT P0, [UR7+0x78], R3 ;  /* 0x00007803ff0075a7 */ /* 0x000f240008001107 */
[----:B----4-:R-:W-:Y:S05]  /*5010*/  @!P0 BRA `(.L_x_97) ;  /* 0x0000006c00948947 */ /* 0x010fea0003800000 */
.L_x_189:
[----:B------:R-:W4:Y:S02]  /*5020*/  SYNCS.PHASECHK.TRANS64.TRYWAIT P0, [UR7+0x80], R3 ;  /* 0x00008003ff0075a7 */ /* 0x000f240008001107 */
[----:B----4-:R-:W-:Y:S05]  /*5030*/  @!P0 BRA `(.L_x_98) ;  /* 0x0000006c00a48947 */ /* 0x010fea0003800000 */
.L_x_191:
[----:B-1----:R-:W-:-:S07]  /*5040*/  MOV R0, UR7 ;  /* 0x0000000700007c02 */ /* 0x002fce0008000f00 */
.L_x_99:
[----:B-1----:R-:W-:-:S04]  /*5050*/  SHF.L.U32 R3, R31, 0x1f, RZ ;  /* 0x0000001f1f037819 */ /* 0x002fc800000006ff */
[----:B------:R1:W4:Y:S03]  /*5060*/  SYNCS.PHASECHK.TRANS64.TRYWAIT P0, [R0+URZ+0x88], R3 ;  /* 0x00008803000075a7 */ /* 0x00032600080011ff */
[----:B----4-:R-:W-:Y:S05]  /*5070*/  @!P0 NANOSLEEP.SYNCS 0x989680 ;  /* 0x009896800000895d */ /* 0x010fea0003900000 */
[----:B------:R-:W4:Y:S02]  /*5080*/  @!P0 SYNCS.PHASECHK.TRANS64 P0, [R0+URZ+0x88], R3 ;  /* 0x00008803000085a7 */ /* 0x000f2400080010ff */
[----:B--2-4-:R-:W-:Y:S05]  /*5090*/  @P0 EXIT ;  /* 0x000000000000094d */ /* 0x014fea0003800000 */
[----:B------:R-:W-:Y:S05]  /*50a0*/  BRA `(.L_x_99) ;  /* 0xfffffffc00e87947 */ /* 0x000fea000383ffff */
.L_x_84:
[----:B------:R-:W-:-:S06]  /*50b0*/  UISETP.GE.AND UP1, UPT, UR10, 0x4, UPT ;  /* 0x000000040a00788c */ /* 0x000fcc000bf26270 */
[----:B------:R-:W-:-:S13]  /*50c0*/  PLOP3.LUT P0, PT, PT, PT, UP1, 0x80, 0x8 ;  /* 0x000000000008781c */ /* 0x000fda0003f0f018 */
[----:B------:R-:W-:Y:S05]  /*50d0*/  @!P0 EXIT ;  /* 0x000000000000894d */ /* 0x000fea0003800000 */
[----:B------:R-:W-:Y:S01]  /*50e0*/  BAR.SYNC.DEFER_BLOCKING 0x6, 0xa0 ;  /* 0x0182800000007b1d */ /* 0x000fe20000010000 */
[C---:B------:R-:W-:Y:S01]  /*50f0*/  IMAD.SHL.U32 R3, R170.reuse, 0x40, RZ ;  /* 0x00000040aa037824 */ /* 0x040fe200078e00ff */
[C---:B------:R-:W-:Y:S01]  /*5100*/  LOP3.LUT R161, R170.reuse, 0x1, RZ, 0xc0, !PT ;  /* 0x00000001aaa17812 */ /* 0x040fe200078ec0ff */
[C---:B------:R-:W-:Y:S02]  /*5110*/  IMAD.U32 R79, R170.reuse, 0x10000, RZ ;  /* 0x00010000aa4f7824 */ /* 0x040fe400078e00ff */
[----:B------:R-:W-:Y:S02]  /*5120*/  HFMA2 R167, -RZ, RZ, 0, 5.9604644775390625e-08 ;  /* 0x00000001ffa77431 */ /* 0x000fe400000001ff */
[C---:B------:R-:W-:Y:S01]  /*5130*/  IMAD.SHL.U32 R160, R170.reuse, 0x8, RZ ;  /* 0x00000008aaa07824 */ /* 0x040fe200078e00ff */
[----:B------:R-:W-:Y:S01]  /*5140*/  UMOV UR48, 0x400 ;  /* 0x0000040000307882 */ /* 0x000fe20000000000 */
[----:B------:R-:W1:Y:S01]  /*5150*/  LDC R159, c[0x0][0x370] ;  /* 0x0000dc00ff9f7b82 */ /* 0x000e620000000800 */
[----:B------:R-:W-:Y:S01]  /*5160*/  ULEA UR48, UR37, UR48, 0x18 ;  /* 0x0000003025307291 */ /* 0x000fe2000f8ec0ff */
[----:B------:R-:W-:Y:S01]  /*5170*/  ISETP.NE.U32.AND P0, PT, R161, 0x1, PT ;  /* 0x00000001a100780c */ /* 0x000fe20003f05070 */
[----:B------:R-:W-:Y:S01]  /*5180*/  IMAD.MOV.U32 R169, RZ, RZ, 0x2 ;  /* 0x00000002ffa97424 */ /* 0x000fe200078e00ff */
[----:B------:R-:W-:Y:S01]  /*5190*/  LOP3.LUT R5, R3, 0x1c0, RZ, 0xc0, !PT ;  /* 0x000001c003057812 */ /* 0x000fe200078ec0ff */
[----:B------:R-:W-:Y:S01]  /*51a0*/  UIADD3 UR4, UPT, UPT, UR48, 0x400, URZ ;  /* 0x0000040030047890 */ /* 0x000fe2000fffe0ff */
[----:B------:R-:W-:Y:S01]  /*51b0*/  LOP3.LUT R79, R79, 0x600000, RZ, 0xc0, !PT ;  /* 0x006000004f4f7812 */ /* 0x000fe200078ec0ff */
[----:B------:R-:W-:Y:S01]  /*51c0*/  IMAD.MOV.U32 R168, RZ, RZ, 0x4 ;  /* 0x00000004ffa87424 */ /* 0x000fe200078e00ff */
[----:B------:R-:W2:Y:S01]  /*51d0*/  LDC R74, c[0x0][0xb0c] ;  /* 0x0002c300ff4a7b82 */ /* 0x000ea20000000800 */
[----:B------:R-:W-:Y:S01]  /*51e0*/  R2P PR, R170, 0x6 ;  /* 0x00000006aa007804 */ /* 0x000fe20000000000 */
[----:B------:R-:W-:Y:S01]  /*51f0*/  IMAD.MOV.U32 R76, RZ, RZ, RZ ;  /* 0x000000ffff4c7224 */ /* 0x000fe200078e00ff */
[----:B------:R-:W-:Y:S01]  /*5200*/  LOP3.LUT R160, R5, 0x38, R160, 0xf8, !PT ;  /* 0x0000003805a07812 */ /* 0x000fe200078ef8a0 */
[----:B------:R-:W-:Y:S01]  /*5210*/  IMAD.MOV.U32 R166, RZ, RZ, RZ ;  /* 0x000000ffffa67224 */ /* 0x000fe200078e00ff */
[----:B------:R-:W-:Y:S01]  /*5220*/  P2R R2, PR, RZ, 0x1 ;  /* 0x00000001ff027803 */ /* 0x000fe20000000000 */
[----:B------:R-:W-:Y:S01]  /*5230*/  IMAD.MOV.U32 R173, RZ, RZ, RZ ;  /* 0x000000ffffad7224 */ /* 0x000fe200078e00ff */
[----:B------:R-:W-:Y:S01]  /*5240*/  LOP3.LUT R160, R160, 0x1e00, R3, 0xf8, !PT ;  /* 0x00001e00a0a07812 */ /* 0x000fe200078ef803 */
[----:B------:R-:W3:Y:S01]  /*5250*/  LDC R157, c[0x0][0xb20] ;  /* 0x0002c800ff9d7b82 */ /* 0x000ee20000000800 */
[----:B------:R-:W4:Y:S01]  /*5260*/  LDS R0, [UR48+0x130] ;  /* 0x00013030ff007984 */ /* 0x000f220008000800 */
[----:B------:R-:W-:Y:S01]  /*5270*/  LOP3.LUT R170, R170, 0x60, RZ, 0xc0, !PT ;  /* 0x00000060aaaa7812 */ /* 0x000fe200078ec0ff */
[----:B------:R-:W-:Y:S01]  /*5280*/  IMAD.U32 R163, RZ, RZ, UR4 ;  /* 0x00000004ffa37e24 */ /* 0x000fe2000f8e00ff */
[----:B------:R-:W-:Y:S01]  /*5290*/  MOV R165, RZ ;  /* 0x000000ff00a57202 */ /* 0x000fe20000000f00 */
[----:B------:R-:W1:Y:S01]  /*52a0*/  LDCU.64 UR52, c[0x0][0x348] ;  /* 0x00006900ff3477ac */ /* 0x000e620008000a00 */
[----:B------:R-:W-:-:S02]  /*52b0*/  SEL R169, R169, 0xfffffffe, !P1 ;  /* 0xfffffffea9a97807 */ /* 0x000fc40004800000 */
[----:B------:R-:W1:Y:S01]  /*52c0*/  LDC R73, c[0x0][0xb30] ;  /* 0x0002cc00ff497b82 */ /* 0x000e620000000800 */
[----:B------:R-:W-:Y:S01]  /*52d0*/  SEL R168, R168, 0xfffffffc, !P2 ;  /* 0xfffffffca8a87807 */ /* 0x000fe20005000000 */
[----:B------:R-:W1:Y:S01]  /*52e0*/  LDCU.64 UR38, c[0x0][0x888] ;  /* 0x00011100ff2677ac */ /* 0x000e620008000a00 */
[----:B------:R-:W1:Y:S05]  /*52f0*/  LDCU.64 UR44, c[0x0][0x890] ;  /* 0x00011200ff2c77ac */ /* 0x000e6a0008000a00 */
[----:B------:R-:W1:Y:S01]  /*5300*/  LDC.64 R152, c[0x0][0xb10] ;  /* 0x0002c400ff987b82 */ /* 0x000e620000000a00 */
[----:B------:R-:W-:Y:S01]  /*5310*/  UMOV UR49, URZ ;  /* 0x000000ff00317c82 */ /* 0x000fe20008000000 */
[----:B------:R-:W-:-:S06]  /*5320*/  UMOV UR51, URZ ;  /* 0x000000ff00337c82 */ /* 0x000fcc0008000000 */
[----:B------:R-:W1:Y:S08]  /*5330*/  LDC.64 R70, c[0x0][0xb18] ;  /* 0x0002c600ff467b82 */ /* 0x000e700000000a00 */
[----:B------:R-:W1:Y:S08]  /*5340*/  LDC.64 R68, c[0x0][0xb28] ;  /* 0x0002ca00ff447b82 */ /* 0x000e700000000a00 */
[----:B------:R-:W1:Y:S01]  /*5350*/  LDC.64 R150, c[0x0][0x8b0] ;  /* 0x00022c00ff967b82 */ /* 0x000e620000000a00 */
[----:B----4-:R-:W-:-:S07]  /*5360*/  IMAD.IADD R79, R0, 0x1, R79 ;  /* 0x00000001004f7824 */ /* 0x010fce00078e024f */
[----:B------:R-:W4:Y:S08]  /*5370*/  LDC.64 R148, c[0x0][0x8a8] ;  /* 0x00022a00ff947b82 */ /* 0x000f300000000a00 */
[----:B--23--:R-:W1:Y:S02]  /*5380*/  LDC R158, c[0x0][0x374] ;  /* 0x0000dd00ff9e7b82 */ /* 0x00ce640000000800 */
.L_x_143:
[----:B------:R-:W-:Y:S02]  /*5390*/  LEA R0, R173, UR48, 0x3 ;  /* 0x00000030ad007c11 */ /* 0x000fe4000f8e18ff */
[----:B------:R-:W-:Y:S02]  /*53a0*/  SHF.L.U32 R3, R165, 0x1f, RZ ;  /* 0x0000001fa5037819 */ /* 0x000fe400000006ff */
[----:B-1----:R-:W-:Y:S02]  /*53b0*/  LEA R16, R173, UR48, 0x4 ;  /* 0x00000030ad107c11 */ /* 0x002fe4000f8e20ff */
[----:B------:R-:W2:Y:S02]  /*53c0*/  SYNCS.PHASECHK.TRANS64.TRYWAIT P0, [R0+URZ+0xa0], R3 ;  /* 0x0000a003000075a7 */ /* 0x000ea400080011ff */
[----:B--23--:R-:W-:Y:S05]  /*53d0*/  @!P0 BRA `(.L_x_100) ;  /* 0x0000006800d48947 */ /* 0x00cfea0003800000 */
.L_x_192:
[----:B------:R-:W3:Y:S01]  /*53e0*/  LDC.64 R12, c[0x0][0xb10] ;  /* 0x0002c400ff0c7b82 */ /* 0x000ee20000000a00 */
[----:B------:R-:W4:Y:S01]  /*53f0*/  LDS.128 R16, [R16+0x110] ;  /* 0x0001100010107984 */ /* 0x000f220000000c00 */
[----:B-1----:R-:W-:Y:S01]  /*5400*/  ISETP.NE.AND P1, PT, R73, 0x1, PT ;  /* 0x000000014900780c */ /* 0x002fe20003f25270 */
[----:B--2---:R-:W-:Y:S01]  /*5410*/  VIADD R0, R0, 0xb0 ;  /* 0x000000b000007836 */ /* 0x004fe20000000000 */
[----:B------:R-:W-:Y:S04]  /*5420*/  ISETP.GE.AND P0, PT, R72, 0x1, PT ;  /* 0x000000014800780c */ /* 0x000fe80003f06270 */
[----:B------:R-:W1:Y:S01]  /*5430*/  LDC.64 R10, c[0x0][0xb18] ;  /* 0x0002c600ff0a7b82 */ /* 0x000e620000000a00 */
[----:B------:R-:W-:Y:S01]  /*5440*/  PRMT R0, RZ, 0x654, R0 ;  /* 0x00000654ff007816 */ /* 0x000fe20000000000 */
[----:B------:R-:W-:Y:S01]  /*5450*/  @!PT LDS RZ, [RZ] ;  /* 0x00000000fffff984 */ /* 0x000fe20000000800 */
[----:B------:R-:W-:Y:S01]  /*5460*/  @!PT LDS RZ, [RZ] ;  /* 0x00000000fffff984 */ /* 0x000fe20000000800 */
[----:B------:R-:W-:Y:S01]  /*5470*/  @!PT LDS RZ, [RZ] ;  /* 0x00000000fffff984 */ /* 0x000fe20000000800 */
[----:B------:R-:W-:Y:S01]  /*5480*/  @!PT LDS RZ, [RZ] ;  /* 0x00000000fffff984 */ /* 0x000fe20000000800 */
[----:B------:R2:W-:Y:S06]  /*5490*/  MEMBAR.ALL.CTA ;  /* 0x0000000000007992 */ /* 0x0005ec0000008000 */
[----:B--2---:R-:W2:Y:S01]  /*54a0*/  FENCE.VIEW.ASYNC.S ;  /* 0x00000000000073c6 */ /* 0x004ea20000000000 */
[----:B------:R-:W1:Y:S08]  /*54b0*/  @!P1 LDC R14, c[0x0][0xb20] ;  /* 0x0002c800ff0e9b82 */ /* 0x000e700000000800 */
[----:B------:R-:W1:Y:S01]  /*54c0*/  @!P1 LDC R9, c[0x0][0xb0c] ;  /* 0x0002c300ff099b82 */ /* 0x000e620000000800 */
[----:B--2---:R2:W-:Y:S01]  /*54d0*/  SYNCS.ARRIVE.TRANS64.RED.A1T0 RZ, [R0+URZ], RZ ;  /* 0x000000ff00ff79a7 */ /* 0x0045e200081004ff */
[----:B----4-:R-:W-:Y:S04]  /*54e0*/  LOP3.LUT P4, RZ, R18, 0x1, RZ, 0xc0, !PT ;  /* 0x0000000112ff7812 */ /* 0x010fe8000788c0ff */
[----:B------:R-:W-:Y:S09]  /*54f0*/  P2R R171, PR, RZ, 0x10 ;  /* 0x00000010ffab7803 */ /* 0x000ff20000000000 */
[----:B------:R-:W-:Y:S02]  /*5500*/  @P4 MOV R77, R16 ;  /* 0x00000010004d4202 */ /* 0x000fe40000000f00 */
[----:B------:R-:W-:Y:S01]  /*5510*/  @P4 LOP3.LUT R75, R17, 0xffff, RZ, 0xc0, !PT ;  /* 0x0000ffff114b4812 */ /* 0x000fe200078ec0ff */
[----:B--23--:R-:W-:Y:S06]  /*5520*/  @!P0 BRA `(.L_x_101) ;  /* 0x0000000000a48947 */ /* 0x00cfec0003800000 */
[----:B------:R-:W-:Y:S01]  /*5530*/  IMAD.HI.U32 R24, R158, R71, RZ ;  /* 0x000000479e187227 */ /* 0x000fe200078e00ff */
[----:B------:R-:W-:Y:S02]  /*5540*/  ISETP.NE.AND P0, PT, R70, 0x1, PT ;  /* 0x000000014600780c */ /* 0x000fe40003f05270 */
[----:B------:R-:W-:Y:S01]  /*5550*/  ISETP.NE.AND P2, PT, R72, 0x1, PT ;  /* 0x000000014800780c */ /* 0x000fe20003f45270 */
[-C--:B------:R-:W-:Y:S01]  /*5560*/  IMAD.HI.U32 R22, R159, R152.reuse, RZ ;  /* 0x000000989f167227 */ /* 0x080fe200078e00ff */
[----:B------:R-:W-:Y:S02]  /*5570*/  SHF.R.U32.HI R23, RZ, R157, R24 ;  /* 0x0000009dff177219 */ /* 0x000fe40000011618 */
[----:B------:R-:W-:Y:S01]  /*5580*/  ISETP.NE.AND P3, PT, R74, 0x1, PT ;  /* 0x000000014a00780c */ /* 0x000fe20003f65270 */
[----:B------:R-:W-:Y:S01]  /*5590*/  IMAD.HI.U32 R28, R75, R71, RZ ;  /* 0x000000474b1c7227 */ /* 0x000fe200078e00ff */
[----:B------:R-:W-:Y:S02]  /*55a0*/  SHF.R.U32.HI R22, RZ, R153, R22 ;  /* 0x00000099ff167219 */ /* 0x000fe40000011616 */
[----:B------:R-:W-:Y:S01]  /*55b0*/  SEL R3, R158, R23, !P0 ;  /* 0x000000179e037207 */ /* 0x000fe20004000000 */
[----:B------:R-:W-:Y:S01]  /*55c0*/  IMAD.HI.U32 R26, R77, R152, RZ ;  /* 0x000000984d1a7227 */ /* 0x000fe200078e00ff */
[----:B------:R-:W-:Y:S03]  /*55d0*/  SEL R7, R159, R22, !P3 ;  /* 0x000000169f077207 */ /* 0x000fe60005800000 */
[-C--:B------:R-:W-:Y:S01]  /*55e0*/  IMAD.HI.U32 R22, R3, R68.reuse, RZ ;  /* 0x0000004403167227 */ /* 0x080fe200078e00ff */
[----:B------:R-:W-:Y:S03]  /*55f0*/  SHF.R.U32.HI R26, RZ, R153, R26 ;  /* 0x00000099ff1a7219 */ /* 0x000fe6000001161a */
[----:B------:R-:W-:Y:S01]  /*5600*/  IMAD.HI.U32 R24, R7, R68, RZ ;  /* 0x0000004407187227 */ /* 0x000fe200078e00ff */
[----:B------:R-:W-:Y:S02]  /*5610*/  @P2 SHF.R.U32.HI R3, RZ, R69, R22 ;  /* 0x00000045ff032219 */ /* 0x000fe40000011616 */
[----:B------:R-:W-:Y:S02]  /*5620*/  SHF.R.U32.HI R22, RZ, R157, R28 ;  /* 0x0000009dff167219 */ /* 0x000fe4000001161c */
[----:B------:R-:W-:Y:S01]  /*5630*/  @P2 SHF.R.U32.HI R7, RZ, R69, R24 ;  /* 0x00000045ff072219 */ /* 0x000fe20000011618 */
[C---:B------:R-:W-:Y:S01]  /*5640*/  IMAD R2, R72.reuse, R3, RZ ;  /* 0x0000000348027224 */ /* 0x040fe200078e02ff */
[----:B------:R-:W-:Y:S02]  /*5650*/  SEL R5, R75, R22, !P0 ;  /* 0x000000164b057207 */ /* 0x000fe40004000000 */
[----:B------:R-:W-:Y:S01]  /*5660*/  SEL R3, R77, R26, !P3 ;  /* 0x0000001a4d037207 */ /* 0x000fe20005800000 */
[----:B------:R-:W-:Y:S01]  /*5670*/  IMAD R4, R72, R7, RZ ;  /* 0x0000000748047224 */ /* 0x000fe200078e02ff */
[C---:B------:R-:W-:Y:S01]  /*5680*/  ISETP.GE.AND P0, PT, R5.reuse, R2, PT ;  /* 0x000000020500720c */ /* 0x040fe20003f06270 */
[----:B------:R-:W-:Y:S03]  /*5690*/  IMAD.HI.U32 R6, R5, R68, RZ ;  /* 0x0000004405067227 */ /* 0x000fe600078e00ff */
[----:B------:R-:W-:Y:S01]  /*56a0*/  ISETP.GE.OR P0, PT, R3, R4, P0 ;  /* 0x000000040300720c */ /* 0x000fe20000706670 */
[----:B------:R-:W-:Y:S01]  /*56b0*/  IMAD.MOV R4, RZ, RZ, -R3 ;  /* 0x000000ffff047224 */ /* 0x000fe200078e0a03 */
[-C--:B------:R-:W-:Y:S03]  /*56c0*/  SHF.R.U32.HI R6, RZ, R69.reuse, R6 ;  /* 0x00000045ff067219 */ /* 0x080fe60000011606 */
[----:B------:R-:W-:Y:S01]  /*56d0*/  IMAD R77, R74, R4, R77 ;  /* 0x000000044a4d7224 */ /* 0x000fe200078e024d */
[----:B------:R-:W-:Y:S05]  /*56e0*/  SEL R15, R5, R6, !P2 ;  /* 0x00000006050f7207 */ /* 0x000fea0005000000 */
[----:B------:R-:W-:Y:S02]  /*56f0*/  IMAD.MOV R6, RZ, RZ, -R15 ;  /* 0x000000ffff067224 */ /* 0x000fe400078e0a0f */
[C---:B------:R-:W-:Y:S04]  /*5700*/  @!P0 IMAD.HI.U32 R2, R3.reuse, R68, RZ ;  /* 0x0000004403028227 */ /* 0x040fe800078e00ff */
[----:B------:R-:W-:Y:S01]  /*5710*/  IMAD R6, R72, R6, R5 ;  /* 0x0000000648067224 */ /* 0x000fe200078e0205 */
[----:B------:R-:W-:Y:S04]  /*5720*/  @!P0 SHF.R.U32.HI R2, RZ, R69, R2 ;  /* 0x00000045ff028219 */ /* 0x000fe80000011602 */
[----:B------:R-:W-:Y:S02]  /*5730*/  @!P0 SEL R0, R3, R2, !P2 ;  /* 0x0000000203008207 */ /* 0x000fe40005000000 */
[----:B------:R-:W-:Y:S02]  /*5740*/  IADD3 R2, PT, PT, -R5, RZ, RZ ;  /* 0x000000ff05027210 */ /* 0x000fe40007ffe1ff */
[----:B------:R-:W-:Y:S01]  /*5750*/  @!P0 IADD3 R8, PT, PT, R15, -R0, RZ ;  /* 0x800000000f088210 */ /* 0x000fe20007ffe0ff */
[----:B------:R-:W-:Y:S02]  /*5760*/  @!P0 IMAD R0, R7, R6, R0 ;  /* 0x0000000607008224 */ /* 0x000fe400078e0200 */
[----:B------:R-:W-:Y:S02]  /*5770*/  IMAD R75, R70, R2, R75 ;  /* 0x00000002464b7224 */ /* 0x000fe400078e024b */
[----:B------:R-:W-:Y:S02]  /*5780*/  @!P0 IMAD R5, R8, R72, R3 ;  /* 0x0000004808058224 */ /* 0x000fe400078e0203 */
[----:B------:R-:W-:Y:S04]  /*5790*/  @!P0 IMAD.MOV.U32 R3, RZ, RZ, R0 ;  /* 0x000000ffff038224 */ /* 0x000fe800078e0000 */
[----:B------:R-:W-:Y:S02]  /*57a0*/  IMAD R77, R3, R74, R77 ;  /* 0x0000004a034d7224 */ /* 0x000fe400078e024d */
[----:B------:R-:W-:Y:S07]  /*57b0*/  IMAD R75, R5, R70, R75 ;  /* 0x00000046054b7224 */ /* 0x000fee00078e024b */
.L_x_101:
[----:B-1----:R-:W-:Y:S01]  /*57c0*/  @!P1 ISETP.NE.AND P0, PT, R10, 0x1, PT ;  /* 0x000000010a00980c */ /* 0x002fe20003f05270 */
[----:B------:R-:W-:Y:S01]  /*57d0*/  @!P1 IMAD.HI.U32 R3, R75, R11, RZ ;  /* 0x0000000b4b039227 */ /* 0x000fe200078e00ff */
[----:B------:R-:W-:Y:S01]  /*57e0*/  R2UR UR42, R21 ;  /* 0x00000000152a72ca */ /* 0x000fe200000e0000 */
[----:B------:R-:W-:Y:S01]  /*57f0*/  BSSY.RECONVERGENT B6, `(.L_x_102) ;  /* 0x0000031000067945 */ /* 0x000fe20003800200 */
[----:B------:R-:W-:Y:S01]  /*5800*/  R2UR UR41, R20 ;  /* 0x00000000142972ca */ /* 0x000fe200000e0000 */
[----:B------:R-:W-:Y:S01]  /*5810*/  @!P1 IMAD.HI.U32 R0, R77, R12, RZ ;  /* 0x0000000c4d009227 */ /* 0x000fe200078e00ff */
[----:B------:R-:W-:Y:S02]  /*5820*/  @!P1 SHF.R.U32.HI R2, RZ, R14, R3 ;  /* 0x0000000eff029219 */ /* 0x000fe40000011603 */
[----:B------:R-:W-:Y:S01]  /*5830*/  @!P1 ISETP.NE.AND P2, PT, R9, 0x1, PT ;  /* 0x000000010900980c */ /* 0x000fe20003f45270 */
[----:B------:R-:W-:Y:S01]  /*5840*/  VIADD R173, R173, 0x1 ;  /* 0x00000001adad7836 */ /* 0x000fe20000000000 */
[----:B------:R-:W-:Y:S02]  /*5850*/  @!P1 SEL R2, R75, R2, !P0 ;  /* 0x000000024b029207 */ /* 0x000fe40004000000 */
[----:B------:R-:W-:Y:S02]  /*5860*/  @!P1 SHF.R.U32.HI R0, RZ, R13, R0 ;  /* 0x0000000dff009219 */ /* 0x000fe40000011600 */
[----:B------:R-:W-:Y:S01]  /*5870*/  LOP3.LUT P0, RZ, R163, 0x3f0, RZ, 0xc0, !PT ;  /* 0x000003f0a3ff7812 */ /* 0x000fe2000780c0ff */
[----:B------:R-:W-:Y:S01]  /*5880*/  USHF.L.U32 UR42, UR42, 0x7, URZ ;  /* 0x000000072a2a7899 */ /* 0x000fe200080006ff */
[----:B------:R-:W-:Y:S01]  /*5890*/  @!P1 SEL R3, R77, R0, !P2 ;  /* 0x000000004d039207 */ /* 0x000fe20005000000 */
[----:B------:R-:W-:Y:S01]  /*58a0*/  USHF.L.U32 UR41, UR41, 0x8, URZ ;  /* 0x0000000829297899 */ /* 0x000fe200080006ff */
[----:B------:R-:W-:Y:S03]  /*58b0*/  @P4 SHF.R.U32.HI R164, RZ, 0x10, R17 ;  /* 0x00000010ffa44819 */ /* 0x000fe60000011611 */
[----:B------:R-:W-:Y:S02]  /*58c0*/  @!P1 IMAD.IADD R0, R2, 0x1, -R3 ;  /* 0x0000000102009824 */ /* 0x000fe400078e0a03 */
[----:B------:R-:W-:Y:S02]  /*58d0*/  @!P1 IMAD.IADD R2, R3, 0x1, -R2 ;  /* 0x0000000103029824 */ /* 0x000fe400078e0a02 */
[----:B------:R-:W-:Y:S02]  /*58e0*/  @!P1 IMAD R77, R0, R9, R77 ;  /* 0x00000009004d9224 */ /* 0x000fe400078e024d */
[----:B------:R-:W-:Y:S01]  /*58f0*/  @!P1 IMAD R75, R2, R10, R75 ;  /* 0x0000000a024b9224 */ /* 0x000fe200078e024b */
[----:B------:R-:W-:Y:S06]  /*5900*/  @!P0 BRA `(.L_x_103) ;  /* 0x00000000007c8947 */ /* 0x000fec0003800000 */
[----:B------:R-:W1:Y:S01]  /*5910*/  LDCU.64 UR8, c[0x4][0x80] ;  /* 0x01001000ff0877ac */ /* 0x000e620008000a00 */
[----:B------:R-:W-:Y:S01]  /*5920*/  MOV R2, 0x0 ;  /* 0x0000000000027802 */ /* 0x000fe20000000f00 */
[----:B------:R-:W-:Y:S02]  /*5930*/  HFMA2 R12, -RZ, RZ, 0, 5.9604644775390625e-08 ;  /* 0x00000001ff0c7431 */ /* 0x000fe400000001ff */
[----:B------:R-:W-:Y:S01]  /*5940*/  IMAD.MOV.U32 R8, RZ, RZ, 0x70 ;  /* 0x00000070ff087424 */ /* 0x000fe200078e00ff */
[----:B------:R2:W3:Y:S01]  /*5950*/  LDC.64 R14, c[0x4][R2] ;  /* 0x01000000020e7b82 */ /* 0x0004e20000000a00 */
[----:B------:R-:W4:Y:S01]  /*5960*/  LDCU.64 UR6, c[0x4][0x88] ;  /* 0x01001100ff0677ac */ /* 0x000f220008000a00 */
[----:B------:R-:W-:Y:S01]  /*5970*/  IMAD.MOV.U32 R13, RZ, RZ, RZ ;  /* 0x000000ffff0d7224 */ /* 0x000fe200078e00ff */
[----:B------:R-:W2:Y:S01]  /*5980*/  LDCU.64 UR4, c[0x4][0x8] ;  /* 0x01000100ff0477ac */ /* 0x000ea20008000a00 */
[----:B-1----:R-:W-:Y:S01]  /*5990*/  MOV R5, UR9 ;  /* 0x0000000900057c02 */ /* 0x002fe20008000f00 */
[----:B------:R-:W-:Y:S01]  /*59a0*/  IMAD.U32 R4, RZ, RZ, UR8 ;  /* 0x00000008ff047e24 */ /* 0x000fe2000f8e00ff */
[----:B----4-:R-:W-:Y:S01]  /*59b0*/  MOV R7, UR7 ;  /* 0x0000000700077c02 */ /* 0x010fe20008000f00 */
[----:B------:R-:W-:Y:S01]  /*59c0*/  IMAD.U32 R6, RZ, RZ, UR6 ;  /* 0x00000006ff067e24 */ /* 0x000fe2000f8e00ff */
[----:B--2---:R-:W-:Y:S01]  /*59d0*/  MOV R11, UR5 ;  /* 0x00000005000b7c02 */ /* 0x004fe20008000f00 */
[----:B------:R-:W-:Y:S02]  /*59e0*/  IMAD.U32 R10, RZ, RZ, UR4 ;  /* 0x00000004ff0a7e24 */ /* 0x000fe4000f8e00ff */
[----:B------:R-:W-:Y:S07]  /*59f0*/  LEPC R20, `(.L_x_104) ;  /* 0x000000001014794e */ /* 0x000fee0000000000 */
[----:B---3-5:R-:W-:Y:S05]  /*5a00*/  CALL.ABS.NOINC R14 ;  /* 0x000000000e007343 */ /* 0x028fea0003c00000 */
.L_x_104:
[----:B------:R-:W1:Y:S01]  /*5a10*/  LDCU.64 UR8, c[0x4][0x80] ;  /* 0x01001000ff0877ac */ /* 0x000e620008000a00 */
[----:B------:R-:W2:Y:S01]  /*5a20*/  LDC.64 R2, c[0x4][R2] ;  /* 0x0100000002027b82 */ /* 0x000ea20000000a00 */
[----:B------:R-:W-:Y:S02]  /*5a30*/  HFMA2 R12, -RZ, RZ, 0, 5.9604644775390625e-08 ;  /* 0x00000001ff0c7431 */ /* 0x000fe400000001ff */
[----:B------:R-:W-:Y:S02]  /*5a40*/  IMAD.MOV.U32 R8, RZ, RZ, 0x70 ;  /* 0x00000070ff087424 */ /* 0x000fe400078e00ff */
[----:B------:R-:W-:Y:S01]  /*5a50*/  IMAD.MOV.U32 R13, RZ, RZ, RZ ;  /* 0x000000ffff0d7224 */ /* 0x000fe200078e00ff */
[----:B------:R-:W3:Y:S01]  /*5a60*/  LDCU.64 UR6, c[0x4][0x88] ;  /* 0x01001100ff0677ac */ /* 0x000ee20008000a00 */
[----:B------:R-:W4:Y:S01]  /*5a70*/  LDCU.64 UR4, c[0x4][0x8] ;  /* 0x01000100ff0477ac */ /* 0x000f220008000a00 */
[----:B-1----:R-:W-:Y:S02]  /*5a80*/  MOV R4, UR8 ;  /* 0x0000000800047c02 */ /* 0x002fe40008000f00 */
[----:B------:R-:W-:Y:S02]  /*5a90*/  MOV R5, UR9 ;  /* 0x0000000900057c02 */ /* 0x000fe40008000f00 */
[----:B---3--:R-:W-:Y:S01]  /*5aa0*/  MOV R7, UR7 ;  /* 0x0000000700077c02 */ /* 0x008fe20008000f00 */
[----:B------:R-:W-:Y:S01]  /*5ab0*/  IMAD.U32 R6, RZ, RZ, UR6 ;  /* 0x00000006ff067e24 */ /* 0x000fe2000f8e00ff */
[----:B----4-:R-:W-:Y:S01]  /*5ac0*/  MOV R11, UR5 ;  /* 0x00000005000b7c02 */ /* 0x010fe20008000f00 */
[----:B------:R-:W-:Y:S02]  /*5ad0*/  IMAD.U32 R10, RZ, RZ, UR4 ;  /* 0x00000004ff0a7e24 */ /* 0x000fe4000f8e00ff */
[----:B------:R-:W-:Y:S07]  /*5ae0*/  LEPC R20, `(.L_x_103) ;  /* 0x000000001014794e */ /* 0x000fee0000000000 */
[----:B--2---:R-:W-:Y:S05]  /*5af0*/  CALL.ABS.NOINC R2 ;  /* 0x0000000002007343 */ /* 0x004fea0003c00000 */
.L_x_103:
[----:B------:R-:W-:Y:S05]  /*5b00*/  BSYNC.RECONVERGENT B6 ;  /* 0x0000000000067941 */ /* 0x000fea0003800200 */
.L_x_102:
[----:B------:R-:W-:Y:S01]  /*5b10*/  ISETP.NE.U32.AND P4, PT, R150, RZ, PT ;  /* 0x000000ff9600720c */ /* 0x000fe20003f85070 */
[----:B------:R-:W-:Y:S01]  /*5b20*/  UISETP.NE.AND UP2, UPT, UR50, URZ, UPT ;  /* 0x000000ff3200728c */ /* 0x000fe2000bf45270 */
[----:B------:R-:W-:Y:S01]  /*5b30*/  ISETP.NE.U32.AND P2, PT, RZ, UR38, PT ;  /* 0x00000026ff007c0c */ /* 0x000fe2000bf45070 */
[----:B------:R-:W-:Y:S01]  /*5b40*/  UISETP.NE.U32.AND UP1, UPT, UR44, URZ, UPT ;  /* 0x000000ff2c00728c */ /* 0x000fe2000bf25070 */
[----:B------:R-:W-:Y:S01]  /*5b50*/  ISETP.NE.AND.EX P4, PT, R151, RZ, PT, P4 ;  /* 0x000000ff9700720c */ /* 0x000fe20003f85340 */
[----:B------:R-:W-:Y:S01]  /*5b60*/  UPLOP3.LUT UP0, UPT, UPT, UPT, UPT, 0x40, 0x4 ;  /* 0x000000000004789c */ /* 0x000fe20003f0e870 */
[----:B------:R-:W-:Y:S01]  /*5b70*/  ISETP.NE.AND.EX P2, PT, RZ, UR39, PT, P2 ;  /* 0x00000027ff007c0c */ /* 0x000fe2000bf45320 */
[----:B------:R-:W-:Y:S01]  /*5b80*/  UISETP.NE.AND.EX UP1, UPT, UR45, URZ, UPT, UP1 ;  /* 0x000000ff2d00728c */ /* 0x000fe2000bf25310 */
[----:B------:R-:W-:Y:S04]  /*5b90*/  PLOP3.LUT P1, PT, PT, PT, UP2, 0x80, 0x8 ;  /* 0x000000000008781c */ /* 0x000fe80003f2f028 */
[----:B------:R-:W-:Y:S06]  /*5ba0*/  @UP2 UPLOP3.LUT UP0, UPT, UPT, UPT, UP1, 0x80, 0x8 ;  /* 0x000000000008289c */ /* 0x000fec0003f0f010 */
[----:B------:R-:W-:Y:S01]  /*5bb0*/  PLOP3.LUT P0, PT, PT, PT, UP0, 0x80, 0x8 ;  /* 0x000000000008781c */ /* 0x000fe20003f0f008 */
[----:B------:R-:W-:Y:S01]  /*5bc0*/  @!UPT UIADD3 URZ, UPT, UPT, URZ, URZ, URZ ;  /* 0x000000fffffff290 */ /* 0x000fe2000fffe0ff */
[----:B------:R-:W-:Y:S11]  /*5bd0*/  BRA.U !UP1, `(.L_x_105) ;  /* 0x0000000109387547 */ /* 0x000ff6000b800000 */
[----:B------:R-:W-:Y:S01]  /*5be0*/  UISETP.NE.U32.AND UP0, UPT, UR38, URZ, UPT ;  /* 0x000000ff2600728c */ /* 0x000fe2000bf05070 */
[----:B------:R-:W-:Y:S02]  /*5bf0*/  HFMA2 R0, -RZ, RZ, 0, 5.9604644775390625e-08 ;  /* 0x00000001ff007431 */ /* 0x000fe400000001ff */
[----:B------:R-:W-:Y:S01]  /*5c00*/  IMAD.MOV.U32 R155, RZ, RZ, 0x1 ;  /* 0x00000001ff9b7424 */ /* 0x000fe200078e00ff */
[----:B------:R-:W-:Y:S06]  /*5c10*/  UISETP.NE.AND.EX UP0, UPT, UR39, URZ, UPT, UP0 ;  /* 0x000000ff2700728c */ /* 0x000fec000bf05300 */
[----:B------:R-:W-:Y:S05]  /*5c20*/  PLOP3.LUT P3, PT, PT, PT, UP0, 0x80, 0x8 ;  /* 0x000000000008781c */ /* 0x000fea0003f6f008 */
[----:B------:R-:W1:Y:S01]  /*5c30*/  @UP0 LDCU.64 UR6, c[0x0][0x888] ;  /* 0x00011100ff0607ac */ /* 0x000e620008000a00 */
[----:B------:R-:W-:Y:S07]  /*5c40*/  @UP0 UIMAD UR4, UR36, UR44, URZ ;  /* 0x0000002c240402a4 */ /* 0x000fee000f8e02ff */
[----:B------:R-:W-:Y:S01]  /*5c50*/  @!P3 PRMT R155, R0, 0x7610, R155 ;  /* 0x00007610009bb816 */ /* 0x000fe2000000009b */
[----:B-1----:R-:W-:Y:S03]  /*5c60*/  @UP0 UIMAD.WIDE UR6, UR4, 0x4, UR6 ;  /* 0x00000004040608a5 */ /* 0x002fe6000f8e0206 */
[----:B------:R-:W1:Y:S03]  /*5c70*/  @!UP0 LDCU UR4, c[0x0][0x880] ;  /* 0x00011000ff0487ac */ /* 0x000e660008000800 */
[----:B------:R-:W-:Y:S01]  /*5c80*/  IMAD.U32 R2, RZ, RZ, UR6 ;  /* 0x00000006ff027e24 */ /* 0x000fe2000f8e00ff */
[----:B------:R-:W-:Y:S05]  /*5c90*/  MOV R3, UR7 ;  /* 0x0000000700037c02 */ /* 0x000fea0008000f00 */
[----:B-----5:R2:W5:Y:S02]  /*5ca0*/  @P3 LDG.E R81, desc[UR46][R2.64] ;  /* 0x0000002e02513981 */ /* 0x020564000c1e1900 */
[----:B-12---:R-:W-:Y:S02]  /*5cb0*/  @!P3 IMAD.U32 R81, RZ, RZ, UR4 ;  /* 0x00000004ff51be24 */ /* 0x006fe4000f8e00ff */
.L_x_105:
[----:B------:R-:W-:Y:S05]  /*5cc0*/  @!P4 BRA `(.L_x_106) ;  /* 0x000000000020c947 */ /* 0x000fea0003800000 */
[----:B------:R-:W-:Y:S04]  /*5cd0*/  ISETP.NE.U32.AND P3, PT, R148, RZ, PT ;  /* 0x000000ff9400720c */ /* 0x000fe80003f65070 */
[----:B------:R-:W-:Y:S11]  /*5ce0*/  ISETP.NE.AND.EX P3, PT, R149, RZ, PT, P3 ;  /* 0x000000ff9500720c */ /* 0x000ff60003f65330 */
[----:B------:R-:W-:Y:S02]  /*5cf0*/  @!UPT UIADD3 URZ, UPT, UPT, URZ, URZ, URZ ;  /* 0x000000fffffff290 */ /* 0x000fe4000fffe0ff */
[----:B------:R-:W1:Y:S01]  /*5d00*/  @P3 LDC.64 R2, c[0x0][0x8a8] ;  /* 0x00022a00ff023b82 */ /* 0x000e620000000a00 */
[----:B------:R-:W-:Y:S04]  /*5d10*/  @P3 IMAD R0, R150, UR36, RZ ;  /* 0x0000002496003c24 */ /* 0x000fe8000f8e02ff */
[----:B-1----:R-:W-:Y:S05]  /*5d20*/  @P3 IMAD.WIDE R2, R0, 0x4, R2 ;  /* 0x0000000400023825 */ /* 0x002fea00078e0202 */
[----:B-----5:R1:W5:Y:S02]  /*5d30*/  @P3 LDG.E R78, desc[UR46][R2.64] ;  /* 0x0000002e024e3981 */ /* 0x020364000c1e1900 */
[----:B-1----:R-:W2:Y:S02]  /*5d40*/  @!P3 LDC R78, c[0x0][0x8a0] ;  /* 0x00022800ff4ebb82 */ /* 0x002ea40000000800 */
.L_x_106:
[----:B-----5:R-:W-:Y:S01]  /*5d50*/  FSETP.NEU.AND P3, PT, R81, RZ, PT ;  /* 0x000000ff5100720b */ /* 0x020fe20003f6d000 */
[----:B------:R-:W-:Y:S01]  /*5d60*/  IMAD.SHL.U32 R182, R160, 0x2, RZ ;  /* 0x00000002a0b67824 */ /* 0x000fe200078e00ff */
[----:B------:R-:W-:Y:S01]  /*5d70*/  SEL R3, RZ, 0xffffffff, P2 ;  /* 0xffffffffff037807 */ /* 0x000fe20001000000 */
[----:B------:R-:W-:Y:S01]  /*5d80*/  IMAD.SHL.U32 R100, R168, 0x10, RZ ;  /* 0x00000010a8647824 */ /* 0x000fe200078e00ff */
[----:B------:R-:W-:Y:S01]  /*5d90*/  @P1 LOP3.LUT P2, RZ, R155, 0xff, RZ, 0xc0, !PT ;  /* 0x000000ff9bff1812 */ /* 0x000fe2000784c0ff */
[----:B------:R-:W-:Y:S01]  /*5da0*/  VIADD R181, R182, UR48 ;  /* 0x00000030b6b57c36 */ /* 0x000fe20008000000 */
[----:B------:R-:W-:Y:S01]  /*5db0*/  @P1 SEL R2, RZ, 0xffffffff, P3 ;  /* 0xffffffffff021807 */ /* 0x000fe20001800000 */
[----:B------:R-:W-:Y:S01]  /*5dc0*/  IMAD.MOV.U32 R108, RZ, RZ, -0x10 ;  /* 0xfffffff0ff6c7424 */ /* 0x000fe200078e00ff */
[----:B------:R-:W-:Y:S01]  /*5dd0*/  LOP3.LUT R167, R167, 0x1, RZ, 0x3c, !PT ;  /* 0x00000001a7a77812 */ /* 0x000fe200078e3cff */
[----:B------:R-:W-:Y:S01]  /*5de0*/  IMAD.SHL.U32 R102, R169, 0x10, RZ ;  /* 0x00000010a9667824 */ /* 0x000fe200078e00ff */
[----:B------:R-:W-:Y:S01]  /*5df0*/  @P0 SEL R2, R3, R2, !P2 ;  /* 0x0000000203020207 */ /* 0x000fe20005000000 */
[C---:B------:R-:W-:Y:S01]  /*5e00*/  IMAD.IADD R177, R181.reuse, 0x1, R100 ;  /* 0x00000001b5b17824 */ /* 0x040fe200078e0264 */
[----:B------:R-:W-:Y:S01]  /*5e10*/  LEA R183, R76, UR48, 0x3 ;  /* 0x000000304cb77c11 */ /* 0x000fe2000f8e18ff */
[----:B------:R-:W-:Y:S01]  /*5e20*/  IMAD.IADD R180, R181, 0x1, R102 ;  /* 0x00000001b5b47824 */ /* 0x000fe200078e0266 */
[----:B------:R-:W-:Y:S01]  /*5e30*/  @P1 LOP3.LUT R2, R2, 0x1, RZ, 0xc0, !PT ;  /* 0x0000000102021812 */ /* 0x000fe200078ec0ff */
[----:B------:R-:W-:Y:S01]  /*5e40*/  IMAD.IADD R175, R102, 0x1, R177 ;  /* 0x0000000166af7824 */ /* 0x000fe200078e02b1 */
[----:B------:R-:W-:Y:S01]  /*5e50*/  SHF.L.U32 R0, R166, 0x1f, RZ ;  /* 0x0000001fa6007819 */ /* 0x000fe200000006ff */
[----:B------:R-:W-:Y:S01]  /*5e60*/  BSSY B1, `(.L_x_107) ;  /* 0x000004a000017945 */ /* 0x000fe20003800000 */
[----:B------:R-:W-:Y:S01]  /*5e70*/  ISETP.NE.U32.OR P4, PT, R2, 0x1, !P1 ;  /* 0x000000010200780c */ /* 0x000fe20004f85470 */
[----:B------:R-:W-:Y:S01]  /*5e80*/  IMAD.MOV.U32 R101, RZ, RZ, 0x1 ;  /* 0x00000001ff657424 */ /* 0x000fe200078e00ff */
[----:B------:R-:W-:Y:S01]  /*5e90*/  PLOP3.LUT P2, PT, PT, PT, UP1, 0x80, 0x8 ;  /* 0x000000000008781c */ /* 0x000fe20003f4f018 */
[----:B------:R-:W-:Y:S01]  /*5ea0*/  IMAD R80, R76, 0x100, R79 ;  /* 0x000001004c507824 */ /* 0x000fe200078e024f */
[----:B------:R-:W-:Y:S01]  /*5eb0*/  SEL R2, RZ, 0xffffffff, P3 ;  /* 0xffffffffff027807 */ /* 0x000fe20001800000 */
[----:B------:R-:W-:Y:S01]  /*5ec0*/  IMAD.MOV.U32 R87, RZ, RZ, RZ ;  /* 0x000000ffff577224 */ /* 0x000fe200078e00ff */
[----:B------:R-:W-:Y:S02]  /*5ed0*/  LOP3.LUT P3, R172, R155, 0xff, RZ, 0xc0, !PT ;  /* 0x000000ff9bac7812 */ /* 0x000fe4000786c0ff */
[----:B------:R-:W-:Y:S02]  /*5ee0*/  CS2R R146, SRZ ;  /* 0x0000000000927805 */ /* 0x000fe4000001ff00 */
[----:B------:R-:W-:Y:S02]  /*5ef0*/  P2R R179, PR, RZ, 0x10 ;  /* 0x00000010ffb37803 */ /* 0x000fe40000000000 */
[----:B------:R-:W-:Y:S02]  /*5f00*/  CS2R R144, SRZ ;  /* 0x0000000000907805 */ /* 0x000fe4000001ff00 */
[----:B------:R-:W-:Y:S02]  /*5f10*/  CS2R R138, SRZ ;  /* 0x00000000008a7805 */ /* 0x000fe4000001ff00 */
[----:B------:R-:W-:Y:S02]  /*5f20*/  CS2R R136, SRZ ;  /* 0x0000000000887805 */ /* 0x000fe4000001ff00 */
[----:B------:R-:W-:Y:S02]  /*5f30*/  CS2R R130, SRZ ;  /* 0x0000000000827805 */ /* 0x000fe4000001ff00 */
[----:B------:R-:W-:Y:S02]  /*5f40*/  @P4 SHF.L.U32 R4, R167, 0x1f, RZ ;  /* 0x0000001fa7044819 */ /* 0x000fe400000006ff */
[----:B------:R-:W-:Y:S02]  /*5f50*/  CS2R R128, SRZ ;  /* 0x0000000000807805 */ /* 0x000fe4000001ff00 */
[----:B------:R-:W-:Y:S02]  /*5f60*/  @P2 SEL R2, R3, R2, !P3 ;  /* 0x0000000203022207 */ /* 0x000fe40005800000 */
[----:B------:R-:W-:Y:S01]  /*5f70*/  CS2R R122, SRZ ;  /* 0x00000000007a7805 */ /* 0x000fe2000001ff00 */
[----:B------:R-:W1:Y:S01]  /*5f80*/  @P4 SYNCS.PHASECHK.TRANS64.TRYWAIT P1, [UR48+0x50], R4 ;  /* 0x00005004ff0045a7 */ /* 0x000e620008021130 */
[----:B------:R-:W-:Y:S02]  /*5f90*/  CS2R R120, SRZ ;  /* 0x0000000000787805 */ /* 0x000fe4000001ff00 */
[----:B------:R-:W-:Y:S02]  /*5fa0*/  LOP3.LUT R2, R2, 0x1, RZ, 0xc0, !PT ;  /* 0x0000000102027812 */ /* 0x000fe400078ec0ff */
[----:B------:R-:W-:Y:S02]  /*5fb0*/  CS2R R114, SRZ ;  /* 0x0000000000727805 */ /* 0x000fe4000001ff00 */
[----:B------:R-:W-:Y:S02]  /*5fc0*/  CS2R R112, SRZ ;  /* 0x0000000000707805 */ /* 0x000fe4000001ff00 */
[----:B------:R-:W-:Y:S02]  /*5fd0*/  CS2R R106, SRZ ;  /* 0x00000000006a7805 */ /* 0x000fe4000001ff00 */
[----:B------:R-:W-:Y:S02]  /*5fe0*/  ISETP.NE.U32.AND P2, PT, R2, 0x1, PT ;  /* 0x000000010200780c */ /* 0x000fe40003f45070 */
[----:B------:R-:W-:Y:S02]  /*5ff0*/  CS2R R104, SRZ ;  /* 0x0000000000687805 */ /* 0x000fe4000001ff00 */
[----:B------:R-:W-:Y:S02]  /*6000*/  CS2R R98, SRZ ;  /* 0x0000000000627805 */ /* 0x000fe4000001ff00 */
[----:B------:R-:W-:Y:S02]  /*6010*/  CS2R R96, SRZ ;  /* 0x0000000000607805 */ /* 0x000fe4000001ff00 */
[----:B------:R-:W-:Y:S02]  /*6020*/  P2R R103, PR, RZ, 0x4 ;  /* 0x00000004ff677803 */ /* 0x000fe40000000000 */
[----:B------:R-:W-:Y:S02]  /*6030*/  CS2R R90, SRZ ;  /* 0x00000000005a7805 */ /* 0x000fe4000001ff00 */
[----:B------:R-:W-:Y:S02]  /*6040*/  ISETP.NE.U32.AND P2, PT, R161, 0x1, PT ;  /* 0x00000001a100780c */ /* 0x000fe40003f45070 */
[----:B------:R-:W-:Y:S01]  /*6050*/  CS2R R88, SRZ ;  /* 0x0000000000587805 */ /* 0x000fe2000001ff00 */
[----:B------:R3:W4:Y:S01]  /*6060*/  SYNCS.PHASECHK.TRANS64.TRYWAIT P0, [R183+URZ+0xc0], R0 ;  /* 0x0000c000b70075a7 */ /* 0x00072200080011ff */
[----:B------:R-:W-:Y:S05]  /*6070*/  SEL R108, R108, 0x10, !P2 ;  /* 0x000000106c6c7807 */ /* 0x000fea0005000000 */
[----:B------:R-:W-:Y:S02]  /*6080*/  IMAD.IADD R181, R181, 0x1, R108 ;  /* 0x00000001b5b57824 */ /* 0x000fe400078e026c */
[C---:B------:R-:W-:Y:S02]  /*6090*/  IMAD.IADD R178, R108.reuse, 0x1, R180 ;  /* 0x000000016cb27824 */ /* 0x040fe400078e02b4 */
[C---:B------:R-:W-:Y:S02]  /*60a0*/  IMAD.IADD R176, R108.reuse, 0x1, R177 ;  /* 0x000000016cb07824 */ /* 0x040fe400078e02b1 */
[----:B------:R-:W-:Y:S01]  /*60b0*/  IMAD.IADD R174, R108, 0x1, R175 ;  /* 0x000000016cae7824 */ /* 0x000fe200078e02af */
[----:B-1----:R-:W-:Y:S01]  /*60c0*/  @P4 SEL R101, RZ, 0x1, !P1 ;  /* 0x00000001ff654807 */ /* 0x002fe20004800000 */
[----:B---3--:R-:W-:Y:S06]  /*60d0*/  @!P4 BRA `(.L_x_108) ;  /* 0x000000000088c947 */ /* 0x008fec0003800000 */
[----:B------:R-:W-:Y:S01]  /*60e0*/  IMAD.MOV.U32 R147, RZ, RZ, RZ ;  /* 0x000000ffff937224 */ /* 0x000fe200078e00ff */
[----:B------:R-:W-:Y:S01]  /*60f0*/  ISETP.NE.AND P1, PT, R101, RZ, PT ;  /* 0x000000ff6500720c */ /* 0x000fe20003f25270 */
[----:B------:R-:W-:Y:S01]  /*6100*/  BSSY B0, `(.L_x_109) ;  /* 0x0000014000007945 */ /* 0x000fe20003800000 */
[----:B------:R-:W-:Y:S02]  /*6110*/  CS2R R90, SRZ ;  /* 0x00000000005a7805 */ /* 0x000fe4000001ff00 */
        /* <DEDUP_REMOVED lines=13> */
[----:B------:R-:W-:Y:S01]  /*61f0*/  CS2R R144, SRZ ;  /* 0x0000000000907805 */ /* 0x000fe2000001ff00 */
[----:B------:R-:W-:Y:S06]  /*6200*/  @P1 BRA `(.L_x_110) ;  /* 0x00000000000c1947 */ /* 0x000fec0003800000 */
[----:B------:R-:W-:Y:S04]  /*6210*/  SHF.L.U32 R3, R167, 0x1f, RZ ;  /* 0x0000001fa7037819 */ /* 0x000fe800000006ff */
[----:B------:R-:W1:Y:S02]  /*6220*/  SYNCS.PHASECHK.TRANS64.TRYWAIT P1, [UR48+0x50], R3 ;  /* 0x00005003ff0075a7 */ /* 0x000e640008021130 */
[----:B-1----:R-:W-:Y:S05]  /*6230*/  @!P1 BRA `(.L_x_111) ;  /* 0x0000005c00509947 */ /* 0x002fea0003800000 */
.L_x_110:
[----:B------:R-:W-:Y:S05]  /*6240*/  BSYNC B0 ;  /* 0x0000000000007941 */ /* 0x000fea0003800000 */
.L_x_109:
[----:B------:R-:W-:Y:S01]  /*6250*/  ISETP.NE.AND P1, PT, R103, RZ, PT ;  /* 0x000000ff6700720c */ /* 0x000fe20003f25270 */
[----:B------:R-:W-:Y:S11]  /*6260*/  HFMA2 R87, -RZ, RZ, 0, 5.9604644775390625e-08 ;  /* 0x00000001ff577431 */ /* 0x000ff600000001ff */
[----:B------:R-:W-:Y:S01]  /*6270*/  @!UPT UIADD3 URZ, UPT, UPT, URZ, URZ, URZ ;  /* 0x000000fffffff290 */ /* 0x000fe2000fffe0ff */
[----:B------:R3:W1:Y:S04]  /*6280*/  @P1 LDS.128 R88, [R182+UR48+0x400] ;  /* 0x00040030b6581984 */ /* 0x0006680008000c00 */
[----:B------:R3:W1:Y:S04]  /*6290*/  @P1 LDS.128 R96, [R181+0x400] ;  /* 0x00040000b5601984 */ /* 0x0006680000000c00 */
[----:B------:R3:W1:Y:S04]  /*62a0*/  @P1 LDS.128 R104, [R180+0x400] ;  /* 0x00040000b4681984 */ /* 0x0006680000000c00 */
[----:B------:R3:W1:Y:S04]  /*62b0*/  @P1 LDS.128 R112, [R178+0x400] ;  /* 0x00040000b2701984 */ /* 0x0006680000000c00 */
[----:B------:R3:W1:Y:S04]  /*62c0*/  @P1 LDS.128 R120, [R177+0x400] ;  /* 0x00040000b1781984 */ /* 0x0006680000000c00 */
[----:B------:R3:W1:Y:S04]  /*62d0*/  @P1 LDS.128 R128, [R176+0x400] ;  /* 0x00040000b0801984 */ /* 0x0006680000000c00 */
[----:B------:R3:W1:Y:S04]  /*62e0*/  @P1 LDS.128 R136, [R175+0x400] ;  /* 0x00040000af881984 */ /* 0x0006680000000c00 */
[----:B------:R3:W1:Y:S02]  /*62f0*/  @P1 LDS.128 R144, [R174+0x400] ;  /* 0x00040000ae901984 */ /* 0x0006640000000c00 */
.L_x_108:
[----:B------:R-:W-:Y:S05]  /*6300*/  BSYNC B1 ;  /* 0x0000000000017941 */ /* 0x000fea0003800000 */
.L_x_107:
[----:B-1----:R-:W-:Y:S04]  /*6310*/  SHF.R.U32.HI R3, RZ, 0x15, R80 ;  /* 0x00000015ff037819 */ /* 0x002fe80000011650 */
[----:B------:R-:W-:Y:S01]  /*6320*/  LOP3.LUT P1, RZ, R3, 0x3, R162, 0x48, !PT ;  /* 0x0000000303ff7812 */ /* 0x000fe200078248a2 */
[----:B------:R-:W-:Y:S01]  /*6330*/  @!UPT UIADD3 URZ, UPT, UPT, URZ, URZ, URZ ;  /* 0x000000fffffff290 */ /* 0x000fe2000fffe0ff */
[----:B----4-:R-:W-:Y:S11]  /*6340*/  @P0 BRA `(.L_x_112) ;  /* 0x0000000000080947 */ /* 0x010ff60003800000 */
[----:B------:R-:W1:Y:S02]  /*6350*/  SYNCS.PHASECHK.TRANS64.TRYWAIT P0, [R183+URZ+0xc0], R0 ;  /* 0x0000c000b70075a7 */ /* 0x000e6400080011ff */
[----:B-1----:R-:W-:Y:S05]  /*6360*/  @!P0 BRA `(.L_x_113) ;  /* 0x0000005c001c8947 */ /* 0x002fea0003800000 */
.L_x_112:
[----:B------:R-:W-:Y:S05]  /*6370*/  @!P1 BRA `(.L_x_114) ;  /* 0x0000000000409947 */ /* 0x000fea0003800000 */
[----:B------:R-:W4:Y:S01]  /*6380*/  LDCU.64 UR8, c[0x4][0x70] ;  /* 0x01000e00ff0877ac */ /* 0x000f220008000a00 */
[----:B------:R-:W-:Y:S01]  /*6390*/  MOV R3, 0x0 ;  /* 0x0000000000037802 */ /* 0x000fe20000000f00 */
[----:B------:R-:W-:Y:S02]  /*63a0*/  HFMA2 R12, -RZ, RZ, 0, 5.9604644775390625e-08 ;  /* 0x00000001ff0c7431 */ /* 0x000fe400000001ff */
[----:B------:R-:W-:Y:S02]  /*63b0*/  IMAD.MOV.U32 R8, RZ, RZ, 0x192 ;  /* 0x00000192ff087424 */ /* 0x000fe400078e00ff */
[----:B------:R-:W-:Y:S01]  /*63c0*/  IMAD.MOV.U32 R13, RZ, RZ, RZ ;  /* 0x000000ffff0d7224 */ /* 0x000fe200078e00ff */
[----:B------:R-:W5:Y:S01]  /*63d0*/  LDCU.64 UR6, c[0x4][0x78] ;  /* 0x01000f00ff0677ac */ /* 0x000f620008000a00 */
[----:B------:R-:W1:Y:S01]  /*63e0*/  LDC.64 R2, c[0x4][R3] ;  /* 0x0100000003027b82 */ /* 0x000e620000000a00 */
[----:B------:R-:W2:Y:S01]  /*63f0*/  LDCU.64 UR4, c[0x4][0x10] ;  /* 0x01000200ff0477ac */ /* 0x000ea20008000a00 */
[----:B----4-:R-:W-:Y:S01]  /*6400*/  MOV R5, UR9 ;  /* 0x0000000900057c02 */ /* 0x010fe20008000f00 */
[----:B------:R-:W-:Y:S01]  /*6410*/  IMAD.U32 R4, RZ, RZ, UR8 ;  /* 0x00000008ff047e24 */ /* 0x000fe2000f8e00ff */
[----:B-----5:R-:W-:Y:S01]  /*6420*/  MOV R7, UR7 ;  /* 0x0000000700077c02 */ /* 0x020fe20008000f00 */
[----:B------:R-:W-:Y:S01]  /*6430*/  IMAD.U32 R6, RZ, RZ, UR6 ;  /* 0x00000006ff067e24 */ /* 0x000fe2000f8e00ff */
[----:B--2---:R-:W-:Y:S01]  /*6440*/  MOV R11, UR5 ;  /* 0x00000005000b7c02 */ /* 0x004fe20008000f00 */
[----:B------:R-:W-:Y:S02]  /*6450*/  IMAD.U32 R10, RZ, RZ, UR4 ;  /* 0x00000004ff0a7e24 */ /* 0x000fe4000f8e00ff */
[----:B------:R-:W-:Y:S07]  /*6460*/  LEPC R20, `(.L_x_114) ;  /* 0x000000001014794e */ /* 0x000fee0000000000 */
[----:B-1-3--:R-:W-:Y:S05]  /*6470*/  CALL.ABS.NOINC R2 ;  /* 0x0000000002007343 */ /* 0x00afea0003c00000 */
.L_x_114:
[----:B------:R-:W-:Y:S01]  /*6480*/  SHF.L.U32 R82, R88, 0x10, RZ ;  /* 0x0000001058527819 */ /* 0x000fe200000006ff */
[----:B------:R-:W-:Y:S05]  /*6490*/  WARPSYNC.ALL ;  /* 0x0000000000007948 */ /* 0x000fea0003800000 */
[----:B------:R-:W-:Y:S01]  /*64a0*/  R2UR UR4, R80 ;  /* 0x00000000500472ca */ /* 0x000fe200000e0000 */
[----:B------:R-:W-:Y:S01]  /*64b0*/  BSSY.RECONVERGENT B0, `(.L_x_115) ;  /* 0x00000fc000007945 */ /* 0x000fe20003800200 */
[----:B------:R-:W-:Y:S02]  /*64c0*/  LOP3.LUT R83, R88, 0xffff0000, RZ, 0xc0, !PT ;  /* 0xffff000058537812 */ /* 0x000fe400078ec0ff */
[----:B------:R-:W-:Y:S02]  /*64d0*/  LOP3.LUT R84, R89, 0xffff0000, RZ, 0xc0, !PT ;  /* 0xffff000059547812 */ /* 0x000fe400078ec0ff */
[C---:B------:R-:W-:Y:S02]  /*64e0*/  SHF.L.U32 R85, R107.reuse, 0x10, RZ ;  /* 0x000000106b557819 */ /* 0x040fe400000006ff */
[----:B------:R-:W-:Y:S02]  /*64f0*/  LOP3.LUT R86, R107, 0xffff0000, RZ, 0xc0, !PT ;  /* 0xffff00006b567812 */ /* 0x000fe400078ec0ff */
[----:B------:R-:W-:Y:S03]  /*6500*/  ISETP.NE.AND P0, PT, R170, RZ, PT ;  /* 0x000000ffaa00720c */ /* 0x000fe60003f05270 */
[----:B------:R-:W1:Y:S02]  /*6510*/  LDTM.x64 R4, tmem[UR4] ;  /* 0x00000004000479ee */ /* 0x000e640008340000 */
[C---:B-12---:R-:W-:Y:S01]  /*6520*/  FMUL R0, R78.reuse, R4 ;  /* 0x000000044e007220 */ /* 0x046fe20000400000 */
[C---:B------:R-:W-:Y:S01]  /*6530*/  FMUL R2, R78.reuse, R5 ;  /* 0x000000054e027220 */ /* 0x040fe20000400000 */
[C---:B------:R-:W-:Y:S01]  /*6540*/  FMUL R3, R78.reuse, R6 ;  /* 0x000000064e037220 */ /* 0x040fe20000400000 */
[----:B------:R-:W-:Y:S01]  /*6550*/  FMUL R7, R78, R7 ;  /* 0x000000074e077220 */ /* 0x000fe20000400000 */
[----:B------:R-:W-:Y:S01]  /*6560*/  FFMA R0, R81, R82, R0 ;  /* 0x0000005251007223 */ /* 0x000fe20000000000 */
[----:B------:R-:W-:Y:S01]  /*6570*/  SHF.L.U32 R82, R89, 0x10, RZ ;  /* 0x0000001059527819 */ /* 0x000fe200000006ff */
[C---:B------:R-:W-:Y:S01]  /*6580*/  FFMA R2, R81.reuse, R83, R2 ;  /* 0x0000005351027223 */ /* 0x040fe20000000002 */
[----:B------:R-:W-:Y:S01]  /*6590*/  SHF.L.U32 R83, R90, 0x10, RZ ;  /* 0x000000105a537819 */ /* 0x000fe200000006ff */
[C---:B------:R-:W-:Y:S01]  /*65a0*/  FMUL R4, R78.reuse, R8 ;  /* 0x000000084e047220 */ /* 0x040fe20000400000 */
[----:B------:R-:W-:Y:S01]  /*65b0*/  FMUL R5, R78, R9 ;  /* 0x000000094e057220 */ /* 0x000fe20000400000 */
[C---:B------:R-:W-:Y:S01]  /*65c0*/  FFMA R3, R81.reuse, R82, R3 ;  /* 0x0000005251037223 */ /* 0x040fe20000000003 */
[----:B------:R-:W-:Y:S01]  /*65d0*/  LOP3.LUT R82, R90, 0xffff0000, RZ, 0xc0, !PT ;  /* 0xffff00005a527812 */ /* 0x000fe200078ec0ff */
[----:B------:R-:W-:Y:S01]  /*65e0*/  FFMA R7, R81, R84, R7 ;  /* 0x0000005451077223 */ /* 0x000fe20000000007 */
[----:B------:R-:W-:Y:S01]  /*65f0*/  LOP3.LUT R84, R91, 0xffff0000, RZ, 0xc0, !PT ;  /* 0xffff00005b547812 */ /* 0x000fe200078ec0ff */
[----:B------:R-:W-:Y:S01]  /*6600*/  FFMA R4, R81, R83, R4 ;  /* 0x0000005351047223 */ /* 0x000fe20000000004 */
[----:B------:R-:W-:Y:S01]  /*6610*/  SHF.L.U32 R83, R91, 0x10, RZ ;  /* 0x000000105b537819 */ /* 0x000fe200000006ff */
[----:B------:R-:W-:Y:S01]  /*6620*/  FMUL R6, R78, R10 ;  /* 0x0000000a4e067220 */ /* 0x000fe20000400000 */
[----:B------:R-:W-:Y:S01]  /*6630*/  F2FP.BF16.F32.PACK_AB R92, R2, R0 ;  /* 0x00000000025c723e */ /* 0x000fe200000010ff */
[----:B------:R-:W-:Y:S01]  /*6640*/  FMUL R11, R78, R11 ;  /* 0x0000000b4e0b7220 */ /* 0x000fe20000400000 */
[----:B------:R-:W-:Y:S01]  /*6650*/  F2FP.BF16.F32.PACK_AB R93, R7, R3 ;  /* 0x00000003075d723e */ /* 0x000fe200000010ff */
[C---:B------:R-:W-:Y:S01]  /*6660*/  FFMA R5, R81.reuse, R82, R5 ;  /* 0x0000005251057223 */ /* 0x040fe20000000005 */
[----:B------:R-:W-:Y:S01]  /*6670*/  SHF.L.U32 R82, R96, 0x10, RZ ;  /* 0x0000001060527819 */ /* 0x000fe200000006ff */
[----:B------:R-:W-:Y:S01]  /*6680*/  FFMA R6, R81, R83, R6 ;  /* 0x0000005351067223 */ /* 0x000fe20000000006 */
[----:B------:R-:W-:Y:S01]  /*6690*/  SHF.L.U32 R83, R98, 0x10, RZ ;  /* 0x0000001062537819 */ /* 0x000fe200000006ff */
[----:B------:R-:W-:Y:S01]  /*66a0*/  FMUL R8, R78, R12 ;  /* 0x0000000c4e087220 */ /* 0x000fe20000400000 */
[----:B------:R-:W-:Y:S01]  /*66b0*/  F2FP.BF16.F32.PACK_AB R94, R5, R4 ;  /* 0x00000004055e723e */ /* 0x000fe200000010ff */
[C---:B------:R-:W-:Y:S01]  /*66c0*/  FFMA R11, R81.reuse, R84, R11 ;  /* 0x00000054510b7223 */ /* 0x040fe2000000000b */
[----:B------:R-:W-:Y:S01]  /*66d0*/  LOP3.LUT R84, R96, 0xffff0000, RZ, 0xc0, !PT ;  /* 0xffff000060547812 */ /* 0x000fe200078ec0ff */
[C---:B------:R-:W-:Y:S01]  /*66e0*/  FMUL R9, R78.reuse, R13 ;  /* 0x0000000d4e097220 */ /* 0x040fe20000400000 */
[----:B------:R-:W-:Y:S01]  /*66f0*/  FFMA R8, R81, R82, R8 ;  /* 0x0000005251087223 */ /* 0x000fe20000000008 */
[----:B------:R-:W-:Y:S01]  /*6700*/  SHF.L.U32 R82, R97, 0x10, RZ ;  /* 0x0000001061527819 */ /* 0x000fe200000006ff */
[C---:B------:R-:W-:Y:S01]  /*6710*/  FMUL R10, R78.reuse, R14 ;  /* 0x0000000e4e0a7220 */ /* 0x040fe20000400000 */
[----:B------:R-:W-:Y:S01]  /*6720*/  F2FP.BF16.F32.PACK_AB R95, R11, R6 ;  /* 0x000000060b5f723e */ /* 0x000fe200000010ff */
[----:B------:R-:W-:Y:S01]  /*6730*/  FFMA R9, R81, R84, R9 ;  /* 0x0000005451097223 */ /* 0x000fe20000000009 */
[----:B------:R-:W-:Y:S01]  /*6740*/  LOP3.LUT R84, R97, 0xffff0000, RZ, 0xc0, !PT ;  /* 0xffff000061547812 */ /* 0x000fe200078ec0ff */
[----:B------:R-:W-:Y:S01]  /*6750*/  FMUL R15, R78, R15 ;  /* 0x0000000f4e0f7220 */ /* 0x000fe20000400000 */
[----:B------:R-:W-:Y:S01]  /*6760*/  FFMA R10, R81, R82, R10 ;  /* 0x00000052510a7223 */ /* 0x000fe2000000000a */
[----:B------:R-:W-:Y:S01]  /*6770*/  LOP3.LUT R82, R98, 0xffff0000, RZ, 0xc0, !PT ;  /* 0xffff000062527812 */ /* 0x000fe200078ec0ff */
[C---:B------:R-:W-:Y:S01]  /*6780*/  FMUL R12, R78.reuse, R16 ;  /* 0x000000104e0c7220 */ /* 0x040fe20000400000 */
[----:B------:R-:W-:Y:S01]  /*6790*/  F2FP.BF16.F32.PACK_AB R116, R9, R8 ;  /* 0x000000080974723e */ /* 0x000fe200000010ff */
[----:B------:R-:W-:Y:S01]  /*67a0*/  FMUL R13, R78, R17 ;  /* 0x000000114e0d7220 */ /* 0x000fe20000400000 */
[----:B------:R-:W-:Y:S01]  /*67b0*/  FFMA R15, R81, R84, R15 ;  /* 0x00000054510f7223 */ /* 0x000fe2000000000f */
[----:B------:R-:W-:Y:S01]  /*67c0*/  LOP3.LUT R84, R99, 0xffff0000, RZ, 0xc0, !PT ;  /* 0xffff000063547812 */ /* 0x000fe200078ec0ff */
[----:B------:R-:W-:Y:S01]  /*67d0*/  FFMA R12, R81, R83, R12 ;  /* 0x00000053510c7223 */ /* 0x000fe2000000000c */
[----:B------:R-:W-:Y:S01]  /*67e0*/  SHF.L.U32 R83, R99, 0x10, RZ ;  /* 0x0000001063537819 */ /* 0x000fe200000006ff */
[----:B------:R-:W-:Y:S01]  /*67f0*/  FFMA R13, R81, R82, R13 ;  /* 0x00000052510d7223 */ /* 0x000fe2000000000d */
[----:B------:R-:W-:Y:S01]  /*6800*/  SHF.L.U32 R82, R104, 0x10, RZ ;  /* 0x0000001068527819 */ /* 0x000fe200000006ff */
[C---:B------:R-:W-:Y:S01]  /*6810*/  FMUL R14, R78.reuse, R18 ;  /* 0x000000124e0e7220 */ /* 0x040fe20000400000 */
[----:B------:R-:W-:Y:S01]  /*6820*/  F2FP.BF16.F32.PACK_AB R117, R15, R10 ;  /* 0x0000000a0f75723e */ /* 0x000fe200000010ff */
[C---:B------:R-:W-:Y:S01]  /*6830*/  FMUL R19, R78.reuse, R19 ;  /* 0x000000134e137220 */ /* 0x040fe20000400000 */
[----:B------:R-:W-:Y:S01]  /*6840*/  F2FP.BF16.F32.PACK_AB R118, R13, R12 ;  /* 0x0000000c0d76723e */ /* 0x000fe200000010ff */
[----:B------:R-:W-:Y:S01]  /*6850*/  FMUL R16, R78, R20 ;  /* 0x000000144e107220 */ /* 0x000fe20000400000 */
[C---:B------:R-:W-:Y:S01]  /*6860*/  FFMA R14, R81.reuse, R83, R14 ;  /* 0x00000053510e7223 */ /* 0x040fe2000000000e */
[----:B------:R-:W-:Y:S01]  /*6870*/  SHF.L.U32 R83, R106, 0x10, RZ ;  /* 0x000000106a537819 */ /* 0x000fe200000006ff */
[C---:B------:R-:W-:Y:S01]  /*6880*/  FFMA R19, R81.reuse, R84, R19 ;  /* 0x0000005451137223 */ /* 0x040fe20000000013 */
[----:B------:R-:W-:Y:S01]  /*6890*/  LOP3.LUT R84, R104, 0xffff0000, RZ, 0xc0, !PT ;  /* 0xffff000068547812 */ /* 0x000fe200078ec0ff */
[----:B------:R-:W-:Y:S01]  /*68a0*/  FFMA R16, R81, R82, R16 ;  /* 0x0000005251107223 */ /* 0x000fe20000000010 */
[----:B------:R-:W-:Y:S01]  /*68b0*/  SHF.L.U32 R82, R105, 0x10, RZ ;  /* 0x0000001069527819 */ /* 0x000fe200000006ff */
[C---:B------:R-:W-:Y:S01]  /*68c0*/  FMUL R17, R78.reuse, R21 ;  /* 0x000000154e117220 */ /* 0x040fe20000400000 */
[----:B------:R-:W-:Y:S01]  /*68d0*/  F2FP.BF16.F32.PACK_AB R119, R19, R14 ;  /* 0x0000000e1377723e */ /* 0x000fe200000010ff */
[C---:B------:R-:W-:Y:S01]  /*68e0*/  FMUL R18, R78.reuse, R22 ;  /* 0x000000164e127220 */ /* 0x040fe20000400000 */
[----:B------:R-:W-:Y:S01]  /*68f0*/  FMUL R23, R78, R23 ;  /* 0x000000174e177220 */ /* 0x000fe20000400000 */
[C---:B------:R-:W-:Y:S01]  /*6900*/  FFMA R17, R81.reuse, R84, R17 ;  /* 0x0000005451117223 */ /* 0x040fe20000000011 */
[----:B------:R-:W-:Y:S01]  /*6910*/  LOP3.LUT R84, R106, 0xffff0000, RZ, 0xc0, !PT ;  /* 0xffff00006a547812 */ /* 0x000fe200078ec0ff */
[----:B------:R-:W-:Y:S01]  /*6920*/  FFMA R18, R81, R82, R18 ;  /* 0x0000005251127223 */ /* 0x000fe20000000012 */
[----:B------:R-:W-:Y:S01]  /*6930*/  LOP3.LUT R82, R105, 0xffff0000, RZ, 0xc0, !PT ;  /* 0xffff000069527812 */ /* 0x000fe200078ec0ff */
[C---:B------:R-:W-:Y:S01]  /*6940*/  FMUL R20, R78.reuse, R24 ;  /* 0x000000184e147220 */ /* 0x040fe20000400000 */
[----:B------:R-:W-:Y:S01]  /*6950*/  F2FP.BF16.F32.PACK_AB R124, R17, R16 ;  /* 0x00000010117c723e */ /* 0x000fe200000010ff */
[C---:B------:R-:W-:Y:S01]  /*6960*/  FMUL R21, R78.reuse, R25 ;  /* 0x000000194e157220 */ /* 0x040fe20000400000 */
[----:B------:R-:W-:Y:S01]  /*6970*/  FMUL R22, R78, R26 ;  /* 0x0000001a4e167220 */ /* 0x000fe20000400000 */
[C---:B------:R-:W-:Y:S01]  /*6980*/  FFMA R23, R81.reuse, R82, R23 ;  /* 0x0000005251177223 */ /* 0x040fe20000000017 */
[----:B------:R-:W-:Y:S01]  /*6990*/  SHF.L.U32 R82, R112, 0x10, RZ ;  /* 0x0000001070527819 */ /* 0x000fe200000006ff */
[C---:B------:R-:W-:Y:S01]  /*69a0*/  FMUL R27, R78.reuse, R27 ;  /* 0x0000001b4e1b7220 */ /* 0x040fe20000400000 */
[----:B------:R-:W-:Y:S01]  /*69b0*/  FFMA R20, R81, R83, R20 ;  /* 0x0000005351147223 */ /* 0x000fe20000000014 */
[----:B------:R-:W-:Y:S01]  /*69c0*/  SHF.L.U32 R83, R113, 0x10, RZ ;  /* 0x0000001071537819 */ /* 0x000fe200000006ff */
[----:B------:R-:W-:Y:S01]  /*69d0*/  FMUL R24, R78, R28 ;  /* 0x0000001c4e187220 */ /* 0x000fe20000400000 */
[----:B------:R-:W-:Y:S01]  /*69e0*/  F2FP.BF16.F32.PACK_AB R125, R23, R18 ;  /* 0x00000012177d723e */ /* 0x000fe200000010ff */
[C---:B------:R-:W-:Y:S01]  /*69f0*/  FFMA R21, R81.reuse, R84, R21 ;  /* 0x0000005451157223 */ /* 0x040fe20000000015 */
[----:B------:R-:W-:Y:S01]  /*6a00*/  LOP3.LUT R84, R112, 0xffff0000, RZ, 0xc0, !PT ;  /* 0xffff000070547812 */ /* 0x000fe200078ec0ff */
[----:B------:R-:W-:Y:S01]  /*6a10*/  FFMA R22, R81, R85, R22 ;  /* 0x0000005551167223 */ /* 0x000fe20000000016 */
[----:B------:R-:W-:Y:S01]  /*6a20*/  SHF.L.U32 R85, R115, 0x10, RZ ;  /* 0x0000001073557819 */ /* 0x000fe200000006ff */
[----:B------:R-:W-:Y:S01]  /*6a30*/  FFMA R27, R81, R86, R27 ;  /* 0x00000056511b7223 */ /* 0x000fe2000000001b */
[----:B------:R-:W-:Y:S01]  /*6a40*/  F2FP.BF16.F32.PACK_AB R126, R21, R20 ;  /* 0x00000014157e723e */ /* 0x000fe200000010ff */
[----:B------:R-:W-:Y:S01]  /*6a50*/  FFMA R24, R81, R82, R24 ;  /* 0x0000005251187223 */ /* 0x000fe20000000018 */
[----:B------:R-:W-:Y:S01]  /*6a60*/  LOP3.LUT R82, R113, 0xffff0000, RZ, 0xc0, !PT ;  /* 0xffff000071527812 */ /* 0x000fe200078ec0ff */
[C---:B------:R-:W-:Y:S01]  /*6a70*/  FMUL R25, R78.reuse, R29 ;  /* 0x0000001d4e197220 */ /* 0x040fe20000400000 */
[----:B------:R-:W-:Y:S01]  /*6a80*/  F2FP.BF16.F32.PACK_AB R127, R27, R22 ;  /* 0x000000161b7f723e */ /* 0x000fe200000010ff */
[C---:B------:R-:W-:Y:S01]  /*6a90*/  FMUL R26, R78.reuse, R30 ;  /* 0x0000001e4e1a7220 */ /* 0x040fe20000400000 */
[----:B------:R-:W-:Y:S01]  /*6aa0*/  LOP3.LUT R86, R147, 0xffff0000, RZ, 0xc0, !PT ;  /* 0xffff000093567812 */ /* 0x000fe200078ec0ff */
[----:B------:R-:W-:Y:S01]  /*6ab0*/  FMUL R31, R78, R31 ;  /* 0x0000001f4e1f7220 */ /* 0x000fe20000400000 */
[----:B------:R-:W-:Y:S01]  /*6ac0*/  FFMA R25, R81, R84, R25 ;  /* 0x0000005451197223 */ /* 0x000fe20000000019 */
[----:B------:R-:W-:Y:S01]  /*6ad0*/  LOP3.LUT R84, R115, 0xffff0000, RZ, 0xc0, !PT ;  /* 0xffff000073547812 */ /* 0x000fe200078ec0ff */
[C---:B------:R-:W-:Y:S01]  /*6ae0*/  FFMA R26, R81.reuse, R83, R26 ;  /* 0x00000053511a7223 */ /* 0x040fe2000000001a */
[C---:B------:R-:W-:Y:S01]  /*6af0*/  SHF.L.U32 R83, R114.reuse, 0x10, RZ ;  /* 0x0000001072537819 */ /* 0x040fe200000006ff */
[C---:B------:R-:W-:Y:S01]  /*6b00*/  FFMA R31, R81.reuse, R82, R31 ;  /* 0x00000052511f7223 */ /* 0x040fe2000000001f */
[----:B------:R-:W-:Y:S01]  /*6b10*/  LOP3.LUT R82, R114, 0xffff0000, RZ, 0xc0, !PT ;  /* 0xffff000072527812 */ /* 0x000fe200078ec0ff */
[C---:B------:R-:W-:Y:S01]  /*6b20*/  FMUL R28, R78.reuse, R32 ;  /* 0x000000204e1c7220 */ /* 0x040fe20000400000 */
[C---:B------:R-:W-:Y:S01]  /*6b30*/  FMUL R29, R78.reuse, R33 ;  /* 0x000000214e1d7220 */ /* 0x040fe20000400000 */
[C---:B------:R-:W-:Y:S01]  /*6b40*/  FMUL R30, R78.reuse, R34 ;  /* 0x000000224e1e7220 */ /* 0x040fe20000400000 */
[----:B------:R-:W-:Y:S01]  /*6b50*/  FMUL R35, R78, R35 ;  /* 0x000000234e237220 */ /* 0x000fe20000400000 */
[----:B------:R-:W-:Y:S01]  /*6b60*/  FFMA R28, R81, R83, R28 ;  /* 0x00000053511c7223 */ /* 0x000fe2000000001c */
[----:B------:R-:W-:Y:S01]  /*6b70*/  SHF.L.U32 R83, R121, 0x10, RZ ;  /* 0x0000001079537819 */ /* 0x000fe200000006ff */
[C---:B------:R-:W-:Y:S01]  /*6b80*/  FFMA R29, R81.reuse, R82, R29 ;  /* 0x00000052511d7223 */ /* 0x040fe2000000001d */
[C---:B------:R-:W-:Y:S01]  /*6b90*/  SHF.L.U32 R82, R120.reuse, 0x10, RZ ;  /* 0x0000001078527819 */ /* 0x040fe200000006ff */
[----:B------:R-:W-:Y:S01]  /*6ba0*/  FFMA R30, R81, R85, R30 ;  /* 0x00000055511e7223 */ /* 0x000fe2000000001e */
[----:B------:R-:W-:Y:S01]  /*6bb0*/  SHF.L.U32 R85, R123, 0x10, RZ ;  /* 0x000000107b557819 */ /* 0x000fe200000006ff */
[C---:B------:R-:W-:Y:S01]  /*6bc0*/  FFMA R35, R81.reuse, R84, R35 ;  /* 0x0000005451237223 */ /* 0x040fe20000000023 */
[----:B------:R-:W-:Y:S01]  /*6bd0*/  LOP3.LUT R84, R120, 0xffff0000, RZ, 0xc0, !PT ;  /* 0xffff000078547812 */ /* 0x000fe200078ec0ff */
[C---:B------:R-:W-:Y:S01]  /*6be0*/  FMUL R32, R78.reuse, R36 ;  /* 0x000000244e207220 */ /* 0x040fe20000400000 */
[C---:B------:R-:W-:Y:S01]  /*6bf0*/  FMUL R33, R78.reuse, R37 ;  /* 0x000000254e217220 */ /* 0x040fe20000400000 */
[----:B------:R-:W-:Y:S01]  /*6c00*/  FMUL R34, R78, R38 ;  /* 0x000000264e227220 */ /* 0x000fe20000400000 */
[----:B------:R1:W-:Y:S01]  /*6c10*/  STS.128 [R182+UR48+0x400], R92 ;  /* 0x0004005cb6007988 */ /* 0x0003e20008000c30 */
[----:B------:R-:W-:Y:S01]  /*6c20*/  FFMA R32, R81, R82, R32 ;  /* 0x0000005251207223 */ /* 0x000fe20000000020 */
[----:B------:R-:W-:Y:S01]  /*6c30*/  LOP3.LUT R82, R121, 0xffff0000, RZ, 0xc0, !PT ;  /* 0xffff000079527812 */ /* 0x000fe200078ec0ff */
[C---:B------:R-:W-:Y:S01]  /*6c40*/  FFMA R33, R81.reuse, R84, R33 ;  /* 0x0000005451217223 */ /* 0x040fe20000000021 */
[----:B------:R-:W-:Y:S01]  /*6c50*/  LOP3.LUT R84, R122, 0xffff0000, RZ, 0xc0, !PT ;  /* 0xffff00007a547812 */ /* 0x000fe200078ec0ff */
[----:B------:R-:W-:Y:S01]  /*6c60*/  FMUL R39, R78, R39 ;  /* 0x000000274e277220 */ /* 0x000fe20000400000 */
[C---:B------:R-:W-:Y:S01]  /*6c70*/  FFMA R34, R81.reuse, R83, R34 ;  /* 0x0000005351227223 */ /* 0x040fe20000000022 */
[----:B------:R-:W-:Y:S01]  /*6c80*/  SHF.L.U32 R83, R122, 0x10, RZ ;  /* 0x000000107a537819 */ /* 0x000fe200000006ff */
[C---:B------:R-:W-:Y:S01]  /*6c90*/  FMUL R36, R78.reuse, R40 ;  /* 0x000000284e247220 */ /* 0x040fe20000400000 */
[----:B------:R-:W-:Y:S01]  /*6ca0*/  FFMA R39, R81, R82, R39 ;  /* 0x0000005251277223 */ /* 0x000fe20000000027 */
[----:B------:R-:W-:Y:S01]  /*6cb0*/  LOP3.LUT R82, R123, 0xffff0000, RZ, 0xc0, !PT ;  /* 0xffff00007b527812 */ /* 0x000fe200078ec0ff */
[C---:B------:R-:W-:Y:S01]  /*6cc0*/  FMUL R37, R78.reuse, R41 ;  /* 0x000000294e257220 */ /* 0x040fe20000400000 */
[C---:B------:R-:W-:Y:S01]  /*6cd0*/  FMUL R38, R78.reuse, R42 ;  /* 0x0000002a4e267220 */ /* 0x040fe20000400000 */
[----:B------:R-:W-:Y:S01]  /*6ce0*/  FMUL R43, R78, R43 ;  /* 0x0000002b4e2b7220 */ /* 0x000fe20000400000 */
[C---:B------:R-:W-:Y:S01]  /*6cf0*/  FFMA R36, R81.reuse, R83, R36 ;  /* 0x0000005351247223 */ /* 0x040fe20000000024 */
[C---:B------:R-:W-:Y:S01]  /*6d00*/  SHF.L.U32 R83, R128.reuse, 0x10, RZ ;  /* 0x0000001080537819 */ /* 0x040fe200000006ff */
[----:B------:R2:W-:Y:S01]  /*6d10*/  STS.128 [R181+0x400], R116 ;  /* 0x00040074b5007388 */ /* 0x0005e20000000c00 */
[----:B------:R-:W-:Y:S01]  /*6d20*/  FFMA R37, R81, R84, R37 ;  /* 0x0000005451257223 */ /* 0x000fe20000000025 */
[----:B------:R-:W-:Y:S01]  /*6d30*/  LOP3.LUT R84, R129, 0xffff0000, RZ, 0xc0, !PT ;  /* 0xffff000081547812 */ /* 0x000fe200078ec0ff */
[----:B------:R-:W-:Y:S01]  /*6d40*/  FFMA R38, R81, R85, R38 ;  /* 0x0000005551267223 */ /* 0x000fe20000000026 */
[----:B------:R-:W-:Y:S01]  /*6d50*/  SHF.L.U32 R85, R129, 0x10, RZ ;  /* 0x0000001081557819 */ /* 0x000fe200000006ff */
        /* <DEDUP_REMOVED lines=8> */
[----:B------:R4:W-:Y:S01]  /*6de0*/  STS.128 [R180+0x400], R124 ;  /* 0x0004007cb4007388 */ /* 0x0009e20000000c00 */
[C---:B------:R-:W-:Y:S01]  /*6df0*/  FFMA R41, R81.reuse, R82, R41 ;  /* 0x0000005251297223 */ /* 0x040fe20000000029 */
[C---:B------:R-:W-:Y:S01]  /*6e00*/  SHF.L.U32 R82, R130.reuse, 0x10, RZ ;  /* 0x0000001082527819 */ /* 0x040fe200000006ff */
[----:B------:R-:W-:Y:S01]  /*6e10*/  FFMA R42, R81, R85, R42 ;  /* 0x00000055512a7223 */ /* 0x000fe2000000002a */
[----:B------:R-:W-:Y:S01]  /*6e20*/  SHF.L.U32 R85, R137, 0x10, RZ ;  /* 0x0000001089557819 */ /* 0x000fe200000006ff */
[----:B------:R-:W-:Y:S01]  /*6e30*/  FFMA R47, R81, R84, R47 ;  /* 0x00000054512f7223 */ /* 0x000fe2000000002f */
[----:B------:R-:W-:Y:S01]  /*6e40*/  LOP3.LUT R84, R130, 0xffff0000, RZ, 0xc0, !PT ;  /* 0xffff000082547812 */ /* 0x000fe200078ec0ff */
[C---:B------:R-:W-:Y:S01]  /*6e50*/  FMUL R44, R78.reuse, R48 ;  /* 0x000000304e2c7220 */ /* 0x040fe20000400000 */
[----:B-1----:R-:W-:Y:S01]  /*6e60*/  F2FP.BF16.F32.PACK_AB R92, R25, R24 ;  /* 0x00000018195c723e */ /* 0x002fe200000010ff */
[C---:B------:R-:W-:Y:S01]  /*6e70*/  FMUL R45, R78.reuse, R49 ;  /* 0x000000314e2d7220 */ /* 0x040fe20000400000 */
[----:B------:R-:W-:Y:S01]  /*6e80*/  F2FP.BF16.F32.PACK_AB R93, R31, R26 ;  /* 0x0000001a1f5d723e */ /* 0x000fe200000010ff */
[----:B------:R-:W-:Y:S01]  /*6e90*/  FMUL R46, R78, R50 ;  /* 0x000000324e2e7220 */ /* 0x000fe20000400000 */
[----:B------:R-:W-:Y:S01]  /*6ea0*/  F2FP.BF16.F32.PACK_AB R94, R29, R28 ;  /* 0x0000001c1d5e723e */ /* 0x000fe200000010ff */
[----:B------:R-:W-:Y:S01]  /*6eb0*/  FFMA R44, R81, R82, R44 ;  /* 0x00000052512c7223 */ /* 0x000fe2000000002c */
[----:B------:R-:W-:Y:S01]  /*6ec0*/  LOP3.LUT R82, R131, 0xffff0000, RZ, 0xc0, !PT ;  /* 0xffff000083527812 */ /* 0x000fe200078ec0ff */
[----:B------:R-:W-:Y:S01]  /*6ed0*/  FFMA R45, R81, R84, R45 ;  /* 0x00000054512d7223 */ /* 0x000fe2000000002d */
[----:B------:R-:W-:Y:S01]  /*6ee0*/  LOP3.LUT R84, R136, 0xffff0000, RZ, 0xc0, !PT ;  /* 0xffff000088547812 */ /* 0x000fe200078ec0ff */
[----:B------:R-:W-:Y:S01]  /*6ef0*/  FMUL R51, R78, R51 ;  /* 0x000000334e337220 */ /* 0x000fe20000400000 */
[----:B------:R-:W-:Y:S01]  /*6f00*/  F2FP.BF16.F32.PACK_AB R95, R35, R30 ;  /* 0x0000001e235f723e */ /* 0x000fe200000010ff */
[----:B------:R-:W-:Y:S01]  /*6f10*/  FFMA R46, R81, R83, R46 ;  /* 0x00000053512e7223 */ /* 0x000fe2000000002e */
[----:B------:R-:W-:Y:S01]  /*6f20*/  SHF.L.U32 R83, R136, 0x10, RZ ;  /* 0x0000001088537819 */ /* 0x000fe200000006ff */
[C---:B------:R-:W-:Y:S01]  /*6f30*/  FMUL R48, R78.reuse, R52 ;  /* 0x000000344e307220 */ /* 0x040fe20000400000 */
[----:B--2---:R-:W-:Y:S01]  /*6f40*/  F2FP.BF16.F32.PACK_AB R116, R33, R32 ;  /* 0x000000202174723e */ /* 0x004fe200000010ff */
[----:B------:R-:W-:Y:S01]  /*6f50*/  FFMA R51, R81, R82, R51 ;  /* 0x0000005251337223 */ /* 0x000fe20000000033 */
[----:B------:R-:W-:Y:S01]  /*6f60*/  LOP3.LUT R82, R137, 0xffff0000, RZ, 0xc0, !PT ;  /* 0xffff000089527812 */ /* 0x000fe200078ec0ff */
[----:B------:R1:W-:Y:S01]  /*6f70*/  STS.128 [R178+0x400], R92 ;  /* 0x0004005cb2007388 */ /* 0x0003e20000000c00 */
[----:B------:R-:W-:Y:S01]  /*6f80*/  F2FP.BF16.F32.PACK_AB R117, R39, R34 ;  /* 0x000000222775723e */ /* 0x000fe200000010ff */
[C---:B------:R-:W-:Y:S01]  /*6f90*/  FMUL R49, R78.reuse, R53 ;  /* 0x000000354e317220 */ /* 0x040fe20000400000 */
[----:B------:R-:W-:Y:S01]  /*6fa0*/  F2FP.BF16.F32.PACK_AB R118, R37, R36 ;  /* 0x000000242576723e */ /* 0x000fe200000010ff */
[C---:B------:R-:W-:Y:S01]  /*6fb0*/  FMUL R50, R78.reuse, R54 ;  /* 0x000000364e327220 */ /* 0x040fe20000400000 */
[----:B------:R-:W-:Y:S01]  /*6fc0*/  F2FP.BF16.F32.PACK_AB R119, R43, R38 ;  /* 0x000000262b77723e */ /* 0x000fe200000010ff */
[----:B------:R-:W-:Y:S01]  /*6fd0*/  FMUL R55, R78, R55 ;  /* 0x000000374e377220 */ /* 0x000fe20000400000 */
[----:B----4-:R-:W-:Y:S01]  /*6fe0*/  F2FP.BF16.F32.PACK_AB R124, R41, R40 ;  /* 0x00000028297c723e */ /* 0x010fe200000010ff */
[C---:B------:R-:W-:Y:S01]  /*6ff0*/  FFMA R48, R81.reuse, R83, R48 ;  /* 0x0000005351307223 */ /* 0x040fe20000000030 */
[C---:B------:R-:W-:Y:S01]  /*7000*/  FFMA R49, R81.reuse, R84, R49 ;  /* 0x0000005451317223 */ /* 0x040fe20000000031 */
[----:B------:R1:W-:Y:S01]  /*7010*/  STS.128 [R177+0x400], R116 ;  /* 0x00040074b1007388 */ /* 0x0003e20000000c00 */
[C---:B------:R-:W-:Y:S01]  /*7020*/  SHF.L.U32 R83, R138.reuse, 0x10, RZ ;  /* 0x000000108a537819 */ /* 0x040fe200000006ff */
[----:B------:R-:W-:Y:S01]  /*7030*/  FFMA R50, R81, R85, R50 ;  /* 0x0000005551327223 */ /* 0x000fe20000000032 */
[----:B------:R-:W-:Y:S01]  /*7040*/  SHF.L.U32 R85, R139, 0x10, RZ ;  /* 0x000000108b557819 */ /* 0x000fe200000006ff */
[----:B------:R-:W-:Y:S01]  /*7050*/  FFMA R55, R81, R82, R55 ;  /* 0x0000005251377223 */ /* 0x000fe20000000037 */
[----:B------:R-:W-:Y:S01]  /*7060*/  LOP3.LUT R82, R138, 0xffff0000, RZ, 0xc0, !PT ;  /* 0xffff00008a527812 */ /* 0x000fe200078ec0ff */
[C---:B------:R-:W-:Y:S01]  /*7070*/  FMUL R52, R78.reuse, R56 ;  /* 0x000000384e347220 */ /* 0x040fe20000400000 */
[----:B------:R-:W-:Y:S01]  /*7080*/  LOP3.LUT R84, R139, 0xffff0000, RZ, 0xc0, !PT ;  /* 0xffff00008b547812 */ /* 0x000fe200078ec0ff */
[C---:B------:R-:W-:Y:S01]  /*7090*/  FMUL R53, R78.reuse, R57 ;  /* 0x000000394e357220 */ /* 0x040fe20000400000 */
[C---:B------:R-:W-:Y:S01]  /*70a0*/  FMUL R54, R78.reuse, R58 ;  /* 0x0000003a4e367220 */ /* 0x040fe20000400000 */
[----:B------:R-:W-:Y:S01]  /*70b0*/  FMUL R59, R78, R59 ;  /* 0x0000003b4e3b7220 */ /* 0x000fe20000400000 */
[C---:B------:R-:W-:Y:S01]  /*70c0*/  FFMA R52, R81.reuse, R83, R52 ;  /* 0x0000005351347223 */ /* 0x040fe20000000034 */
[C---:B------:R-:W-:Y:S01]  /*70d0*/  FFMA R53, R81.reuse, R82, R53 ;  /* 0x0000005251357223 */ /* 0x040fe20000000035 */
[C---:B------:R-:W-:Y:S01]  /*70e0*/  FFMA R54, R81.reuse, R85, R54 ;  /* 0x0000005551367223 */ /* 0x040fe20000000036 */
[----:B------:R-:W-:Y:S01]  /*70f0*/  FFMA R59, R81, R84, R59 ;  /* 0x00000054513b7223 */ /* 0x000fe2000000003b */
[----:B------:R-:W-:Y:S01]  /*7100*/  SHF.L.U32 R82, R144, 0x10, RZ ;  /* 0x0000001090527819 */ /* 0x000fe200000006ff */
[----:B------:R-:W-:Y:S01]  /*7110*/  FMUL R56, R78, R60 ;  /* 0x0000003c4e387220 */ /* 0x000fe20000400000 */
[----:B------:R-:W-:Y:S01]  /*7120*/  LOP3.LUT R84, R144, 0xffff0000, RZ, 0xc0, !PT ;  /* 0xffff000090547812 */ /* 0x000fe200078ec0ff */
[C---:B------:R-:W-:Y:S01]  /*7130*/  FMUL R57, R78.reuse, R61 ;  /* 0x0000003d4e397220 */ /* 0x040fe20000400000 */
[----:B------:R-:W-:Y:S01]  /*7140*/  SHF.L.U32 R83, R145, 0x10, RZ ;  /* 0x0000001091537819 */ /* 0x000fe200000006ff */
[C---:B------:R-:W-:Y:S01]  /*7150*/  FMUL R58, R78.reuse, R62 ;  /* 0x0000003e4e3a7220 */ /* 0x040fe20000400000 */
[----:B------:R-:W-:Y:S01]  /*7160*/  F2FP.BF16.F32.PACK_AB R125, R47, R42 ;  /* 0x0000002a2f7d723e */ /* 0x000fe200000010ff */
[----:B------:R-:W-:Y:S01]  /*7170*/  FFMA R56, R81, R82, R56 ;  /* 0x0000005251387223 */ /* 0x000fe20000000038 */
[----:B------:R-:W-:Y:S01]  /*7180*/  F2FP.BF16.F32.PACK_AB R126, R45, R44 ;  /* 0x0000002c2d7e723e */ /* 0x000fe200000010ff */
[----:B------:R-:W-:Y:S01]  /*7190*/  FFMA R57, R81, R84, R57 ;  /* 0x0000005451397223 */ /* 0x000fe20000000039 */
[----:B------:R-:W-:Y:S01]  /*71a0*/  F2FP.BF16.F32.PACK_AB R127, R51, R46 ;  /* 0x0000002e337f723e */ /* 0x000fe200000010ff */
[----:B------:R-:W-:Y:S01]  /*71b0*/  FFMA R58, R81, R83, R58 ;  /* 0x00000053513a7223 */ /* 0x000fe2000000003a */
[----:B------:R-:W-:Y:S01]  /*71c0*/  LOP3.LUT R82, R145, 0xffff0000, RZ, 0xc0, !PT ;  /* 0xffff000091527812 */ /* 0x000fe200078ec0ff */
[----:B------:R-:W-:Y:S01]  /*71d0*/  FMUL R63, R78, R63 ;  /* 0x0000003f4e3f7220 */ /* 0x000fe20000400000 */
[----:B------:R-:W-:Y:S01]  /*71e0*/  SHF.L.U32 R83, R146, 0x10, RZ ;  /* 0x0000001092537819 */ /* 0x000fe200000006ff */
[----:B------:R1:W-:Y:S01]  /*71f0*/  STS.128 [R176+0x400], R124 ;  /* 0x0004007cb0007388 */ /* 0x0003e20000000c00 */
[----:B------:R-:W-:Y:S01]  /*7200*/  FMUL R60, R78, R64 ;  /* 0x000000404e3c7220 */ /* 0x000fe20000400000 */
[----:B------:R-:W-:Y:S01]  /*7210*/  LOP3.LUT R84, R146, 0xffff0000, RZ, 0xc0, !PT ;  /* 0xffff000092547812 */ /* 0x000fe200078ec0ff */
[C---:B------:R-:W-:Y:S01]  /*7220*/  FMUL R61, R78.reuse, R65 ;  /* 0x000000414e3d7220 */ /* 0x040fe20000400000 */
[----:B------:R-:W-:Y:S01]  /*7230*/  SHF.L.U32 R85, R147, 0x10, RZ ;  /* 0x0000001093557819 */ /* 0x000fe200000006ff */
[C---:B------:R-:W-:Y:S01]  /*7240*/  FMUL R62, R78.reuse, R66 ;  /* 0x000000424e3e7220 */ /* 0x040fe20000400000 */
[----:B------:R-:W-:Y:S01]  /*7250*/  FFMA R63, R81, R82, R63 ;  /* 0x00000052513f7223 */ /* 0x000fe2000000003f */
[----:B------:R-:W-:Y:S01]  /*7260*/  FMUL R67, R78, R67 ;  /* 0x000000434e437220 */ /* 0x000fe20000400000 */
[----:B------:R-:W-:Y:S01]  /*7270*/  F2FP.BF16.F32.PACK_AB R132, R49, R48 ;  /* 0x000000303184723e */ /* 0x000fe200000010ff */
[----:B------:R-:W-:Y:S01]  /*7280*/  FFMA R60, R81, R83, R60 ;  /* 0x00000053513c7223 */ /* 0x000fe2000000003c */
[----:B------:R-:W-:Y:S01]  /*7290*/  F2FP.BF16.F32.PACK_AB R133, R55, R50 ;  /* 0x000000323785723e */ /* 0x000fe200000010ff */
[----:B------:R-:W-:Y:S01]  /*72a0*/  FFMA R61, R81, R84, R61 ;  /* 0x00000054513d7223 */ /* 0x000fe2000000003d */
[----:B------:R-:W-:Y:S01]  /*72b0*/  F2FP.BF16.F32.PACK_AB R134, R53, R52 ;  /* 0x000000343586723e */ /* 0x000fe200000010ff */
[----:B------:R-:W-:Y:S01]  /*72c0*/  FFMA R62, R81, R85, R62 ;  /* 0x00000055513e7223 */ /* 0x000fe2000000003e */
[----:B------:R-:W-:Y:S01]  /*72d0*/  F2FP.BF16.F32.PACK_AB R135, R59, R54 ;  /* 0x000000363b87723e */ /* 0x000fe200000010ff */
[----:B------:R-:W-:Y:S01]  /*72e0*/  FFMA R67, R81, R86, R67 ;  /* 0x0000005651437223 */ /* 0x000fe20000000043 */
[----:B------:R-:W-:Y:S02]  /*72f0*/  F2FP.BF16.F32.PACK_AB R140, R57, R56 ;  /* 0x00000038398c723e */ /* 0x000fe400000010ff */
[----:B------:R-:W-:Y:S01]  /*7300*/  F2FP.BF16.F32.PACK_AB R141, R63, R58 ;  /* 0x0000003a3f8d723e */ /* 0x000fe200000010ff */
[----:B------:R1:W-:Y:S01]  /*7310*/  STS.128 [R175+0x400], R132 ;  /* 0x00040084af007388 */ /* 0x0003e20000000c00 */
[----:B------:R-:W-:Y:S02]  /*7320*/  F2FP.BF16.F32.PACK_AB R142, R61, R60 ;  /* 0x0000003c3d8e723e */ /* 0x000fe400000010ff */
[----:B------:R-:W-:Y:S05]  /*7330*/  F2FP.BF16.F32.PACK_AB R143, R67, R62 ;  /* 0x0000003e438f723e */ /* 0x000fea00000010ff */
[----:B------:R1:W-:Y:S01]  /*7340*/  STS.128 [R174+0x400], R140 ;  /* 0x0004008cae007388 */ /* 0x0003e20000000c00 */
[----:B------:R-:W-:Y:S01]  /*7350*/  @!PT LDS RZ, [RZ] ;  /* 0x00000000fffff984 */ /* 0x000fe20000000800 */
[----:B------:R-:W-:Y:S01]  /*7360*/  @!PT LDS RZ, [RZ] ;  /* 0x00000000fffff984 */ /* 0x000fe20000000800 */
[----:B------:R-:W-:Y:S01]  /*7370*/  @!PT LDS RZ, [RZ] ;  /* 0x00000000fffff984 */ /* 0x000fe20000000800 */
[----:B------:R-:W-:Y:S01]  /*7380*/  @!PT LDS RZ, [RZ] ;  /* 0x00000000fffff984 */ /* 0x000fe20000000800 */
[----:B------:R2:W-:Y:S07]  /*7390*/  MEMBAR.ALL.CTA ;  /* 0x0000000000007992 */ /* 0x0005ee0000008000 */
[----:B--2---:R-:W2:Y:S02]  /*73a0*/  FENCE.VIEW.ASYNC.S ;  /* 0x00000000000073c6 */ /* 0x004ea40000000000 */
[----:B--2---:R-:W-:Y:S06]  /*73b0*/  BAR.SYNC.DEFER_BLOCKING 0x1, 0x80 ;  /* 0x0042000000007b1d */ /* 0x004fec0000010000 */
[----:B------:R-:W-:Y:S05]  /*73c0*/  @P0 BRA `(.L_x_116) ;  /* 0x0000000000280947 */ /* 0x000fea0003800000 */
[----:B------:R-:W-:Y:S02]  /*73d0*/  UIADD3 UR4, UPT, UPT, UR48, 0x400, URZ ;  /* 0x0000040030047890 */ /* 0x000fe4000fffe0ff */
[----:B------:R-:W-:Y:S01]  /*73e0*/  UIADD3 UR6, UP0, UPT, UR52, 0x680, URZ ;  /* 0x0000068034067890 */ /* 0x000fe2000ff1e0ff */
[----:B------:R-:W-:Y:S03]  /*73f0*/  UMOV UR43, UR36 ;  /* 0x00000024002b7c82 */ /* 0x000fe60008000000 */
[----:B------:R-:W-:Y:S01]  /*7400*/  MOV R163, UR4 ;  /* 0x0000000400a37c02 */ /* 0x000fe20008000f00 */
[----:B------:R-:W-:Y:S03]  /*7410*/  UIADD3.X UR7, UPT, UPT, URZ, UR53, URZ, UP0, !UPT ;  /* 0x00000035ff077290 */ /* 0x000fe600087fe4ff */
[----:B------:R-:W-:Y:S11]  /*7420*/  R2UR UR40, R163 ;  /* 0x00000000a32872ca */ /* 0x000ff600000e0000 */
[----:B------:R-:W-:Y:S02]  /*7430*/  @!UPT UIADD3 URZ, UPT, UPT, URZ, URZ, URZ ;  /* 0x000000fffffff290 */ /* 0x000fe4000fffe0ff */
[----:B------:R2:W-:Y:S01]  /*7440*/  UTMASTG.3D [UR40], [UR6] ;  /* 0x00000028060073b5 */ /* 0x0005e20008010000 */
[----:B------:R0:W-:Y:S01]  /*7450*/  UTMACMDFLUSH ;  /* 0x00000000000079b7 */ /* 0x0001e20000000000 */
[----:B--2---:R-:W-:Y:S04]  /*7460*/  DEPBAR.LE SB0, 0x1 ;  /* 0x000080400000791a */ /* 0x004fe80000000000 */
.L_x_116:
[----:B------:R-:W-:Y:S05]  /*7470*/  BSYNC.RECONVERGENT B0 ;  /* 0x0000000000007941 */ /* 0x000fea0003800200 */
.L_x_115:
[----:B------:R-:W-:Y:S01]  /*7480*/  BAR.SYNC.DEFER_BLOCKING 0x1, 0x80 ;  /* 0x0042000000007b1d */ /* 0x000fe20000010000 */
[----:B------:R-:W-:Y:S01]  /*7490*/  ISETP.NE.AND P1, PT, R179, RZ, PT ;  /* 0x000000ffb300720c */ /* 0x000fe20003f25270 */
[----:B------:R-:W-:Y:S01]  /*74a0*/  UISETP.NE.AND UP0, UPT, UR49, URZ, UPT ;  /* 0x000000ff3100728c */ /* 0x000fe2000bf05270 */
[----:B------:R-:W-:Y:S11]  /*74b0*/  LEA R3, R87, UR48, 0x3 ;  /* 0x0000003057037c11 */ /* 0x000ff6000f8e18ff */
[----:B------:R-:W-:Y:S01]  /*74c0*/  @P1 SHF.L.U32 R2, R167, 0x1f, RZ ;  /* 0x0000001fa7021819 */ /* 0x000fe200000006ff */
[----:B------:R-:W-:Y:S06]  /*74d0*/  BRA.U !UP0, `(.L_x_117) ;  /* 0x0000000108247547 */ /* 0x000fec000b800000 */
[----:B------:R-:W-:Y:S01]  /*74e0*/  IMAD.U32 R5, RZ, RZ, UR51 ;  /* 0x00000033ff057e24 */ /* 0x000fe2000f8e00ff */
[----:B------:R-:W-:Y:S01]  /*74f0*/  MOV R0, UR37 ;  /* 0x0000002500007c02 */ /* 0x000fe20008000f00 */
[----:B------:R-:W-:Y:S03]  /*7500*/  UIADD3 UR51, UPT, UPT, UR51, 0x1, URZ ;  /* 0x0000000133337890 */ /* 0x000fe6000fffe0ff */
[----:B------:R-:W-:Y:S01]  /*7510*/  @P1 LEA R5, R5, UR48, 0x3 ;  /* 0x0000003005051c11 */ /* 0x000fe2000f8e18ff */
[----:B------:R-:W-:Y:S04]  /*7520*/  UISETP.NE.AND UP0, UPT, UR51, 0x4, UPT ;  /* 0x000000043300788c */ /* 0x000fe8000bf05270 */
[----:B------:R-:W-:Y:S01]  /*7530*/  @P1 VIADD R5, R5, 0x70 ;  /* 0x0000007005051836 */ /* 0x000fe20000000000 */
[----:B------:R-:W-:Y:S04]  /*7540*/  USEL UR51, UR51, URZ, UP0 ;  /* 0x000000ff33337287 */ /* 0x000fe80008000000 */
[----:B------:R-:W-:Y:S04]  /*7550*/  @P1 PRMT R0, R0, 0x654, R5 ;  /* 0x0000065400001816 */ /* 0x000fe80000000005 */
[----:B------:R2:W-:Y:S04]  /*7560*/  @P1 SYNCS.ARRIVE.TRANS64.RED.A1T0 RZ, [R0+URZ], RZ ;  /* 0x000000ff00ff19a7 */ /* 0x0005e800081004ff */
.L_x_117:
[----:B------:R-:W4:Y:S01]  /*7570*/  @P1 SYNCS.PHASECHK.TRANS64.TRYWAIT P0, [R3+URZ+0x50], R2 ;  /* 0x00005002030015a7 */ /* 0x000f2200080011ff */
[----:B------:R-:W-:Y:S01]  /*7580*/  BSSY B1, `(.L_x_118) ;  /* 0x000001f000017945 */ /* 0x000fe20003800000 */
[----:B----4-:R-:W-:Y:S03]  /*7590*/  @P1 SEL R101, RZ, 0x1, !P0 ;  /* 0x00000001ff651807 */ /* 0x010fe60004000000 */
[----:B------:R-:W-:Y:S05]  /*75a0*/  @!P1 BRA `(.L_x_119) ;  /* 0x0000000000709947 */ /* 0x000fea0003800000 */
[----:B------:R-:W-:Y:S01]  /*75b0*/  ISETP.NE.AND P1, PT, R103, RZ, PT ;  /* 0x000000ff6700720c */ /* 0x000fe20003f25270 */
[----:B------:R-:W-:Y:S01]  /*75c0*/  BSSY B0, `(.L_x_120) ;  /* 0x000000b000007945 */ /* 0x000fe20003800000 */
[----:B------:R-:W-:Y:S11]  /*75d0*/  ISETP.NE.AND P0, PT, R101, RZ, PT ;  /* 0x000000ff6500720c */ /* 0x000ff60003f05270 */
[----:B------:R-:W-:Y:S05]  /*75e0*/  @P1 IMAD R4, R87, 0x4000, R182 ;  /* 0x0000400057041824 */ /* 0x000fea00078e02b6 */
[----:B------:R-:W-:Y:S04]  /*75f0*/  @P1 IADD3 R9, PT, PT, R4, UR48, RZ ;  /* 0x0000003004091c10 */ /* 0x000fe8000fffe0ff */
[----:B------:R-:W-:Y:S01]  /*7600*/  @P1 IADD3 R7, PT, PT, R102, R9, RZ ;  /* 0x0000000966071210 */ /* 0x000fe20007ffe0ff */
[--C-:B------:R-:W-:Y:S02]  /*7610*/  @P1 IMAD.IADD R5, R100, 0x1, R9.reuse ;  /* 0x0000000164051824 */ /* 0x100fe400078e0209 */
[----:B------:R-:W-:Y:S01]  /*7620*/  @P1 IMAD.IADD R2, R108, 0x1, R9 ;  /* 0x000000016c021824 */ /* 0x000fe200078e0209 */
[----:B------:R-:W-:Y:S06]  /*7630*/  @P0 BRA `(.L_x_121) ;  /* 0x00000000000c0947 */ /* 0x000fec0003800000 */
[----:B--2---:R-:W-:Y:S04]  /*7640*/  SHF.L.U32 R0, R167, 0x1f, RZ ;  /* 0x0000001fa7007819 */ /* 0x004fe800000006ff */
[----:B------:R-:W2:Y:S02]  /*7650*/  SYNCS.PHASECHK.TRANS64.TRYWAIT P0, [R3+URZ+0x50], R0 ;  /* 0x00005000030075a7 */ /* 0x000ea400080011ff */
[----:B--2---:R-:W-:Y:S05]  /*7660*/  @!P0 BRA `(.L_x_122) ;  /* 0x0000004800708947 */ /* 0x004fea0003800000 */
.L_x_121:
[----:B------:R-:W-:Y:S05]  /*7670*/  BSYNC B0 ;  /* 0x0000000000007941 */ /* 0x000fea0003800000 */
.L_x_120:
[----:B------:R-:W-:Y:S01]  /*7680*/  ISETP.NE.AND P0, PT, R103, RZ, PT ;  /* 0x000000ff6700720c */ /* 0x000fe20003f05270 */
[----:B------:R-:W-:Y:S11]  /*7690*/  VIADD R87, R87, 0x1 ;  /* 0x0000000157577836 */ /* 0x000ff60000000000 */
[----:B------:R-:W-:Y:S01]  /*76a0*/  @!UPT UIADD3 URZ, UPT, UPT, URZ, URZ, URZ ;  /* 0x000000fffffff290 */ /* 0x000fe2000fffe0ff */
[----:B------:R4:W1:Y:S01]  /*76b0*/  @P0 LDS.128 R88, [R4+UR48+0x400] ;  /* 0x0004003004580984 */ /* 0x0008620008000c00 */
[--C-:B--2---:R-:W-:Y:S01]  /*76c0*/  @P0 IMAD.IADD R3, R102, 0x1, R5.reuse ;  /* 0x0000000166030824 */ /* 0x104fe200078e0205 */
[C---:B------:R-:W-:Y:S01]  /*76d0*/  @P0 IADD3 R0, PT, PT, R108.reuse, R7, RZ ;  /* 0x000000076c000210 */ /* 0x040fe20007ffe0ff */
[C---:B------:R-:W-:Y:S01]  /*76e0*/  @P0 IMAD.IADD R6, R108.reuse, 0x1, R5 ;  /* 0x000000016c060824 */ /* 0x040fe200078e0205 */
[----:B------:R4:W2:Y:S02]  /*76f0*/  @P0 LDS.128 R96, [R2+0x400] ;  /* 0x0004000002600984 */ /* 0x0008a40000000c00 */
[----:B------:R-:W-:Y:S02]  /*7700*/  @P0 IADD3 R8, PT, PT, R108, R3, RZ ;  /* 0x000000036c080210 */ /* 0x000fe40007ffe0ff */
[----:B------:R4:W1:Y:S04]  /*7710*/  @P0 LDS.128 R104, [R7+0x400] ;  /* 0x0004000007680984 */ /* 0x0008680000000c00 */
[----:B------:R4:W1:Y:S04]  /*7720*/  @P0 LDS.128 R112, [R0+0x400] ;  /* 0x0004000000700984 */ /* 0x0008680000000c00 */
[----:B------:R4:W1:Y:S04]  /*7730*/  @P0 LDS.128 R120, [R5+0x400] ;  /* 0x0004000005780984 */ /* 0x0008680000000c00 */
[----:B------:R4:W1:Y:S04]  /*7740*/  @P0 LDS.128 R128, [R6+0x400] ;  /* 0x0004000006800984 */ /* 0x0008680000000c00 */
[----:B------:R4:W1:Y:S04]  /*7750*/  @P0 LDS.128 R136, [R3+0x400] ;  /* 0x0004000003880984 */ /* 0x0008680000000c00 */
[----:B------:R4:W1:Y:S02]  /*7760*/  @P0 LDS.128 R144, [R8+0x400] ;  /* 0x0004000008900984 */ /* 0x0008640000000c00 */
.L_x_119:
[----:B------:R-:W-:Y:S05]  /*7770*/  BSYNC B1 ;  /* 0x0000000000017941 */ /* 0x000fea0003800000 */
.L_x_118:
[----:B----4-:R-:W-:Y:S05]  /*7780*/  VIADD R3, R80, 0x40 ;  /* 0x0000004050037836 */ /* 0x010fea0000000000 */
[----:B------:R-:W-:Y:S04]  /*7790*/  SHF.R.U32.HI R3, RZ, 0x15, R3 ;  /* 0x00000015ff037819 */ /* 0x000fe80000011603 */
[----:B------:R-:W-:Y:S11]  /*77a0*/  LOP3.LUT P0, RZ, R3, 0x3, R162, 0x48, !PT ;  /* 0x0000000303ff7812 */ /* 0x000ff600078048a2 */
[----:B------:R-:W-:Y:S02]  /*77b0*/  @!UPT UIADD3 URZ, UPT, UPT, URZ, URZ, URZ ;  /* 0x000000fffffff290 */ /* 0x000fe4000fffe0ff */
        /* <DEDUP_REMOVED lines=17> */
.L_x_123:
[----:B------:R-:W-:Y:S01]  /*78d0*/  ISETP.NE.AND P6, PT, R179, RZ, PT ;  /* 0x000000ffb300720c */ /* 0x000fe20003fc5270 */
[----:B------:R-:W-:Y:S05]  /*78e0*/  WARPSYNC.ALL ;  /* 0x0000000000007948 */ /* 0x000fea0003800000 */
[----:B------:R-:W-:Y:S01]  /*78f0*/  R2UR UR4, R80 ;  /* 0x00000000500472ca */ /* 0x000fe200000e0000 */
[----:B------:R-:W-:Y:S01]  /*7900*/  BSSY.RECONVERGENT B0, `(.L_x_124) ;  /* 0x0000103000007945 */ /* 0x000fe20003800200 */
[----:B--2---:R-:W-:Y:S02]  /*7910*/  MOV R0, UR51 ;  /* 0x0000003300007c02 */ /* 0x004fe40008000f00 */
[----:B------:R-:W-:Y:S02]  /*7920*/  MOV R85, UR37 ;  /* 0x0000002500557c02 */ /* 0x000fe40008000f00 */
[----:B-1----:R-:W-:Y:S02]  /*7930*/  SHF.L.U32 R82, R88, 0x10, RZ ;  /* 0x0000001058527819 */ /* 0x002fe400000006ff */
[----:B------:R-:W-:Y:S02]  /*7940*/  @P6 LEA R0, R0, UR48, 0x3 ;  /* 0x0000003000006c11 */ /* 0x000fe4000f8e18ff */
[----:B------:R-:W-:Y:S02]  /*7950*/  LOP3.LUT R83, R88, 0xffff0000, RZ, 0xc0, !PT ;  /* 0xffff000058537812 */ /* 0x000fe400078ec0ff */
[----:B------:R-:W-:Y:S01]  /*7960*/  @P6 IADD3 R0, PT, PT, R0, 0x70, RZ ;  /* 0x0000007000006810 */ /* 0x000fe20007ffe0ff */
[----:B------:R-:W1:Y:S01]  /*7970*/  LDTM.x64 R4, tmem[UR4+0x40] ;  /* 0x00004004000479ee */ /* 0x000e620008340000 */
[----:B------:R-:W-:Y:S02]  /*7980*/  SHF.L.U32 R84, R89, 0x10, RZ ;  /* 0x0000001059547819 */ /* 0x000fe400000006ff */
[----:B------:R-:W-:Y:S02]  /*7990*/  @P6 PRMT R85, R85, 0x654, R0 ;  /* 0x0000065455556816 */ /* 0x000fe40000000000 */
[----:B------:R-:W-:Y:S02]  /*79a0*/  LOP3.LUT R86, R89, 0xffff0000, RZ, 0xc0, !PT ;  /* 0xffff000059567812 */ /* 0x000fe400078ec0ff */
[----:B------:R-:W-:Y:S01]  /*79b0*/  ISETP.NE.AND P0, PT, R170, RZ, PT ;  /* 0x000000ffaa00720c */ /* 0x000fe20003f05270 */
[C---:B-1----:R-:W-:Y:S01]  /*79c0*/  FMUL R0, R78.reuse, R4 ;  /* 0x000000044e007220 */ /* 0x042fe20000400000 */
[C---:B------:R-:W-:Y:S01]  /*79d0*/  FMUL R2, R78.reuse, R5 ;  /* 0x000000054e027220 */ /* 0x040fe20000400000 */
[C---:B------:R-:W-:Y:S01]  /*79e0*/  FMUL R3, R78.reuse, R6 ;  /* 0x000000064e037220 */ /* 0x040fe20000400000 */
[----:B------:R-:W-:Y:S01]  /*79f0*/  FMUL R7, R78, R7 ;  /* 0x000000074e077220 */ /* 0x000fe20000400000 */
[C---:B------:R-:W-:Y:S01]  /*7a00*/  FFMA R0, R81.reuse, R82, R0 ;  /* 0x0000005251007223 */ /* 0x040fe20000000000 */
[C---:B------:R-:W-:Y:S01]  /*7a10*/  LOP3.LUT R82, R90.reuse, 0xffff0000, RZ, 0xc0, !PT ;  /* 0xffff00005a527812 */ /* 0x040fe200078ec0ff */
[C---:B------:R-:W-:Y:S01]  /*7a20*/  FFMA R2, R81.reuse, R83, R2 ;  /* 0x0000005351027223 */ /* 0x040fe20000000002 */
[----:B------:R-:W-:Y:S01]  /*7a30*/  SHF.L.U32 R83, R90, 0x10, RZ ;  /* 0x000000105a537819 */ /* 0x000fe200000006ff */
[C---:B------:R-:W-:Y:S01]  /*7a40*/  FFMA R3, R81.reuse, R84, R3 ;  /* 0x0000005451037223 */ /* 0x040fe20000000003 */
[----:B------:R-:W-:Y:S01]  /*7a50*/  FMUL R4, R78, R8 ;  /* 0x000000084e047220 */ /* 0x000fe20000400000 */
[----:B------:R-:W-:Y:S01]  /*7a60*/  FFMA R7, R81, R86, R7 ;  /* 0x0000005651077223 */ /* 0x000fe20000000007 */
[----:B------:R-:W-:Y:S01]  /*7a70*/  F2FP.BF16.F32.PACK_AB R92, R2, R0 ;  /* 0x00000000025c723e */ /* 0x000fe200000010ff */
[C---:B------:R-:W-:Y:S01]  /*7a80*/  FMUL R5, R78.reuse, R9 ;  /* 0x000000094e057220 */ /* 0x040fe20000400000 */
[----:B------:R-:W-:Y:S01]  /*7a90*/  LOP3.LUT R0, R91, 0xffff0000, RZ, 0xc0, !PT ;  /* 0xffff00005b007812 */ /* 0x000fe200078ec0ff */
[----:B------:R-:W-:Y:S01]  /*7aa0*/  FFMA R4, R81, R83, R4 ;  /* 0x0000005351047223 */ /* 0x000fe20000000004 */
[----:B------:R-:W-:Y:S01]  /*7ab0*/  SHF.L.U32 R83, R91, 0x10, RZ ;  /* 0x000000105b537819 */ /* 0x000fe200000006ff */
[----:B------:R-:W-:Y:S01]  /*7ac0*/  FFMA R5, R81, R82, R5 ;  /* 0x0000005251057223 */ /* 0x000fe20000000005 */
[----:B------:R-:W-:Y:S01]  /*7ad0*/  F2FP.BF16.F32.PACK_AB R93, R7, R3 ;  /* 0x00000003075d723e */ /* 0x000fe200000010ff */
[----:B------:R-:W-:Y:S01]  /*7ae0*/  FMUL R6, R78, R10 ;  /* 0x0000000a4e067220 */ /* 0x000fe20000400000 */
[----:B------:R-:W-:Y:S01]  /*7af0*/  SHF.L.U32 R3, R96, 0x10, RZ ;  /* 0x0000001060037819 */ /* 0x000fe200000006ff */
[----:B------:R-:W-:Y:S01]  /*7b00*/  FMUL R11, R78, R11 ;  /* 0x0000000b4e0b7220 */ /* 0x000fe20000400000 */
[----:B------:R-:W-:Y:S01]  /*7b10*/  LOP3.LUT R2, R96, 0xffff0000, RZ, 0xc0, !PT ;  /* 0xffff000060027812 */ /* 0x000fe200078ec0ff */
[C---:B------:R-:W-:Y:S01]  /*7b20*/  FMUL R8, R78.reuse, R12 ;  /* 0x0000000c4e087220 */ /* 0x040fe20000400000 */
[----:B------:R-:W-:Y:S01]  /*7b30*/  LOP3.LUT R82, R107, 0xffff0000, RZ, 0xc0, !PT ;  /* 0xffff00006b527812 */ /* 0x000fe200078ec0ff */
[----:B------:R-:W-:Y:S01]  /*7b40*/  FMUL R9, R78, R13 ;  /* 0x0000000d4e097220 */ /* 0x000fe20000400000 */
[----:B------:R-:W-:Y:S01]  /*7b50*/  F2FP.BF16.F32.PACK_AB R94, R5, R4 ;  /* 0x00000004055e723e */ /* 0x000fe200000010ff */
[C---:B------:R-:W-:Y:S01]  /*7b60*/  FFMA R6, R81.reuse, R83, R6 ;  /* 0x0000005351067223 */ /* 0x040fe20000000006 */
[----:B------:R-:W-:Y:S01]  /*7b70*/  SHF.L.U32 R83, R104, 0x10, RZ ;  /* 0x0000001068537819 */ /* 0x000fe200000006ff */
[----:B------:R-:W-:Y:S01]  /*7b80*/  FFMA R11, R81, R0, R11 ;  /* 0x00000000510b7223 */ /* 0x000fe2000000000b */
[----:B------:R-:W-:Y:S01]  /*7b90*/  SHF.L.U32 R0, R97, 0x10, RZ ;  /* 0x0000001061007819 */ /* 0x000fe200000006ff */
[C---:B------:R-:W-:Y:S01]  /*7ba0*/  FFMA R8, R81.reuse, R3, R8 ;  /* 0x0000000351087223 */ /* 0x040fe20000000008 */
[----:B------:R-:W-:Y:S01]  /*7bb0*/  SHF.L.U32 R3, R98, 0x10, RZ ;  /* 0x0000001062037819 */ /* 0x000fe200000006ff */
[----:B------:R-:W-:Y:S01]  /*7bc0*/  FFMA R9, R81, R2, R9 ;  /* 0x0000000251097223 */ /* 0x000fe20000000009 */
[----:B------:R-:W-:Y:S01]  /*7bd0*/  LOP3.LUT R2, R97, 0xffff0000, RZ, 0xc0, !PT ;  /* 0xffff000061027812 */ /* 0x000fe200078ec0ff */
[C---:B------:R-:W-:Y:S01]  /*7be0*/  FMUL R10, R78.reuse, R14 ;  /* 0x0000000e4e0a7220 */ /* 0x040fe20000400000 */
[----:B------:R-:W-:Y:S01]  /*7bf0*/  F2FP.BF16.F32.PACK_AB R95, R11, R6 ;  /* 0x000000060b5f723e */ /* 0x000fe200000010ff */
[C---:B------:R-:W-:Y:S01]  /*7c00*/  FMUL R15, R78.reuse, R15 ;  /* 0x0000000f4e0f7220 */ /* 0x040fe20000400000 */
[----:B------:R-:W-:Y:S01]  /*7c10*/  F2FP.BF16.F32.PACK_AB R116, R9, R8 ;  /* 0x000000080974723e */ /* 0x000fe200000010ff */
[----:B------:R-:W-:Y:S01]  /*7c20*/  FMUL R12, R78, R16 ;  /* 0x000000104e0c7220 */ /* 0x000fe20000400000 */
[C---:B------:R-:W-:Y:S01]  /*7c30*/  FFMA R10, R81.reuse, R0, R10 ;  /* 0x00000000510a7223 */ /* 0x040fe2000000000a */
[----:B------:R-:W-:Y:S01]  /*7c40*/  LOP3.LUT R0, R98, 0xffff0000, RZ, 0xc0, !PT ;  /* 0xffff000062007812 */ /* 0x000fe200078ec0ff */
[----:B------:R-:W-:Y:S01]  /*7c50*/  FFMA R15, R81, R2, R15 ;  /* 0x00000002510f7223 */ /* 0x000fe2000000000f */
        /* <DEDUP_REMOVED lines=9> */
[----:B------:R-:W-:Y:S01]  /*7cf0*/  FMUL R16, R78, R20 ;  /* 0x000000144e107220 */ /* 0x000fe20000400000 */
[----:B------:R-:W-:Y:S01]  /*7d00*/  FFMA R14, R81, R3, R14 ;  /* 0x00000003510e7223 */ /* 0x000fe2000000000e */
[----:B------:R-:W-:Y:S01]  /*7d10*/  SHF.L.U32 R3, R106, 0x10, RZ ;  /* 0x000000106a037819 */ /* 0x000fe200000006ff */
[C---:B------:R-:W-:Y:S01]  /*7d20*/  FMUL R17, R78.reuse, R21 ;  /* 0x000000154e117220 */ /* 0x040fe20000400000 */
[----:B------:R-:W-:Y:S01]  /*7d30*/  F2FP.BF16.F32.PACK_AB R118, R13, R12 ;  /* 0x0000000c0d76723e */ /* 0x000fe200000010ff */
[----:B------:R-:W-:Y:S01]  /*7d40*/  FFMA R19, R81, R2, R19 ;  /* 0x0000000251137223 */ /* 0x000fe20000000013 */
[----:B------:R-:W-:Y:S01]  /*7d50*/  SHF.L.U32 R2, R105, 0x10, RZ ;  /* 0x0000001069027819 */ /* 0x000fe200000006ff */
        /* <DEDUP_REMOVED lines=12> */
[C---:B------:R-:W-:Y:S01]  /*7e20*/  FFMA R23, R81.reuse, R0, R23 ;  /* 0x0000000051177223 */ /* 0x040fe20000000017 */
[----:B------:R-:W-:Y:S01]  /*7e30*/  SHF.L.U32 R0, R112, 0x10, RZ ;  /* 0x0000001070007819 */ /* 0x000fe200000006ff */
[C---:B------:R-:W-:Y:S01]  /*7e40*/  FMUL R22, R78.reuse, R26 ;  /* 0x0000001a4e167220 */ /* 0x040fe20000400000 */
[----:B------:R-:W-:Y:S01]  /*7e50*/  FMUL R27, R78, R27 ;  /* 0x0000001b4e1b7220 */ /* 0x000fe20000400000 */
        /* <DEDUP_REMOVED lines=9> */
[----:B------:R-:W-:Y:S01]  /*7ef0*/  LOP3.LUT R82, R115, 0xffff0000, RZ, 0xc0, !PT ;  /* 0xffff000073527812 */ /* 0x000fe200078ec0ff */
[----:B------:R-:W-:Y:S01]  /*7f00*/  FFMA R24, R81, R0, R24 ;  /* 0x0000000051187223 */ /* 0x000fe20000000018 */
[----:B------:R-:W-:Y:S01]  /*7f10*/  SHF.L.U32 R0, R113, 0x10, RZ ;  /* 0x0000001071007819 */ /* 0x000fe200000006ff */
[C---:B------:R-:W-:Y:S01]  /*7f20*/  FMUL R25, R78.reuse, R29 ;  /* 0x0000001d4e197220 */ /* 0x040fe20000400000 */
[----:B------:R-:W-:Y:S01]  /*7f30*/  F2FP.BF16.F32.PACK_AB R126, R21, R20 ;  /* 0x00000014157e723e */ /* 0x000fe200000010ff */
[----:B------:R-:W-:Y:S01]  /*7f40*/  FMUL R26, R78, R30 ;  /* 0x0000001e4e1a7220 */ /* 0x000fe20000400000 */
[----:B------:R-:W-:Y:S01]  /*7f50*/  F2FP.BF16.F32.PACK_AB R127, R27, R22 ;  /* 0x000000161b7f723e */ /* 0x000fe200000010ff */
        /* <DEDUP_REMOVED lines=38> */
[----:B------:R1:W-:Y:S01]  /*81c0*/  STS.128 [R182+UR48+0x4400], R92 ;  /* 0x0044005cb6007988 */ /* 0x0003e20008000c30 */
        /* <DEDUP_REMOVED lines=12> */
[----:B------:R2:W-:Y:S01]  /*8290*/  STS.128 [R181+0x4400], R116 ;  /* 0x00440074b5007388 */ /* 0x0005e20000000c00 */
        /* <DEDUP_REMOVED lines=12> */
[----:B------:R4:W-:Y:S01]  /*8360*/  STS.128 [R180+0x4400], R124 ;  /* 0x0044007cb4007388 */ /* 0x0009e20000000c00 */
[----:B------:R-:W-:Y:S01]  /*8370*/  FMUL R51, R78, R51 ;  /* 0x000000334e337220 */ /* 0x000fe20000400000 */
[C---:B------:R-:W-:Y:S01]  /*8380*/  FFMA R44, R81.reuse, R3, R44 ;  /* 0x00000003512c7223 */ /* 0x040fe2000000002c */
[C---:B------:R-:W-:Y:S01]  /*8390*/  SHF.L.U32 R3, R136.reuse, 0x10, RZ ;  /* 0x0000001088037819 */ /* 0x040fe200000006ff */
[----:B------:R-:W-:Y:S01]  /*83a0*/  FFMA R45, R81, R2, R45 ;  /* 0x00000002512d7223 */ /* 0x000fe2000000002d */
[----:B------:R-:W-:Y:S01]  /*83b0*/  LOP3.LUT R2, R137, 0xffff0000, RZ, 0xc0, !PT ;  /* 0xffff000089027812 */ /* 0x000fe200078ec0ff */
        /* <DEDUP_REMOVED lines=8> */
[C---:B------:R-:W-:Y:S01]  /*8440*/  FMUL R50, R78.reuse, R54 ;  /* 0x000000364e327220 */ /* 0x040fe20000400000 */
[----:B------:R-:W-:Y:S01]  /*8450*/  F2FP.BF16.F32.PACK_AB R94, R37, R36 ;  /* 0x00000024255e723e */ /* 0x000fe200000010ff */
[----:B------:R1:W-:Y:S01]  /*8460*/  STS.128 [R178+0x4400], R132 ;  /* 0x00440084b2007388 */ /* 0x0003e20000000c00 */
[----:B------:R-:W-:Y:S01]  /*8470*/  F2FP.BF16.F32.PACK_AB R95, R43, R38 ;  /* 0x000000262b5f723e */ /* 0x000fe200000010ff */
[----:B------:R-:W-:Y:S01]  /*8480*/  FMUL R55, R78, R55 ;  /* 0x000000374e377220 */ /* 0x000fe20000400000 */
[----:B--2---:R-:W-:Y:S01]  /*8490*/  F2FP.BF16.F32.PACK_AB R116, R41, R40 ;  /* 0x000000282974723e */ /* 0x004fe200000010ff */
[----:B------:R-:W-:Y:S01]  /*84a0*/  FFMA R48, R81, R3, R48 ;  /* 0x0000000351307223 */ /* 0x000fe20000000030 */
[----:B------:R-:W-:Y:S01]  /*84b0*/  SHF.L.U32 R3, R139, 0x10, RZ ;  /* 0x000000108b037819 */ /* 0x000fe200000006ff */
[----:B------:R-:W-:Y:S01]  /*84c0*/  FFMA R49, R81, R0, R49 ;  /* 0x0000000051317223 */ /* 0x000fe20000000031 */
[C---:B------:R-:W-:Y:S01]  /*84d0*/  SHF.L.U32 R0, R138.reuse, 0x10, RZ ;  /* 0x000000108a007819 */ /* 0x040fe200000006ff */
[----:B------:R2:W-:Y:S01]  /*84e0*/  STS.128 [R177+0x4400], R92 ;  /* 0x0044005cb1007388 */ /* 0x0005e20000000c00 */
[----:B------:R-:W-:Y:S01]  /*84f0*/  F2FP.BF16.F32.PACK_AB R117, R47, R42 ;  /* 0x0000002a2f75723e */ /* 0x000fe200000010ff */
[----:B------:R-:W-:Y:S01]  /*8500*/  FFMA R50, R81, R83, R50 ;  /* 0x0000005351327223 */ /* 0x000fe20000000032 */
[----:B------:R-:W-:Y:S01]  /*8510*/  SHF.L.U32 R83, R145, 0x10, RZ ;  /* 0x0000001091537819 */ /* 0x000fe200000006ff */
[----:B------:R-:W-:Y:S01]  /*8520*/  FFMA R55, R81, R2, R55 ;  /* 0x0000000251377223 */ /* 0x000fe20000000037 */
[----:B------:R-:W-:Y:S01]  /*8530*/  LOP3.LUT R2, R138, 0xffff0000, RZ, 0xc0, !PT ;  /* 0xffff00008a027812 */ /* 0x000fe200078ec0ff */
[C---:B------:R-:W-:Y:S01]  /*8540*/  FMUL R52, R78.reuse, R56 ;  /* 0x000000384e347220 */ /* 0x040fe20000400000 */
[----:B------:R-:W-:Y:S01]  /*8550*/  F2FP.BF16.F32.PACK_AB R118, R45, R44 ;  /* 0x0000002c2d76723e */ /* 0x000fe200000010ff */
[C---:B------:R-:W-:Y:S01]  /*8560*/  FMUL R53, R78.reuse, R57 ;  /* 0x000000394e357220 */ /* 0x040fe20000400000 */
[C---:B------:R-:W-:Y:S01]  /*8570*/  FMUL R54, R78.reuse, R58 ;  /* 0x0000003a4e367220 */ /* 0x040fe20000400000 */
[----:B------:R-:W-:Y:S01]  /*8580*/  FFMA R52, R81, R0, R52 ;  /* 0x0000000051347223 */ /* 0x000fe20000000034 */
[----:B------:R-:W-:Y:S01]  /*8590*/  LOP3.LUT R0, R139, 0xffff0000, RZ, 0xc0, !PT ;  /* 0xffff00008b007812 */ /* 0x000fe200078ec0ff */
[C---:B------:R-:W-:Y:S01]  /*85a0*/  FFMA R53, R81.reuse, R2, R53 ;  /* 0x0000000251357223 */ /* 0x040fe20000000035 */
[----:B------:R-:W-:Y:S01]  /*85b0*/  FFMA R54, R81, R3, R54 ;  /* 0x0000000351367223 */ /* 0x000fe20000000036 */
[----:B------:R-:W-:Y:S01]  /*85c0*/  FMUL R59, R78, R59 ;  /* 0x0000003b4e3b7220 */ /* 0x000fe20000400000 */
[----:B------:R-:W-:Y:S01]  /*85d0*/  SHF.L.U32 R3, R144, 0x10, RZ ;  /* 0x0000001090037819 */ /* 0x000fe200000006ff */
[----:B------:R-:W-:Y:S01]  /*85e0*/  FMUL R56, R78, R60 ;  /* 0x0000003c4e387220 */ /* 0x000fe20000400000 */
[----:B------:R-:W-:Y:S01]  /*85f0*/  LOP3.LUT R2, R144, 0xffff0000, RZ, 0xc0, !PT ;  /* 0xffff000090027812 */ /* 0x000fe200078ec0ff */
[C---:B------:R-:W-:Y:S01]  /*8600*/  FMUL R57, R78.reuse, R61 ;  /* 0x0000003d4e397220 */ /* 0x040fe20000400000 */
[----:B------:R-:W-:Y:S01]  /*8610*/  F2FP.BF16.F32.PACK_AB R119, R51, R46 ;  /* 0x0000002e3377723e */ /* 0x000fe200000010ff */
[C---:B------:R-:W-:Y:S01]  /*8620*/  FMUL R58, R78.reuse, R62 ;  /* 0x0000003e4e3a7220 */ /* 0x040fe20000400000 */
[C---:B------:R-:W-:Y:S01]  /*8630*/  FFMA R59, R81.reuse, R0, R59 ;  /* 0x00000000513b7223 */ /* 0x040fe2000000003b */
[----:B------:R-:W-:Y:S01]  /*8640*/  FFMA R56, R81, R3, R56 ;  /* 0x0000000351387223 */ /* 0x000fe20000000038 */
[----:B------:R-:W-:Y:S01]  /*8650*/  LOP3.LUT R0, R145, 0xffff0000, RZ, 0xc0, !PT ;  /* 0xffff000091007812 */ /* 0x000fe200078ec0ff */
[----:B------:R2:W-:Y:S01]  /*8660*/  STS.128 [R176+0x4400], R116 ;  /* 0x00440074b0007388 */ /* 0x0005e20000000c00 */
[C---:B------:R-:W-:Y:S01]  /*8670*/  FFMA R57, R81.reuse, R2, R57 ;  /* 0x0000000251397223 */ /* 0x040fe20000000039 */
[----:B------:R-:W-:Y:S01]  /*8680*/  FMUL R63, R78, R63 ;  /* 0x0000003f4e3f7220 */ /* 0x000fe20000400000 */
[----:B------:R-:W-:Y:S01]  /*8690*/  SHF.L.U32 R3, R146, 0x10, RZ ;  /* 0x0000001092037819 */ /* 0x000fe200000006ff */
[----:B------:R-:W-:Y:S01]  /*86a0*/  FFMA R58, R81, R83, R58 ;  /* 0x00000053513a7223 */ /* 0x000fe2000000003a */
[----:B------:R-:W-:Y:S01]  /*86b0*/  FMUL R60, R78, R64 ;  /* 0x000000404e3c7220 */ /* 0x000fe20000400000 */
[----:B------:R-:W-:Y:S01]  /*86c0*/  LOP3.LUT R2, R146, 0xffff0000, RZ, 0xc0, !PT ;  /* 0xffff000092027812 */ /* 0x000fe200078ec0ff */
[C---:B------:R-:W-:Y:S01]  /*86d0*/  FMUL R61, R78.reuse, R65 ;  /* 0x000000414e3d7220 */ /* 0x040fe20000400000 */
[----:B------:R-:W-:Y:S01]  /*86e0*/  SHF.L.U32 R83, R147, 0x10, RZ ;  /* 0x0000001093537819 */ /* 0x000fe200000006ff */
[C---:B------:R-:W-:Y:S01]  /*86f0*/  FMUL R62, R78.reuse, R66 ;  /* 0x000000424e3e7220 */ /* 0x040fe20000400000 */
[----:B------:R-:W-:Y:S01]  /*8700*/  FFMA R63, R81, R0, R63 ;  /* 0x00000000513f7223 */ /* 0x000fe2000000003f */
[----:B------:R-:W-:Y:S01]  /*8710*/  FMUL R67, R78, R67 ;  /* 0x000000434e437220 */ /* 0x000fe20000400000 */
[----:B----4-:R-:W-:Y:S01]  /*8720*/  F2FP.BF16.F32.PACK_AB R124, R49, R48 ;  /* 0x00000030317c723e */ /* 0x010fe200000010ff */
[----:B------:R-:W-:Y:S01]  /*8730*/  FFMA R60, R81, R3, R60 ;  /* 0x00000003513c7223 */ /* 0x000fe2000000003c */
[----:B------:R-:W-:Y:S01]  /*8740*/  F2FP.BF16.F32.PACK_AB R125, R55, R50 ;  /* 0x00000032377d723e */ /* 0x000fe200000010ff */
[----:B------:R-:W-:Y:S01]  /*8750*/  FFMA R61, R81, R2, R61 ;  /* 0x00000002513d7223 */ /* 0x000fe2000000003d */
[----:B------:R-:W-:Y:S01]  /*8760*/  F2FP.BF16.F32.PACK_AB R126, R53, R52 ;  /* 0x00000034357e723e */ /* 0x000fe200000010ff */
[----:B------:R-:W-:Y:S01]  /*8770*/  FFMA R62, R81, R83, R62 ;  /* 0x00000053513e7223 */ /* 0x000fe2000000003e */
[----:B------:R-:W-:Y:S01]  /*8780*/  F2FP.BF16.F32.PACK_AB R127, R59, R54 ;  /* 0x000000363b7f723e */ /* 0x000fe200000010ff */
[----:B------:R-:W-:Y:S01]  /*8790*/  FFMA R67, R81, R82, R67 ;  /* 0x0000005251437223 */ /* 0x000fe20000000043 */
[----:B-1----:R-:W-:Y:S02]  /*87a0*/  F2FP.BF16.F32.PACK_AB R132, R57, R56 ;  /* 0x000000383984723e */ /* 0x002fe400000010ff */
[----:B------:R-:W-:Y:S01]  /*87b0*/  F2FP.BF16.F32.PACK_AB R133, R63, R58 ;  /* 0x0000003a3f85723e */ /* 0x000fe200000010ff */
[----:B------:R2:W-:Y:S01]  /*87c0*/  STS.128 [R175+0x4400], R124 ;  /* 0x0044007caf007388 */ /* 0x0005e20000000c00 */
[----:B------:R-:W-:Y:S02]  /*87d0*/  F2FP.BF16.F32.PACK_AB R134, R61, R60 ;  /* 0x0000003c3d86723e */ /* 0x000fe400000010ff */
[----:B------:R-:W-:Y:S02]  /*87e0*/  F2FP.BF16.F32.PACK_AB R135, R67, R62 ;  /* 0x0000003e4387723e */ /* 0x000fe400000010ff */
[----:B------:R-:W-:Y:S02]  /*87f0*/  LEA R0, R87, UR48, 0x3 ;  /* 0x0000003057007c11 */ /* 0x000fe4000f8e18ff */
[----:B------:R-:W-:Y:S01]  /*8800*/  @P6 SHF.L.U32 R3, R167, 0x1f, RZ ;  /* 0x0000001fa7036819 */ /* 0x000fe200000006ff */
[----:B------:R2:W-:Y:S01]  /*8810*/  STS.128 [R174+0x4400], R132 ;  /* 0x00440084ae007388 */ /* 0x0005e20000000c00 */
[----:B------:R-:W-:Y:S01]  /*8820*/  @!PT LDS RZ, [RZ] ;  /* 0x00000000fffff984 */ /* 0x000fe20000000800 */
[----:B------:R-:W-:Y:S01]  /*8830*/  @!PT LDS RZ, [RZ] ;  /* 0x00000000fffff984 */ /* 0x000fe20000000800 */
[----:B------:R-:W-:Y:S01]  /*8840*/  @!PT LDS RZ, [RZ] ;  /* 0x00000000fffff984 */ /* 0x000fe20000000800 */
[----:B------:R-:W-:Y:S01]  /*8850*/  @!PT LDS RZ, [RZ] ;  /* 0x00000000fffff984 */ /* 0x000fe20000000800 */
[----:B------:R1:W-:Y:S07]  /*8860*/  MEMBAR.ALL.CTA ;  /* 0x0000000000007992 */ /* 0x0003ee0000008000 */
[----:B-1----:R-:W1:Y:S02]  /*8870*/  FENCE.VIEW.ASYNC.S ;  /* 0x00000000000073c6 */ /* 0x002e640000000000 */
[----:B-1----:R-:W-:Y:S06]  /*8880*/  BAR.SYNC.DEFER_BLOCKING 0x1, 0x80 ;  /* 0x0042000000007b1d */ /* 0x002fec0000010000 */
[----:B------:R-:W-:Y:S05]  /*8890*/  @P0 BRA `(.L_x_125) ;  /* 0x0000000000240947 */ /* 0x000fea0003800000 */
[----:B------:R-:W-:Y:S02]  /*88a0*/  UIADD3 UR8, UP0, UPT, UR52, 0x680, URZ ;  /* 0x0000068034087890 */ /* 0x000fe4000ff1e0ff */
[----:B------:R-:W-:Y:S02]  /*88b0*/  UIADD3 UR5, UPT, UPT, UR41, 0x40, URZ ;  /* 0x0000004029057890 */ /* 0x000fe4000fffe0ff */
[----:B------:R-:W-:Y:S02]  /*88c0*/  UIADD3 UR4, UPT, UPT, UR48, 0x4400, URZ ;  /* 0x0000440030047890 */ /* 0x000fe4000fffe0ff */
[----:B------:R-:W-:Y:S01]  /*88d0*/  UIADD3.X UR9, UPT, UPT, URZ, UR53, URZ, UP0, !UPT ;  /* 0x00000035ff097290 */ /* 0x000fe200087fe4ff */
[----:B------:R-:W-:Y:S01]  /*88e0*/  UMOV UR6, UR42 ;  /* 0x0000002a00067c82 */ /* 0x000fe20008000000 */
[----:B------:R-:W-:Y:S07]  /*88f0*/  UMOV UR7, UR36 ;  /* 0x0000002400077c82 */ /* 0x000fee0008000000 */
[----:B------:R1:W-:Y:S01]  /*8900*/  UTMASTG.3D [UR4], [UR8] ;  /* 0x00000004080073b5 */ /* 0x0003e20008010000 */
[----:B------:R0:W-:Y:S01]  /*8910*/  UTMACMDFLUSH ;  /* 0x00000000000079b7 */ /* 0x0001e20000000000 */
[----:B-1----:R-:W-:Y:S04]  /*8920*/  DEPBAR.LE SB0, 0x1 ;  /* 0x000080400000791a */ /* 0x002fe80000000000 */
.L_x_125:
[----:B------:R-:W-:Y:S05]  /*8930*/  BSYNC.RECONVERGENT B0 ;  /* 0x0000000000007941 */ /* 0x000fea0003800200 */
.L_x_124:
[----:B------:R-:W-:Y:S01]  /*8940*/  BAR.SYNC.DEFER_BLOCKING 0x1, 0x80 ;  /* 0x0042000000007b1d */ /* 0x000fe20000010000 */
[----:B------:R-:W-:Y:S04]  /*8950*/  UIADD3 UR40, UPT, UPT, UR51, 0x1, URZ ;  /* 0x0000000133287890 */ /* 0x000fe8000fffe0ff */
[----:B------:R-:W-:Y:S04]  /*8960*/  UISETP.NE.AND UP0, UPT, UR40, 0x4, UPT ;  /* 0x000000042800788c */ /* 0x000fe8000bf05270 */
[----:B------:R-:W-:Y:S01]  /*8970*/  USEL UR40, UR40, URZ, UP0 ;  /* 0x000000ff28287287 */ /* 0x000fe20008000000 */
[----:B------:R1:W-:Y:S01]  /*8980*/  @P6 SYNCS.ARRIVE.TRANS64.RED.A1T0 RZ, [R85+URZ], RZ ;  /* 0x000000ff55ff69a7 */ /* 0x0003e200081004ff */
[----:B------:R-:W-:Y:S01]  /*8990*/  BSSY B1, `(.L_x_126) ;  /* 0x0000020000017945 */ /* 0x000fe20003800000 */
[----:B------:R-:W4:Y:S02]  /*89a0*/  @P6 SYNCS.PHASECHK.TRANS64.TRYWAIT P0, [R0+URZ+0x50], R3 ;  /* 0x00005003000065a7 */ /* 0x000f2400080011ff */
[----:B----4-:R-:W-:Y:S01]  /*89b0*/  @P6 SEL R101, RZ, 0x1, !P0 ;  /* 0x00000001ff656807 */ /* 0x010fe20004000000 */
[----:B-1----:R-:W-:Y:S06]  /*89c0*/  @!P6 BRA `(.L_x_127) ;  /* 0x000000000070e947 */ /* 0x002fec0003800000 */
        /* <DEDUP_REMOVED lines=9> */
[----:B------:R-:W-:Y:S04]  /*8a60*/  SHF.L.U32 R7, R167, 0x1f, RZ ;  /* 0x0000001fa7077819 */ /* 0x000fe800000006ff */
[----:B------:R-:W1:Y:S02]  /*8a70*/  SYNCS.PHASECHK.TRANS64.TRYWAIT P0, [R0+URZ+0x50], R7 ;  /* 0x00005007000075a7 */ /* 0x000e6400080011ff */
[----:B-1----:R-:W-:Y:S05]  /*8a80*/  @!P0 BRA `(.L_x_130) ;  /* 0x00000034007c8947 */ /* 0x002fea0003800000 */
.L_x_129:
[----:B------:R-:W-:Y:S05]  /*8a90*/  BSYNC B0 ;  /* 0x0000000000007941 */ /* 0x000fea0003800000 */
.L_x_128:
[----:B------:R-:W-:Y:S01]  /*8aa0*/  ISETP.NE.AND P0, PT, R103, RZ, PT ;  /* 0x000000ff6700720c */ /* 0x000fe20003f05270 */
[----:B------:R-:W-:Y:S11]  /*8ab0*/  VIADD R87, R87, 0x1 ;  /* 0x0000000157577836 */ /* 0x000ff60000000000 */
[----:B------:R-:W-:Y:S01]  /*8ac0*/  @!UPT UIADD3 URZ, UPT, UPT, URZ, URZ, URZ ;  /* 0x000000fffffff290 */ /* 0x000fe2000fffe0ff */
[----:B------:R4:W2:Y:S01]  /*8ad0*/  @P0 LDS.128 R88, [R4+UR48+0x400] ;  /* 0x0004003004580984 */ /* 0x0008a20008000c00 */
[--C-:B-1----:R-:W-:Y:S01]  /*8ae0*/  @P0 IMAD.IADD R7, R102, 0x1, R3.reuse ;  /* 0x0000000166070824 */ /* 0x102fe200078e0203 */
[C---:B------:R-:W-:Y:S01]  /*8af0*/  @P0 IADD3 R0, PT, PT, R108.reuse, R5, RZ ;  /* 0x000000056c000210 */ /* 0x040fe20007ffe0ff */
[C---:B------:R-:W-:Y:S01]  /*8b00*/  @P0 IMAD.IADD R6, R108.reuse, 0x1, R3 ;  /* 0x000000016c060824 */ /* 0x040fe200078e0203 */
[----:B------:R4:W1:Y:S02]  /*8b10*/  @P0 LDS.128 R96, [R2+0x400] ;  /* 0x0004000002600984 */ /* 0x0008640000000c00 */
[----:B------:R-:W-:Y:S02]  /*8b20*/  @P0 IADD3 R8, PT, PT, R108, R7, RZ ;  /* 0x000000076c080210 */ /* 0x000fe40007ffe0ff */
[----:B------:R4:W1:Y:S04]  /*8b30*/  @P0 LDS.128 R104, [R5+0x400] ;  /* 0x0004000005680984 */ /* 0x0008680000000c00 */
[----:B------:R4:W1:Y:S04]  /*8b40*/  @P0 LDS.128 R112, [R0+0x400] ;  /* 0x0004000000700984 */ /* 0x0008680000000c00 */
[----:B------:R4:W1:Y:S04]  /*8b50*/  @P0 LDS.128 R120, [R3+0x400] ;  /* 0x0004000003780984 */ /* 0x0008680000000c00 */
[----:B------:R4:W1:Y:S04]  /*8b60*/  @P0 LDS.128 R128, [R6+0x400] ;  /* 0x0004000006800984 */ /* 0x0008680000000c00 */
[----:B------:R4:W1:Y:S04]  /*8b70*/  @P0 LDS.128 R136, [R7+0x400] ;  /* 0x0004000007880984 */ /* 0x0008680000000c00 */
[----:B------:R4:W1:Y:S02]  /*8b80*/  @P0 LDS.128 R144, [R8+0x400] ;  /* 0x0004000008900984 */ /* 0x0008640000000c00 */
.L_x_127:
[----:B------:R-:W-:Y:S05]  /*8b90*/  BSYNC B1 ;  /* 0x0000000000017941 */ /* 0x000fea0003800000 */
.L_x_126:
        /* <DEDUP_REMOVED lines=21> */
.L_x_131:
[----:B------:R-:W-:Y:S01]  /*8cf0*/  ISETP.NE.AND P6, PT, R179, RZ, PT ;  /* 0x000000ffb300720c */ /* 0x000fe20003fc5270 */
[----:B------:R-:W-:Y:S05]  /*8d00*/  WARPSYNC.ALL ;  /* 0x0000000000007948 */ /* 0x000fea0003800000 */
[----:B------:R-:W-:Y:S01]  /*8d10*/  R2UR UR4, R80 ;  /* 0x00000000500472ca */ /* 0x000fe200000e0000 */
[----:B------:R-:W-:Y:S01]  /*8d20*/  BSSY.RECONVERGENT B0, `(.L_x_132) ;  /* 0x0000103000007945 */ /* 0x000fe20003800200 */
[----:B------:R-:W-:Y:S02]  /*8d30*/  MOV R3, UR40 ;  /* 0x0000002800037c02 */ /* 0x000fe40008000f00 */
[----:B------:R-:W-:Y:S02]  /*8d40*/  MOV R84, UR37 ;  /* 0x0000002500547c02 */ /* 0x000fe40008000f00 */
[C---:B--2---:R-:W-:Y:S02]  /*8d50*/  SHF.L.U32 R82, R88.reuse, 0x10, RZ ;  /* 0x0000001058527819 */ /* 0x044fe400000006ff */
[----:B------:R-:W-:Y:S02]  /*8d60*/  @P6 LEA R3, R3, UR48, 0x3 ;  /* 0x0000003003036c11 */ /* 0x000fe4000f8e18ff */
[----:B------:R-:W-:Y:S02]  /*8d70*/  LOP3.LUT R83, R88, 0xffff0000, RZ, 0xc0, !PT ;  /* 0xffff000058537812 */ /* 0x000fe400078ec0ff */
[----:B------:R-:W-:Y:S01]  /*8d80*/  @P6 IADD3 R3, PT, PT, R3, 0x70, RZ ;  /* 0x0000007003036810 */ /* 0x000fe20007ffe0ff */
[----:B------:R-:W2:Y:S01]  /*8d90*/  LDTM.x64 R4, tmem[UR4+0x80] ;  /* 0x00008004000479ee */ /* 0x000ea20008340000 */
[----:B------:R-:W-:Y:S02]  /*8da0*/  ISETP.NE.AND P0, PT, R170, RZ, PT ;  /* 0x000000ffaa00720c */ /* 0x000fe40003f05270 */
[----:B------:R-:W-:Y:S01]  /*8db0*/  @P6 PRMT R84, R84, 0x654, R3 ;  /* 0x0000065454546816 */ /* 0x000fe20000000003 */
[C---:B--2---:R-:W-:Y:S01]  /*8dc0*/  FMUL R0, R78.reuse, R4 ;  /* 0x000000044e007220 */ /* 0x044fe20000400000 */
[C---:B------:R-:W-:Y:S01]  /*8dd0*/  FMUL R3, R78.reuse, R6 ;  /* 0x000000064e037220 */ /* 0x040fe20000400000 */
        /* <DEDUP_REMOVED lines=38> */
[C---:B------:R-:W-:Y:S01]  /*9040*/  FFMA R0, R81.reuse, R82, R0 ;  /* 0x0000005251007223 */ /* 0x040fe20000000000 */
[----:B------:R-:W-:Y:S01]  /*9050*/  FFMA R2, R81, R83, R2 ;  /* 0x0000005351027223 */ /* 0x000fe20000000002 */
[C---:B------:R-:W-:Y:S01]  /*9060*/  FMUL R45, R78.reuse, R49 ;  /* 0x000000314e2d7220 */ /* 0x040fe20000400000 */
[C---:B------:R-:W-:Y:S01]  /*9070*/  FMUL R58, R78.reuse, R62 ;  /* 0x0000003e4e3a7220 */ /* 0x040fe20000400000 */
[C---:B------:R-:W-:Y:S01]  /*9080*/  FMUL R60, R78.reuse, R64 ;  /* 0x000000404e3c7220 */ /* 0x040fe20000400000 */
[C---:B------:R-:W-:Y:S01]  /*9090*/  SHF.L.U32 R64, R89.reuse, 0x10, RZ ;  /* 0x0000001059407819 */ /* 0x040fe200000006ff */
[----:B------:R-:W-:Y:S01]  /*90a0*/  FMUL R49, R78, R53 ;  /* 0x000000354e317220 */ /* 0x000fe20000400000 */
[----:B------:R-:W-:Y:S01]  /*90b0*/  F2FP.BF16.F32.PACK_AB R92, R2, R0 ;  /* 0x00000000025c723e */ /* 0x000fe200000010ff */
[C---:B------:R-:W-:Y:S01]  /*90c0*/  FMUL R62, R78.reuse, R66 ;  /* 0x000000424e3e7220 */ /* 0x040fe20000400000 */
[----:B------:R-:W-:Y:S01]  /*90d0*/  LOP3.LUT R66, R89, 0xffff0000, RZ, 0xc0, !PT ;  /* 0xffff000059427812 */ /* 0x000fe200078ec0ff */
[C---:B------:R-:W-:Y:S01]  /*90e0*/  FMUL R53, R78.reuse, R57 ;  /* 0x000000394e357220 */ /* 0x040fe20000400000 */
[----:B------:R-:W-:Y:S01]  /*90f0*/  LOP3.LUT R0, R91, 0xffff0000, RZ, 0xc0, !PT ;  /* 0xffff00005b007812 */ /* 0x000fe200078ec0ff */
[----:B------:R-:W-:Y:S01]  /*9100*/  FMUL R7, R78, R7 ;  /* 0x000000074e077220 */ /* 0x000fe20000400000 */
[----:B-1----:R-:W-:Y:S01]  /*9110*/  LOP3.LUT R2, R96, 0xffff0000, RZ, 0xc0, !PT ;  /* 0xffff000060027812 */ /* 0x002fe200078ec0ff */
[C---:B------:R-:W-:Y:S01]  /*9120*/  FMUL R57, R78.reuse, R61 ;  /* 0x0000003d4e397220 */ /* 0x040fe20000400000 */
[----:B------:R-:W-:Y:S01]  /*9130*/  FMUL R61, R78, R65 ;  /* 0x000000414e3d7220 */ /* 0x000fe20000400000 */
[C---:B------:R-:W-:Y:S01]  /*9140*/  SHF.L.U32 R65, R90.reuse, 0x10, RZ ;  /* 0x000000105a417819 */ /* 0x040fe200000006ff */
[C---:B------:R-:W-:Y:S01]  /*9150*/  FFMA R3, R81.reuse, R64, R3 ;  /* 0x0000004051037223 */ /* 0x040fe20000000003 */
[----:B------:R-:W-:Y:S01]  /*9160*/  LOP3.LUT R64, R90, 0xffff0000, RZ, 0xc0, !PT ;  /* 0xffff00005a407812 */ /* 0x000fe200078ec0ff */
[C---:B------:R-:W-:Y:S01]  /*9170*/  FFMA R7, R81.reuse, R66, R7 ;  /* 0x0000004251077223 */ /* 0x040fe20000000007 */
[C---:B------:R-:W-:Y:S01]  /*9180*/  FMUL R11, R78.reuse, R11 ;  /* 0x0000000b4e0b7220 */ /* 0x040fe20000400000 */
[----:B------:R-:W-:Y:S01]  /*9190*/  FFMA R4, R81, R65, R4 ;  /* 0x0000004151047223 */ /* 0x000fe20000000004 */
[----:B------:R-:W-:Y:S01]  /*91a0*/  SHF.L.U32 R65, R91, 0x10, RZ ;  /* 0x000000105b417819 */ /* 0x000fe200000006ff */
[----:B------:R-:W-:Y:S01]  /*91b0*/  FFMA R5, R81, R64, R5 ;  /* 0x0000004051057223 */ /* 0x000fe20000000005 */
[----:B------:R-:W-:Y:S01]  /*91c0*/  F2FP.BF16.F32.PACK_AB R93, R7, R3 ;  /* 0x00000003075d723e */ /* 0x000fe200000010ff */
[----:B------:R-:W-:Y:S01]  /*91d0*/  FMUL R15, R78, R15 ;  /* 0x0000000f4e0f7220 */ /* 0x000fe20000400000 */
[----:B------:R-:W-:Y:S01]  /*91e0*/  SHF.L.U32 R3, R96, 0x10, RZ ;  /* 0x0000001060037819 */ /* 0x000fe200000006ff */
[----:B------:R-:W-:Y:S01]  /*91f0*/  FFMA R6, R81, R65, R6 ;  /* 0x0000004151067223 */ /* 0x000fe20000000006 */
[----:B------:R-:W-:Y:S01]  /*9200*/  F2FP.BF16.F32.PACK_AB R94, R5, R4 ;  /* 0x00000004055e723e */ /* 0x000fe200000010ff */
[----:B------:R-:W-:Y:S01]  /*9210*/  FFMA R11, R81, R0, R11 ;  /* 0x00000000510b7223 */ /* 0x000fe2000000000b */
[----:B------:R-:W-:Y:S01]  /*9220*/  SHF.L.U32 R0, R97, 0x10, RZ ;  /* 0x0000001061007819 */ /* 0x000fe200000006ff */
[C---:B------:R-:W-:Y:S01]  /*9230*/  FFMA R8, R81.reuse, R3, R8 ;  /* 0x0000000351087223 */ /* 0x040fe20000000008 */
[C---:B------:R-:W-:Y:S01]  /*9240*/  SHF.L.U32 R3, R98.reuse, 0x10, RZ ;  /* 0x0000001062037819 */ /* 0x040fe200000006ff */
[----:B------:R-:W-:Y:S01]  /*9250*/  FFMA R9, R81, R2, R9 ;  /* 0x0000000251097223 */ /* 0x000fe20000000009 */
[----:B------:R-:W-:Y:S01]  /*9260*/  LOP3.LUT R2, R97, 0xffff0000, RZ, 0xc0, !PT ;  /* 0xffff000061027812 */ /* 0x000fe200078ec0ff */
[C---:B------:R-:W-:Y:S01]  /*9270*/  FFMA R10, R81.reuse, R0, R10 ;  /* 0x00000000510a7223 */ /* 0x040fe2000000000a */
[----:B------:R-:W-:Y:S01]  /*9280*/  LOP3.LUT R0, R98, 0xffff0000, RZ, 0xc0, !PT ;  /* 0xffff000062007812 */ /* 0x000fe200078ec0ff */
[----:B------:R-:W-:Y:S01]  /*9290*/  FMUL R19, R78, R19 ;  /* 0x000000134e137220 */ /* 0x000fe20000400000 */
[C---:B------:R-:W-:Y:S01]  /*92a0*/  SHF.L.U32 R5, R104.reuse, 0x10, RZ ;  /* 0x0000001068057819 */ /* 0x040fe200000006ff */
[----:B------:R-:W-:Y:S01]  /*92b0*/  FFMA R15, R81, R2, R15 ;  /* 0x00000002510f7223 */ /* 0x000fe2000000000f */
[----:B------:R-:W-:Y:S01]  /*92c0*/  LOP3.LUT R2, R99, 0xffff0000, RZ, 0xc0, !PT ;  /* 0xffff000063027812 */ /* 0x000fe200078ec0ff */
[----:B------:R-:W-:Y:S01]  /*92d0*/  FFMA R12, R81, R3, R12 ;  /* 0x00000003510c7223 */ /* 0x000fe2000000000c */
[----:B------:R-:W-:Y:S01]  /*92e0*/  SHF.L.U32 R3, R99, 0x10, RZ ;  /* 0x0000001063037819 */ /* 0x000fe200000006ff */
[----:B------:R-:W-:Y:S01]  /*92f0*/  FFMA R13, R81, R0, R13 ;  /* 0x00000000510d7223 */ /* 0x000fe2000000000d */
[----:B------:R-:W-:Y:S01]  /*9300*/  LOP3.LUT R0, R104, 0xffff0000, RZ, 0xc0, !PT ;  /* 0xffff000068007812 */ /* 0x000fe200078ec0ff */
[----:B------:R-:W-:Y:S01]  /*9310*/  FMUL R23, R78, R23 ;  /* 0x000000174e177220 */ /* 0x000fe20000400000 */
[----:B------:R-:W-:Y:S01]  /*9320*/  LOP3.LUT R4, R107, 0xffff0000, RZ, 0xc0, !PT ;  /* 0xffff00006b047812 */ /* 0x000fe200078ec0ff */
[C---:B------:R-:W-:Y:S01]  /*9330*/  FFMA R14, R81.reuse, R3, R14 ;  /* 0x00000003510e7223 */ /* 0x040fe2000000000e */
[C---:B------:R-:W-:Y:S01]  /*9340*/  SHF.L.U32 R3, R106.reuse, 0x10, RZ ;  /* 0x000000106a037819 */ /* 0x040fe200000006ff */
[----:B------:R-:W-:Y:S01]  /*9350*/  FFMA R19, R81, R2, R19 ;  /* 0x0000000251137223 */ /* 0x000fe20000000013 */
[----:B------:R-:W-:Y:S01]  /*9360*/  SHF.L.U32 R2, R105, 0x10, RZ ;  /* 0x0000001069027819 */ /* 0x000fe200000006ff */
[----:B------:R-:W-:Y:S01]  /*9370*/  FFMA R16, R81, R5, R16 ;  /* 0x0000000551107223 */ /* 0x000fe20000000010 */
[----:B------:R-:W-:Y:S01]  /*9380*/  SHF.L.U32 R5, R107, 0x10, RZ ;  /* 0x000000106b057819 */ /* 0x000fe200000006ff */
[----:B------:R-:W-:Y:S01]  /*9390*/  FFMA R17, R81, R0, R17 ;  /* 0x0000000051117223 */ /* 0x000fe20000000011 */
[----:B------:R-:W-:Y:S01]  /*93a0*/  LOP3.LUT R0, R105, 0xffff0000, RZ, 0xc0, !PT ;  /* 0xffff000069007812 */ /* 0x000fe200078ec0ff */
[----:B------:R-:W-:Y:S01]  /*93b0*/  FFMA R18, R81, R2, R18 ;  /* 0x0000000251127223 */ /* 0x000fe20000000012 */
[----:B------:R-:W-:Y:S01]  /*93c0*/  LOP3.LUT R2, R106, 0xffff0000, RZ, 0xc0, !PT ;  /* 0xffff00006a027812 */ /* 0x000fe200078ec0ff */
[----:B------:R-:W-:Y:S01]  /*93d0*/  FMUL R27, R78, R27 ;  /* 0x0000001b4e1b7220 */ /* 0x000fe20000400000 */
[----:B------:R-:W-:Y:S01]  /*93e0*/  F2FP.BF16.F32.PACK_AB R95, R11, R6 ;  /* 0x000000060b5f723e */ /* 0x000fe200000010ff */
[C---:B------:R-:W-:Y:S01]  /*93f0*/  FFMA R23, R81.reuse, R0, R23 ;  /* 0x0000000051177223 */ /* 0x040fe20000000017 */
[----:B------:R-:W-:Y:S01]  /*9400*/  SHF.L.U32 R0, R112, 0x10, RZ ;  /* 0x0000001070007819 */ /* 0x000fe200000006ff */
[C---:B------:R-:W-:Y:S01]  /*9410*/  FFMA R20, R81.reuse, R3, R20 ;  /* 0x0000000351147223 */ /* 0x040fe20000000014 */
[----:B------:R-:W-:Y:S01]  /*9420*/  SHF.L.U32 R3, R114, 0x10, RZ ;  /* 0x0000001072037819 */ /* 0x000fe200000006ff */
        /* <DEDUP_REMOVED lines=8> */
[----:B------:R-:W-:Y:S01]  /*94b0*/  FFMA R25, R81, R2, R25 ;  /* 0x0000000251197223 */ /* 0x000fe20000000019 */
[----:B------:R-:W-:Y:S01]  /*94c0*/  LOP3.LUT R2, R114, 0xffff0000, RZ, 0xc0, !PT ;  /* 0xffff000072027812 */ /* 0x000fe200078ec0ff */
[C---:B------:R-:W-:Y:S01]  /*94d0*/  FMUL R31, R78.reuse, R31 ;  /* 0x0000001f4e1f7220 */ /* 0x040fe20000400000 */
[----:B------:R-:W-:Y:S01]  /*94e0*/  F2FP.BF16.F32.PACK_AB R8, R9, R8 ;  /* 0x000000080908723e */ /* 0x000fe200000010ff */
[----:B------:R-:W-:Y:S01]  /*94f0*/  FFMA R26, R81, R0, R26 ;  /* 0x00000000511a7223 */ /* 0x000fe2000000001a */
[----:B------:R-:W-:Y:S01]  /*9500*/  LOP3.LUT R0, R113, 0xffff0000, RZ, 0xc0, !PT ;  /* 0xffff000071007812 */ /* 0x000fe200078ec0ff */
[C---:B------:R-:W-:Y:S01]  /*9510*/  FMUL R35, R78.reuse, R35 ;  /* 0x000000234e237220 */ /* 0x040fe20000400000 */
[----:B------:R-:W-:Y:S01]  /*9520*/  F2FP.BF16.F32.PACK_AB R9, R15, R10 ;  /* 0x0000000a0f09723e */ /* 0x000fe200000010ff */
[----:B------:R-:W-:Y:S01]  /*9530*/  FMUL R39, R78, R39 ;  /* 0x000000274e277220 */ /* 0x000fe20000400000 */
[----:B------:R-:W-:Y:S01]  /*9540*/  F2FP.BF16.F32.PACK_AB R10, R13, R12 ;  /* 0x0000000c0d0a723e */ /* 0x000fe200000010ff */
[C---:B------:R-:W-:Y:S01]  /*9550*/  FFMA R31, R81.reuse, R0, R31 ;  /* 0x00000000511f7223 */ /* 0x040fe2000000001f */
[C---:B------:R-:W-:Y:S01]  /*9560*/  SHF.L.U32 R0, R120.reuse, 0x10, RZ ;  /* 0x0000001078007819 */ /* 0x040fe200000006ff */
[----:B------:R-:W-:Y:S01]  /*9570*/  FFMA R28, R81, R3, R28 ;  /* 0x00000003511c7223 */ /* 0x000fe2000000001c */
[----:B------:R-:W-:Y:S01]  /*9580*/  SHF.L.U32 R3, R121, 0x10, RZ ;  /* 0x0000001079037819 */ /* 0x000fe200000006ff */
        /* <DEDUP_REMOVED lines=8> */
[----:B------:R-:W-:Y:S01]  /*9610*/  FFMA R33, R81, R2, R33 ;  /* 0x0000000251217223 */ /* 0x000fe20000000021 */
[----:B------:R-:W-:Y:S01]  /*9620*/  LOP3.LUT R2, R123, 0xffff0000, RZ, 0xc0, !PT ;  /* 0xffff00007b027812 */ /* 0x000fe200078ec0ff */
[C---:B------:R-:W-:Y:S01]  /*9630*/  FFMA R34, R81.reuse, R3, R34 ;  /* 0x0000000351227223 */ /* 0x040fe20000000022 */
[C---:B------:R-:W-:Y:S01]  /*9640*/  SHF.L.U32 R3, R122.reuse, 0x10, RZ ;  /* 0x000000107a037819 */ /* 0x040fe200000006ff */
[----:B------:R-:W-:Y:S01]  /*9650*/  FFMA R39, R81, R0, R39 ;  /* 0x0000000051277223 */ /* 0x000fe20000000027 */
[----:B------:R-:W-:Y:S01]  /*9660*/  LOP3.LUT R0, R122, 0xffff0000, RZ, 0xc0, !PT ;  /* 0xffff00007a007812 */ /* 0x000fe200078ec0ff */
[----:B------:R-:W-:Y:S01]  /*9670*/  FMUL R43, R78, R43 ;  /* 0x0000002b4e2b7220 */ /* 0x000fe20000400000 */
[----:B------:R-:W-:Y:S01]  /*9680*/  F2FP.BF16.F32.PACK_AB R16, R17, R16 ;  /* 0x000000101110723e */ /* 0x000fe200000010ff */
[----:B------:R-:W-:Y:S01]  /*9690*/  FFMA R36, R81, R3, R36 ;  /* 0x0000000351247223 */ /* 0x000fe20000000024 */
[----:B------:R-:W-:Y:S01]  /*96a0*/  SHF.L.U32 R3, R129, 0x10, RZ ;  /* 0x0000001081037819 */ /* 0x000fe200000006ff */
[C---:B------:R-:W-:Y:S01]  /*96b0*/  FFMA R37, R81.reuse, R0, R37 ;  /* 0x0000000051257223 */ /* 0x040fe20000000025 */
[C---:B------:R-:W-:Y:S01]  /*96c0*/  SHF.L.U32 R0, R128.reuse, 0x10, RZ ;  /* 0x0000001080007819 */ /* 0x040fe200000006ff */
[----:B------:R-:W-:Y:S01]  /*96d0*/  FFMA R38, R81, R5, R38 ;  /* 0x0000000551267223 */ /* 0x000fe20000000026 */
[----:B------:R-:W-:Y:S01]  /*96e0*/  F2FP.BF16.F32.PACK_AB R17, R23, R18 ;  /* 0x000000121711723e */ /* 0x000fe200000010ff */
[----:B------:R1:W-:Y:S01]  /*96f0*/  STS.128 [R182+UR48+0x8400], R92 ;  /* 0x0084005cb6007988 */ /* 0x0003e20008000c30 */
[----:B------:R-:W-:Y:S01]  /*9700*/  SHF.L.U32 R5, R131, 0x10, RZ ;  /* 0x0000001083057819 */ /* 0x000fe200000006ff */
[C---:B------:R-:W-:Y:S01]  /*9710*/  FFMA R43, R81.reuse, R2, R43 ;  /* 0x00000002512b7223 */ /* 0x040fe2000000002b */
[----:B------:R-:W-:Y:S01]  /*9720*/  LOP3.LUT R2, R128, 0xffff0000, RZ, 0xc0, !PT ;  /* 0xffff000080027812 */ /* 0x000fe200078ec0ff */
[----:B------:R-:W-:Y:S01]  /*9730*/  FFMA R40, R81, R0, R40 ;  /* 0x0000000051287223 */ /* 0x000fe20000000028 */
[----:B------:R-:W-:Y:S01]  /*9740*/  LOP3.LUT R0, R129, 0xffff0000, RZ, 0xc0, !PT ;  /* 0xffff000081007812 */ /* 0x000fe200078ec0ff */
[----:B------:R-:W-:Y:S01]  /*9750*/  FMUL R47, R78, R47 ;  /* 0x0000002f4e2f7220 */ /* 0x000fe20000400000 */
[----:B------:R-:W-:Y:S01]  /*9760*/  F2FP.BF16.F32.PACK_AB R18, R21, R20 ;  /* 0x000000141512723e */ /* 0x000fe200000010ff */
[C---:B------:R-:W-:Y:S01]  /*9770*/  FFMA R41, R81.reuse, R2, R41 ;  /* 0x0000000251297223 */ /* 0x040fe20000000029 */
[C---:B------:R-:W-:Y:S01]  /*9780*/  LOP3.LUT R2, R130.reuse, 0xffff0000, RZ, 0xc0, !PT ;  /* 0xffff000082027812 */ /* 0x040fe200078ec0ff */
[----:B------:R-:W-:Y:S01]  /*9790*/  FFMA R42, R81, R3, R42 ;  /* 0x00000003512a7223 */ /* 0x000fe2000000002a */
[----:B------:R-:W-:Y:S01]  /*97a0*/  SHF.L.U32 R3, R130, 0x10, RZ ;  /* 0x0000001082037819 */ /* 0x000fe200000006ff */
[----:B------:R1:W-:Y:S01]  /*97b0*/  STS.128 [R181+0x8400], R8 ;  /* 0x00840008b5007388 */ /* 0x0003e20000000c00 */
[----:B------:R-:W-:Y:S01]  /*97c0*/  F2FP.BF16.F32.PACK_AB R19, R27, R22 ;  /* 0x000000161b13723e */ /* 0x000fe200000010ff */
[----:B------:R-:W-:Y:S01]  /*97d0*/  FFMA R47, R81, R0, R47 ;  /* 0x00000000512f7223 */ /* 0x000fe2000000002f */
[----:B------:R-:W-:Y:S01]  /*97e0*/  LOP3.LUT R0, R131, 0xffff0000, RZ, 0xc0, !PT ;  /* 0xffff000083007812 */ /* 0x000fe200078ec0ff */
[----:B------:R-:W-:Y:S01]  /*97f0*/  FMUL R51, R78, R51 ;  /* 0x000000334e337220 */ /* 0x000fe20000400000 */
[----:B------:R-:W-:Y:S01]  /*9800*/  F2FP.BF16.F32.PACK_AB R24, R25, R24 ;  /* 0x000000181918723e */ /* 0x000fe200000010ff */
[C---:B------:R-:W-:Y:S01]  /*9810*/  FFMA R44, R81.reuse, R3, R44 ;  /* 0x00000003512c7223 */ /* 0x040fe2000000002c */
[C---:B------:R-:W-:Y:S01]  /*9820*/  SHF.L.U32 R3, R136.reuse, 0x10, RZ ;  /* 0x0000001088037819 */ /* 0x040fe200000006ff */
[----:B------:R-:W-:Y:S01]  /*9830*/  FFMA R45, R81, R2, R45 ;  /* 0x00000002512d7223 */ /* 0x000fe2000000002d */
[----:B------:R-:W-:Y:S01]  /*9840*/  F2FP.BF16.F32.PACK_AB R25, R31, R26 ;  /* 0x0000001a1f19723e */ /* 0x000fe200000010ff */
[----:B------:R-:W-:Y:S01]  /*9850*/  FFMA R46, R81, R5, R46 ;  /* 0x00000005512e7223 */ /* 0x000fe2000000002e */
[----:B------:R-:W-:Y:S01]  /*9860*/  SHF.L.U32 R5, R137, 0x10, RZ ;  /* 0x0000001089057819 */ /* 0x000fe200000006ff */
[----:B------:R1:W-:Y:S01]  /*9870*/  STS.128 [R180+0x8400], R16 ;  /* 0x00840010b4007388 */ /* 0x0003e20000000c00 */
[----:B------:R-:W-:Y:S01]  /*9880*/  F2FP.BF16.F32.PACK_AB R26, R29, R28 ;  /* 0x0000001c1d1a723e */ /* 0x000fe200000010ff */
[C---:B------:R-:W-:Y:S01]  /*9890*/  FFMA R51, R81.reuse, R0, R51 ;  /* 0x0000000051337223 */ /* 0x040fe20000000033 */
[----:B------:R-:W-:Y:S01]  /*98a0*/  LOP3.LUT R0, R136, 0xffff0000, RZ, 0xc0, !PT ;  /* 0xffff000088007812 */ /* 0x000fe200078ec0ff */
[----:B------:R-:W-:Y:S01]  /*98b0*/  FFMA R48, R81, R3, R48 ;  /* 0x0000000351307223 */ /* 0x000fe20000000030 */
[----:B------:R-:W-:Y:S01]  /*98c0*/  F2FP.BF16.F32.PACK_AB R27, R35, R30 ;  /* 0x0000001e231b723e */ /* 0x000fe200000010ff */
[----:B------:R-:W-:Y:S01]  /*98d0*/  FMUL R55, R78, R55 ;  /* 0x000000374e377220 */ /* 0x000fe20000400000 */
[----:B------:R-:W-:Y:S01]  /*98e0*/  LOP3.LUT R2, R137, 0xffff0000, RZ, 0xc0, !PT ;  /* 0xffff000089027812 */ /* 0x000fe200078ec0ff */
[C---:B------:R-:W-:Y:S01]  /*98f0*/  FFMA R49, R81.reuse, R0, R49 ;  /* 0x0000000051317223 */ /* 0x040fe20000000031 */
[C---:B------:R-:W-:Y:S01]  /*9900*/  SHF.L.U32 R0, R138.reuse, 0x10, RZ ;  /* 0x000000108a007819 */ /* 0x040fe200000006ff */
[----:B------:R-:W-:Y:S01]  /*9910*/  FFMA R50, R81, R5, R50 ;  /* 0x0000000551327223 */ /* 0x000fe20000000032 */
[----:B------:R-:W-:Y:S01]  /*9920*/  F2FP.BF16.F32.PACK_AB R32, R33, R32 ;  /* 0x000000202120723e */ /* 0x000fe200000010ff */
[----:B------:R1:W-:Y:S01]  /*9930*/  STS.128 [R178+0x8400], R24 ;  /* 0x00840018b2007388 */ /* 0x0003e20000000c00 */
[----:B------:R-:W-:Y:S01]  /*9940*/  F2FP.BF16.F32.PACK_AB R33, R39, R34 ;  /* 0x000000222721723e */ /* 0x000fe200000010ff */
[C---:B------:R-:W-:Y:S01]  /*9950*/  FFMA R55, R81.reuse, R2, R55 ;  /* 0x0000000251377223 */ /* 0x040fe20000000037 */
[----:B------:R-:W-:Y:S01]  /*9960*/  LOP3.LUT R2, R138, 0xffff0000, RZ, 0xc0, !PT ;  /* 0xffff00008a027812 */ /* 0x000fe200078ec0ff */
[----:B------:R-:W-:Y:S01]  /*9970*/  FFMA R52, R81, R0, R52 ;  /* 0x0000000051347223 */ /* 0x000fe20000000034 */
[----:B------:R-:W-:Y:S01]  /*9980*/  SHF.L.U32 R3, R139, 0x10, RZ ;  /* 0x000000108b037819 */ /* 0x000fe200000006ff */
[C---:B------:R-:W-:Y:S01]  /*9990*/  FMUL R59, R78.reuse, R59 ;  /* 0x0000003b4e3b7220 */ /* 0x040fe20000400000 */
[----:B------:R-:W-:Y:S01]  /*99a0*/  F2FP.BF16.F32.PACK_AB R34, R37, R36 ;  /* 0x000000242522723e */ /* 0x000fe200000010ff */
[----:B------:R-:W-:Y:S01]  /*99b0*/  FFMA R53, R81, R2, R53 ;  /* 0x0000000251357223 */ /* 0x000fe20000000035 */
[----:B------:R-:W-:Y:S01]  /*99c0*/  F2FP.BF16.F32.PACK_AB R35, R43, R38 ;  /* 0x000000262b23723e */ /* 0x000fe200000010ff */
[----:B------:R-:W-:Y:S01]  /*99d0*/  FFMA R54, R81, R3, R54 ;  /* 0x0000000351367223 */ /* 0x000fe20000000036 */
[----:B------:R-:W-:Y:S01]  /*99e0*/  LOP3.LUT R0, R139, 0xffff0000, RZ, 0xc0, !PT ;  /* 0xffff00008b007812 */ /* 0x000fe200078ec0ff */
[----:B------:R-:W-:Y:S01]  /*99f0*/  FMUL R63, R78, R63 ;  /* 0x0000003f4e3f7220 */ /* 0x000fe20000400000 */
[----:B------:R-:W-:Y:S01]  /*9a00*/  F2FP.BF16.F32.PACK_AB R40, R41, R40 ;  /* 0x000000282928723e */ /* 0x000fe200000010ff */
[----:B------:R1:W-:Y:S01]  /*9a10*/  STS.128 [R177+0x8400], R32 ;  /* 0x00840020b1007388 */ /* 0x0003e20000000c00 */
[C---:B------:R-:W-:Y:S01]  /*9a20*/  SHF.L.U32 R3, R144.reuse, 0x10, RZ ;  /* 0x0000001090037819 */ /* 0x040fe200000006ff */
[----:B------:R-:W-:Y:S01]  /*9a30*/  FFMA R59, R81, R0, R59 ;  /* 0x00000000513b7223 */ /* 0x000fe2000000003b */
[----:B------:R-:W-:Y:S01]  /*9a40*/  LOP3.LUT R2, R144, 0xffff0000, RZ, 0xc0, !PT ;  /* 0xffff000090027812 */ /* 0x000fe200078ec0ff */
[----:B------:R-:W-:Y:S01]  /*9a50*/  FMUL R67, R78, R67 ;  /* 0x000000434e437220 */ /* 0x000fe20000400000 */
[----:B------:R-:W-:Y:S01]  /*9a60*/  F2FP.BF16.F32.PACK_AB R41, R47, R42 ;  /* 0x0000002a2f29723e */ /* 0x000fe200000010ff */
[----:B------:R-:W-:Y:S01]  /*9a70*/  FFMA R56, R81, R3, R56 ;  /* 0x0000000351387223 */ /* 0x000fe20000000038 */
[----:B------:R-:W-:Y:S01]  /*9a80*/  SHF.L.U32 R5, R145, 0x10, RZ ;  /* 0x0000001091057819 */ /* 0x000fe200000006ff */
[----:B------:R-:W-:Y:S01]  /*9a90*/  FFMA R57, R81, R2, R57 ;  /* 0x0000000251397223 */ /* 0x000fe20000000039 */
[----:B------:R-:W-:Y:S02]  /*9aa0*/  F2FP.BF16.F32.PACK_AB R42, R45, R44 ;  /* 0x0000002c2d2a723e */ /* 0x000fe400000010ff */
[----:B------:R-:W-:Y:S01]  /*9ab0*/  F2FP.BF16.F32.PACK_AB R43, R51, R46 ;  /* 0x0000002e332b723e */ /* 0x000fe200000010ff */
[----:B------:R-:W-:Y:S01]  /*9ac0*/  FFMA R58, R81, R5, R58 ;  /* 0x00000005513a7223 */ /* 0x000fe2000000003a */
[----:B------:R-:W-:Y:S02]  /*9ad0*/  LOP3.LUT R0, R145, 0xffff0000, RZ, 0xc0, !PT ;  /* 0xffff000091007812 */ /* 0x000fe400078ec0ff */
[C---:B------:R-:W-:Y:S01]  /*9ae0*/  SHF.L.U32 R3, R146.reuse, 0x10, RZ ;  /* 0x0000001092037819 */ /* 0x040fe200000006ff */
[----:B------:R1:W-:Y:S01]  /*9af0*/  STS.128 [R176+0x8400], R40 ;  /* 0x00840028b0007388 */ /* 0x0003e20000000c00 */
        /* <DEDUP_REMOVED lines=8> */
[----:B------:R-:W-:Y:S02]  /*9b80*/  F2FP.BF16.F32.PACK_AB R49, R55, R50 ;  /* 0x000000323731723e */ /* 0x000fe400000010ff */
[----:B------:R-:W-:Y:S01]  /*9b90*/  F2FP.BF16.F32.PACK_AB R50, R53, R52 ;  /* 0x000000343532723e */ /* 0x000fe200000010ff */
[----:B------:R-:W-:Y:S01]  /*9ba0*/  FFMA R67, R81, R4, R67 ;  /* 0x0000000451437223 */ /* 0x000fe20000000043 */
[----:B------:R-:W-:Y:S02]  /*9bb0*/  F2FP.BF16.F32.PACK_AB R51, R59, R54 ;  /* 0x000000363b33723e */ /* 0x000fe400000010ff */
[----:B------:R-:W-:Y:S02]  /*9bc0*/  F2FP.BF16.F32.PACK_AB R56, R57, R56 ;  /* 0x000000383938723e */ /* 0x000fe400000010ff */
        /* <DEDUP_REMOVED lines=23> */
[----:B--2---:R-:W-:Y:S04]  /*9d40*/  DEPBAR.LE SB0, 0x1 ;  /* 0x000080400000791a */ /* 0x004fe80000000000 */
.L_x_133:
[----:B------:R-:W-:Y:S05]  /*9d50*/  BSYNC.RECONVERGENT B0 ;  /* 0x0000000000007941 */ /* 0x000fea0003800200 */
.L_x_132:
        /* <DEDUP_REMOVED lines=8> */
[----:B--2---:R-:W-:Y:S06]  /*9de0*/  @!P6 BRA `(.L_x_135) ;  /* 0x00000000006ce947 */ /* 0x004fec0003800000 */
[----:B------:R-:W-:Y:S01]  /*9df0*/  ISETP.NE.AND P1, PT, R103, RZ, PT ;  /* 0x000000ff6700720c */ /* 0x000fe20003f25270 */
[----:B------:R-:W-:Y:S01]  /*9e00*/  BSSY B0, `(.L_x_136) ;  /* 0x000000b000007945 */ /* 0x000fe20003800000 */
[----:B------:R-:W-:Y:S11]  /*9e10*/  ISETP.NE.AND P0, PT, R101, RZ, PT ;  /* 0x000000ff6500720c */ /* 0x000ff60003f05270 */
[----:B------:R-:W-:Y:S05]  /*9e20*/  @P1 IMAD R87, R87, 0x4000, R182 ;  /* 0x0000400057571824 */ /* 0x000fea00078e02b6 */
[----:B-1----:R-:W-:Y:S04]  /*9e30*/  @P1 IADD3 R9, PT, PT, R87, UR48, RZ ;  /* 0x0000003057091c10 */ /* 0x002fe8000fffe0ff */
[----:B------:R-:W-:Y:S01]  /*9e40*/  @P1 IADD3 R7, PT, PT, R102, R9, RZ ;  /* 0x0000000966071210 */ /* 0x000fe20007ffe0ff */
[--C-:B------:R-:W-:Y:S02]  /*9e50*/  @P1 IMAD.IADD R5, R100, 0x1, R9.reuse ;  /* 0x0000000164051824 */ /* 0x100fe400078e0209 */
[----:B------:R-:W-:Y:S01]  /*9e60*/  @P1 IMAD.IADD R2, R108, 0x1, R9 ;  /* 0x000000016c021824 */ /* 0x000fe200078e0209 */
[----:B------:R-:W-:Y:S06]  /*9e70*/  @P0 BRA `(.L_x_137) ;  /* 0x00000000000c0947 */ /* 0x000fec0003800000 */
[----:B------:R-:W-:Y:S04]  /*9e80*/  SHF.L.U32 R0, R167, 0x1f, RZ ;  /* 0x0000001fa7007819 */ /* 0x000fe800000006ff */
[----:B------:R-:W1:Y:S02]  /*9e90*/  SYNCS.PHASECHK.TRANS64.TRYWAIT P0, [R3+URZ+0x50], R0 ;  /* 0x00005000030075a7 */ /* 0x000e6400080011ff */
[----:B-1----:R-:W-:Y:S05]  /*9ea0*/  @!P0 BRA `(.L_x_138) ;  /* 0x0000002000888947 */ /* 0x002fea0003800000 */
.L_x_137:
[----:B------:R-:W-:Y:S05]  /*9eb0*/  BSYNC B0 ;  /* 0x0000000000007941 */ /* 0x000fea0003800000 */
.L_x_136:
[----:B------:R-:W-:Y:S11]  /*9ec0*/  ISETP.NE.AND P0, PT, R103, RZ, PT ;  /* 0x000000ff6700720c */ /* 0x000ff60003f05270 */
[----:B------:R-:W-:Y:S02]  /*9ed0*/  @!UPT UIADD3 URZ, UPT, UPT, URZ, URZ, URZ ;  /* 0x000000fffffff290 */ /* 0x000fe4000fffe0ff */
[----:B------:R2:W4:Y:S01]  /*9ee0*/  @P0 LDS.128 R88, [R87+UR48+0x400] ;  /* 0x0004003057580984 */ /* 0x0005220008000c00 */
[----:B-1----:R-:W-:Y:S01]  /*9ef0*/  @P0 IMAD.IADD R3, R102, 0x1, R5 ;  /* 0x0000000166030824 */ /* 0x002fe200078e0205 */
        /* <DEDUP_REMOVED lines=10> */
.L_x_135:
[----:B------:R-:W-:Y:S05]  /*9fa0*/  BSYNC B1 ;  /* 0x0000000000017941 */ /* 0x000fea0003800000 */
.L_x_134:
[----:B--2---:R-:W-:Y:S05]  /*9fb0*/  VIADD R3, R80, 0xc0 ;  /* 0x000000c050037836 */ /* 0x004fea0000000000 */
[----:B------:R-:W-:Y:S04]  /*9fc0*/  SHF.R.U32.HI R3, RZ, 0x15, R3 ;  /* 0x00000015ff037819 */ /* 0x000fe80000011603 */
[----:B------:R-:W-:Y:S11]  /*9fd0*/  LOP3.LUT P0, RZ, R3, 0x3, R162, 0x48, !PT ;  /* 0x0000000303ff7812 */ /* 0x000ff600078048a2 */
[----:B------:R-:W-:Y:S02]  /*9fe0*/  @!UPT UIADD3 URZ, UPT, UPT, URZ, URZ, URZ ;  /* 0x000000fffffff290 */ /* 0x000fe4000fffe0ff */
[----:B------:R-:W-:Y:S05]  /*9ff0*/  @!P0 BRA `(.L_x_139) ;  /* 0x0000000000408947 */ /* 0x000fea0003800000 */
[----:B------:R-:W2:Y:S01]  /*a000*/  LDCU.64 UR8, c[0x4][0x70] ;  /* 0x01000e00ff0877ac */ /* 0x000ea20008000a00 */
[----:B------:R-:W-:Y:S01]  /*a010*/  MOV R3, 0x0 ;  /* 0x0000000000037802 */ /* 0x000fe20000000f00 */
[----:B------:R-:W-:Y:S02]  /*a020*/  HFMA2 R12, -RZ, RZ, 0, 5.9604644775390625e-08 ;  /* 0x00000001ff0c7431 */ /* 0x000fe400000001ff */
[----:B-1----:R-:W-:Y:S02]  /*a030*/  IMAD.MOV.U32 R8, RZ, RZ, 0x192 ;  /* 0x00000192ff087424 */ /* 0x002fe400078e00ff */
[----:B------:R-:W-:Y:S01]  /*a040*/  IMAD.MOV.U32 R13, RZ, RZ, RZ ;  /* 0x000000ffff0d7224 */ /* 0x000fe200078e00ff */
[----:B------:R-:W1:Y:S01]  /*a050*/  LDCU.64 UR6, c[0x4][0x78] ;  /* 0x01000f00ff0677ac */ /* 0x000e620008000a00 */
[----:B------:R-:W3:Y:S01]  /*a060*/  LDC.64 R2, c[0x4][R3] ;  /* 0x0100000003027b82 */ /* 0x000ee20000000a00 */
[----:B------:R-:W5:Y:S01]  /*a070*/  LDCU.64 UR4, c[0x4][0x10] ;  /* 0x01000200ff0477ac */ /* 0x000f620008000a00 */
[----:B--2---:R-:W-:Y:S01]  /*a080*/  MOV R5, UR9 ;  /* 0x0000000900057c02 */ /* 0x004fe20008000f00 */
[----:B------:R-:W-:Y:S01]  /*a090*/  IMAD.U32 R4, RZ, RZ, UR8 ;  /* 0x00000008ff047e24 */ /* 0x000fe2000f8e00ff */
[----:B-1----:R-:W-:Y:S01]  /*a0a0*/  MOV R7, UR7 ;  /* 0x0000000700077c02 */ /* 0x002fe20008000f00 */
[----:B------:R-:W-:Y:S01]  /*a0b0*/  IMAD.U32 R6, RZ, RZ, UR6 ;  /* 0x00000006ff067e24 */ /* 0x000fe2000f8e00ff */
[----:B-----5:R-:W-:Y:S01]  /*a0c0*/  MOV R11, UR5 ;  /* 0x00000005000b7c02 */ /* 0x020fe20008000f00 */
[----:B------:R-:W-:Y:S02]  /*a0d0*/  IMAD.U32 R10, RZ, RZ, UR4 ;  /* 0x00000004ff0a7e24 */ /* 0x000fe4000f8e00ff */
[----:B------:R-:W-:Y:S07]  /*a0e0*/  LEPC R20, `(.L_x_139) ;  /* 0x000000001014794e */ /* 0x000fee0000000000 */
[----:B---34-:R-:W-:Y:S05]  /*a0f0*/  CALL.ABS.NOINC R2 ;  /* 0x0000000002007343 */ /* 0x018fea0003c00000 */
.L_x_139:
[----:B------:R-:W-:Y:S01]  /*a100*/  ISETP.NE.AND P0, PT, R170, RZ, PT ;  /* 0x000000ffaa00720c */ /* 0x000fe20003f05270 */
[----:B------:R-:W-:Y:S05]  /*a110*/  WARPSYNC.ALL ;  /* 0x0000000000007948 */ /* 0x000fea0003800000 */
[----:B------:R-:W-:Y:S01]  /*a120*/  R2UR UR4, R80 ;  /* 0x00000000500472ca */ /* 0x000fe200000e0000 */
[----:B------:R-:W-:Y:S01]  /*a130*/  BSSY.RECONVERGENT B0, `(.L_x_140) ;  /* 0x00000ff000007945 */ /* 0x000fe20003800200 */
[C---:B----4-:R-:W-:Y:S02]  /*a140*/  SHF.L.U32 R82, R88.reuse, 0x10, RZ ;  /* 0x0000001058527819 */ /* 0x050fe400000006ff */
[----:B------:R-:W-:Y:S02]  /*a150*/  LOP3.LUT R84, R88, 0xffff0000, RZ, 0xc0, !PT ;  /* 0xffff000058547812 */ /* 0x000fe400078ec0ff */
[C---:B------:R-:W-:Y:S02]  /*a160*/  SHF.L.U32 R83, R89.reuse, 0x10, RZ ;  /* 0x0000001059537819 */ /* 0x040fe400000006ff */
[----:B------:R-:W-:Y:S02]  /*a170*/  LOP3.LUT R86, R89, 0xffff0000, RZ, 0xc0, !PT ;  /* 0xffff000059567812 */ /* 0x000fe400078ec0ff */
[C---:B------:R-:W-:Y:S02]  /*a180*/  SHF.L.U32 R85, R90.reuse, 0x10, RZ ;  /* 0x000000105a557819 */ /* 0x040fe400000006ff */
[----:B------:R-:W-:Y:S01]  /*a190*/  LOP3.LUT R88, R90, 0xffff0000, RZ, 0xc0, !PT ;  /* 0xffff00005a587812 */ /* 0x000fe200078ec0ff */
[----:B-1----:R-:W1:Y:S01]  /*a1a0*/  LDTM.x64 R4, tmem[UR4+0xc0] ;  /* 0x0000c004000479ee */ /* 0x002e620008340000 */
[C---:B------:R-:W-:Y:S01]  /*a1b0*/  SHF.L.U32 R87, R91.reuse, 0x10, RZ ;  /* 0x000000105b577819 */ /* 0x040fe200000006ff */
[----:B------:R-:W-:Y:S01]  /*a1c0*/  NOP ;  /* 0x0000000000007918 */ /* 0x000fe20000000000 */
[----:B------:R-:W-:Y:S02]  /*a1d0*/  LOP3.LUT R90, R91, 0xffff0000, RZ, 0xc0, !PT ;  /* 0xffff00005b5a7812 */ /* 0x000fe400078ec0ff */
[C---:B------:R-:W-:Y:S02]  /*a1e0*/  SHF.L.U32 R89, R96.reuse, 0x10, RZ ;  /* 0x0000001060597819 */ /* 0x040fe400000006ff */
[----:B------:R-:W-:Y:S02]  /*a1f0*/  LOP3.LUT R91, R96, 0xffff0000, RZ, 0xc0, !PT ;  /* 0xffff0000605b7812 */ /* 0x000fe400078ec0ff */
[C---:B------:R-:W-:Y:S02]  /*a200*/  SHF.L.U32 R92, R97.reuse, 0x10, RZ ;  /* 0x00000010615c7819 */ /* 0x040fe400000006ff */
[----:B------:R-:W-:Y:S02]  /*a210*/  LOP3.LUT R94, R97, 0xffff0000, RZ, 0xc0, !PT ;  /* 0xffff0000615e7812 */ /* 0x000fe400078ec0ff */
[C---:B------:R-:W-:Y:S02]  /*a220*/  SHF.L.U32 R93, R98.reuse, 0x10, RZ ;  /* 0x00000010625d7819 */ /* 0x040fe400000006ff */
[----:B------:R-:W-:Y:S02]  /*a230*/  LOP3.LUT R96, R98, 0xffff0000, RZ, 0xc0, !PT ;  /* 0xffff000062607812 */ /* 0x000fe400078ec0ff */
[----:B------:R-:W-:Y:S02]  /*a240*/  SHF.L.U32 R95, R99, 0x10, RZ ;  /* 0x00000010635f7819 */ /* 0x000fe400000006ff */
[----:B------:R-:W-:Y:S02]  /*a250*/  IADD3 R183, PT, PT, R183, 0xd0, RZ ;  /* 0x000000d0b7b77810 */ /* 0x000fe40007ffe0ff */
[----:B------:R-:W-:Y:S02]  /*a260*/  LOP3.LUT R98, R99, 0xffff0000, RZ, 0xc0, !PT ;  /* 0xffff000063627812 */ /* 0x000fe400078ec0ff */
[----:B------:R-:W-:Y:S01]  /*a270*/  SHF.L.U32 R97, R104, 0x10, RZ ;  /* 0x0000001068617819 */ /* 0x000fe200000006ff */
[----:B-1----:R-:W-:Y:S01]  /*a280*/  FMUL R4, R78, R4 ;  /* 0x000000044e047220 */ /* 0x002fe20000400000 */
[----:B------:R-:W-:Y:S01]  /*a290*/  LOP3.LUT R100, R104, 0xffff0000, RZ, 0xc0, !PT ;  /* 0xffff000068647812 */ /* 0x000fe200078ec0ff */
[C---:B------:R-:W-:Y:S01]  /*a2a0*/  FMUL R5, R78.reuse, R5 ;  /* 0x000000054e057220 */ /* 0x040fe20000400000 */
[----:B------:R-:W-:Y:S01]  /*a2b0*/  SHF.L.U32 R99, R105, 0x10, RZ ;  /* 0x0000001069637819 */ /* 0x000fe200000006ff */
[----:B------:R-:W-:Y:S01]  /*a2c0*/  FFMA R4, R81, R82, R4 ;  /* 0x0000005251047223 */ /* 0x000fe20000000004 */
[----:B------:R-:W-:Y:S01]  /*a2d0*/  LOP3.LUT R183, R183, 0xfefffff8, RZ, 0xc0, !PT ;  /* 0xfefffff8b7b77812 */ /* 0x000fe200078ec0ff */
[----:B------:R-:W-:Y:S01]  /*a2e0*/  FFMA R5, R81, R84, R5 ;  /* 0x0000005451057223 */ /* 0x000fe20000000005 */
[----:B------:R-:W-:Y:S01]  /*a2f0*/  LOP3.LUT R102, R105, 0xffff0000, RZ, 0xc0, !PT ;  /* 0xffff000069667812 */ /* 0x000fe200078ec0ff */
[----:B------:R-:W-:Y:S01]  /*a300*/  FMUL R6, R78, R6 ;  /* 0x000000064e067220 */ /* 0x000fe20000400000 */
[C---:B------:R-:W-:Y:S01]  /*a310*/  SHF.L.U32 R101, R106.reuse, 0x10, RZ ;  /* 0x000000106a657819 */ /* 0x040fe200000006ff */
[----:B------:R1:W-:Y:S01]  /*a320*/  SYNCS.ARRIVE.TRANS64.RED.A1T0 RZ, [R183+URZ], RZ ;  /* 0x000000ffb7ff79a7 */ /* 0x0003e200081004ff */
[----:B------:R-:W-:Y:S01]  /*a330*/  F2FP.BF16.F32.PACK_AB R4, R5, R4 ;  /* 0x000000040504723e */ /* 0x000fe200000010ff */
[----:B------:R-:W-:Y:S01]  /*a340*/  FFMA R6, R81, R83, R6 ;  /* 0x0000005351067223 */ /* 0x000fe20000000006 */
[----:B------:R-:W-:Y:S01]  /*a350*/  LOP3.LUT R104, R106, 0xffff0000, RZ, 0xc0, !PT ;  /* 0xffff00006a687812 */ /* 0x000fe200078ec0ff */
[C---:B------:R-:W-:Y:S01]  /*a360*/  FMUL R7, R78.reuse, R7 ;  /* 0x000000074e077220 */ /* 0x040fe20000400000 */
[C---:B------:R-:W-:Y:S01]  /*a370*/  SHF.L.U32 R103, R107.reuse, 0x10, RZ ;  /* 0x000000106b677819 */ /* 0x040fe200000006ff */
[----:B------:R-:W-:Y:S01]  /*a380*/  FMUL R8, R78, R8 ;  /* 0x000000084e087220 */ /* 0x000fe20000400000 */
[----:B------:R-:W-:Y:S01]  /*a390*/  LOP3.LUT R106, R107, 0xffff0000, RZ, 0xc0, !PT ;  /* 0xffff00006b6a7812 */ /* 0x000fe200078ec0ff */
[C---:B------:R-:W-:Y:S01]  /*a3a0*/  FFMA R7, R81.reuse, R86, R7 ;  /* 0x0000005651077223 */ /* 0x040fe20000000007 */
[C---:B------:R-:W-:Y:S01]  /*a3b0*/  SHF.L.U32 R105, R112.reuse, 0x10, RZ ;  /* 0x0000001070697819 */ /* 0x040fe200000006ff */
[----:B------:R-:W-:Y:S01]  /*a3c0*/  FFMA R8, R81, R85, R8 ;  /* 0x0000005551087223 */ /* 0x000fe20000000008 */
[----:B------:R-:W-:Y:S01]  /*a3d0*/  LOP3.LUT R108, R112, 0xffff0000, RZ, 0xc0, !PT ;  /* 0xffff0000706c7812 */ /* 0x000fe200078ec0ff */
[C---:B------:R-:W-:Y:S01]  /*a3e0*/  FMUL R9, R78.reuse, R9 ;  /* 0x000000094e097220 */ /* 0x040fe20000400000 */
[----:B------:R-:W-:Y:S01]  /*a3f0*/  F2FP.BF16.F32.PACK_AB R5, R7, R6 ;  /* 0x000000060705723e */ /* 0x000fe200000010ff */
[----:B------:R-:W-:Y:S01]  /*a400*/  FMUL R10, R78, R10 ;  /* 0x0000000a4e0a7220 */ /* 0x000fe20000400000 */
        /* <DEDUP_REMOVED lines=8> */
[----:B------:R-:W-:Y:S01]  /*a490*/  LOP3.LUT R112, R114, 0xffff0000, RZ, 0xc0, !PT ;  /* 0xffff000072707812 */ /* 0x000fe200078ec0ff */
[----:B------:R-:W-:Y:S01]  /*a4a0*/  FFMA R11, R81, R90, R11 ;  /* 0x0000005a510b7223 */ /* 0x000fe2000000000b */
[----:B------:R-:W-:Y:S01]  /*a4b0*/  SHF.L.U32 R111, R115, 0x10, RZ ;  /* 0x00000010736f7819 */ /* 0x000fe200000006ff */
[----:B------:R-:W-:Y:S01]  /*a4c0*/  FFMA R0, R81, R89, R0 ;  /* 0x0000005951007223 */ /* 0x000fe20000000000 */
[----:B------:R-:W-:Y:S01]  /*a4d0*/  LOP3.LUT R114, R115, 0xffff0000, RZ, 0xc0, !PT ;  /* 0xffff000073727812 */ /* 0x000fe200078ec0ff */
[C---:B------:R-:W-:Y:S01]  /*a4e0*/  FMUL R2, R78.reuse, R13 ;  /* 0x0000000d4e027220 */ /* 0x040fe20000400000 */
[----:B------:R-:W-:Y:S01]  /*a4f0*/  F2FP.BF16.F32.PACK_AB R7, R11, R10 ;  /* 0x0000000a0b07723e */ /* 0x000fe200000010ff */
[----:B------:R-:W-:Y:S01]  /*a500*/  FMUL R3, R78, R14 ;  /* 0x0000000e4e037220 */ /* 0x000fe20000400000 */
[----:B------:R-:W-:Y:S01]  /*a510*/  SHF.L.U32 R113, R120, 0x10, RZ ;  /* 0x0000001078717819 */ /* 0x000fe200000006ff */
[----:B------:R-:W-:Y:S01]  /*a520*/  FMUL R15, R78, R15 ;  /* 0x0000000f4e0f7220 */ /* 0x000fe20000400000 */
[----:B------:R-:W-:Y:S01]  /*a530*/  LOP3.LUT R116, R120, 0xffff0000, RZ, 0xc0, !PT ;  /* 0xffff000078747812 */ /* 0x000fe200078ec0ff */
[C---:B------:R-:W-:Y:S01]  /*a540*/  FMUL R12, R78.reuse, R16 ;  /* 0x000000104e0c7220 */ /* 0x040fe20000400000 */
[----:B------:R-:W-:Y:S01]  /*a550*/  SHF.L.U32 R115, R121, 0x10, RZ ;  /* 0x0000001079737819 */ /* 0x000fe200000006ff */
[----:B------:R-:W-:Y:S01]  /*a560*/  FFMA R2, R81, R91, R2 ;  /* 0x0000005b51027223 */ /* 0x000fe20000000002 */
[----:B------:R-:W-:Y:S01]  /*a570*/  LOP3.LUT R118, R121, 0xffff0000, RZ, 0xc0, !PT ;  /* 0xffff000079767812 */ /* 0x000fe200078ec0ff */
[----:B------:R-:W-:Y:S01]  /*a580*/  FMUL R13, R78, R17 ;  /* 0x000000114e0d7220 */ /* 0x000fe20000400000 */
[----:B------:R-:W-:Y:S01]  /*a590*/  SHF.L.U32 R117, R122, 0x10, RZ ;  /* 0x000000107a757819 */ /* 0x000fe200000006ff */
[C---:B------:R-:W-:Y:S01]  /*a5a0*/  FFMA R3, R81.reuse, R92, R3 ;  /* 0x0000005c51037223 */ /* 0x040fe20000000003 */
[----:B------:R-:W-:Y:S01]  /*a5b0*/  F2FP.BF16.F32.PACK_AB R8, R2, R0 ;  /* 0x000000000208723e */ /* 0x000fe200000010ff */
[----:B------:R-:W-:Y:S01]  /*a5c0*/  FMUL R14, R78, R18 ;  /* 0x000000124e0e7220 */ /* 0x000fe20000400000 */
[----:B------:R-:W-:Y:S01]  /*a5d0*/  LOP3.LUT R120, R122, 0xffff0000, RZ, 0xc0, !PT ;  /* 0xffff00007a787812 */ /* 0x000fe200078ec0ff */
[----:B------:R-:W-:Y:S01]  /*a5e0*/  FFMA R15, R81, R94, R15 ;  /* 0x0000005e510f7223 */ /* 0x000fe2000000000f */
[C---:B------:R-:W-:Y:S01]  /*a5f0*/  SHF.L.U32 R119, R123.reuse, 0x10, RZ ;  /* 0x000000107b777819 */ /* 0x040fe200000006ff */
[C---:B------:R-:W-:Y:S01]  /*a600*/  FMUL R19, R78.reuse, R19 ;  /* 0x000000134e137220 */ /* 0x040fe20000400000 */
[----:B------:R-:W-:Y:S01]  /*a610*/  LOP3.LUT R122, R123, 0xffff0000, RZ, 0xc0, !PT ;  /* 0xffff00007b7a7812 */ /* 0x000fe200078ec0ff */
[----:B------:R-:W-:Y:S01]  /*a620*/  FFMA R12, R81, R93, R12 ;  /* 0x0000005d510c7223 */ /* 0x000fe2000000000c */
[----:B------:R-:W-:Y:S01]  /*a630*/  F2FP.BF16.F32.PACK_AB R9, R15, R3 ;  /* 0x000000030f09723e */ /* 0x000fe200000010ff */
[----:B------:R-:W-:Y:S01]  /*a640*/  FMUL R16, R78, R20 ;  /* 0x000000144e107220 */ /* 0x000fe20000400000 */
[C---:B------:R-:W-:Y:S01]  /*a650*/  SHF.L.U32 R121, R128.reuse, 0x10, RZ ;  /* 0x0000001080797819 */ /* 0x040fe200000006ff */
[----:B------:R1:W-:Y:S01]  /*a660*/  STS.128 [R182+UR48+0xc400], R4 ;  /* 0x00c40004b6007988 */ /* 0x0003e20008000c30 */
[C---:B------:R-:W-:Y:S01]  /*a670*/  FFMA R13, R81.reuse, R96, R13 ;  /* 0x00000060510d7223 */ /* 0x040fe2000000000d */
[----:B------:R-:W-:Y:S01]  /*a680*/  LOP3.LUT R124, R128, 0xffff0000, RZ, 0xc0, !PT ;  /* 0xffff0000807c7812 */ /* 0x000fe200078ec0ff */
[C---:B------:R-:W-:Y:S01]  /*a690*/  FFMA R14, R81.reuse, R95, R14 ;  /* 0x0000005f510e7223 */ /* 0x040fe2000000000e */
[----:B------:R-:W-:Y:S01]  /*a6a0*/  FFMA R19, R81, R98, R19 ;  /* 0x0000006251137223 */ /* 0x000fe20000000013 */
[----:B------:R-:W-:Y:S01]  /*a6b0*/  SHF.L.U32 R123, R129, 0x10, RZ ;  /* 0x00000010817b7819 */ /* 0x000fe200000006ff */
[----:B------:R-:W-:Y:S01]  /*a6c0*/  FFMA R16, R81, R97, R16 ;  /* 0x0000006151107223 */ /* 0x000fe20000000010 */
[----:B------:R-:W-:Y:S01]  /*a6d0*/  F2FP.BF16.F32.PACK_AB R10, R13, R12 ;  /* 0x0000000c0d0a723e */ /* 0x000fe200000010ff */
[C---:B------:R-:W-:Y:S01]  /*a6e0*/  FMUL R17, R78.reuse, R21 ;  /* 0x000000154e117220 */ /* 0x040fe20000400000 */
[----:B------:R-:W-:Y:S01]  /*a6f0*/  F2FP.BF16.F32.PACK_AB R11, R19, R14 ;  /* 0x0000000e130b723e */ /* 0x000fe200000010ff */
[C---:B------:R-:W-:Y:S01]  /*a700*/  FMUL R18, R78.reuse, R22 ;  /* 0x000000164e127220 */ /* 0x040fe20000400000 */
[C---:B------:R-:W-:Y:S01]  /*a710*/  FMUL R23, R78.reuse, R23 ;  /* 0x000000174e177220 */ /* 0x040fe20000400000 */
[----:B------:R-:W-:Y:S01]  /*a720*/  FFMA R17, R81, R100, R17 ;  /* 0x0000006451117223 */ /* 0x000fe20000000011 */
[C---:B------:R-:W-:Y:S01]  /*a730*/  FMUL R20, R78.reuse, R24 ;  /* 0x000000184e147220 */ /* 0x040fe20000400000 */
[----:B------:R-:W-:Y:S01]  /*a740*/  LOP3.LUT R126, R129, 0xffff0000, RZ, 0xc0, !PT ;  /* 0xffff0000817e7812 */ /* 0x000fe200078ec0ff */
[----:B------:R1:W-:Y:S01]  /*a750*/  STS.128 [R181+0xc400], R8 ;  /* 0x00c40008b5007388 */ /* 0x0003e20000000c00 */
[----:B------:R-:W-:Y:S01]  /*a760*/  FFMA R18, R81, R99, R18 ;  /* 0x0000006351127223 */ /* 0x000fe20000000012 */
[----:B------:R-:W-:Y:S01]  /*a770*/  F2FP.BF16.F32.PACK_AB R16, R17, R16 ;  /* 0x000000101110723e */ /* 0x000fe200000010ff */
[C---:B------:R-:W-:Y:S01]  /*a780*/  FFMA R23, R81.reuse, R102, R23 ;  /* 0x0000006651177223 */ /* 0x040fe20000000017 */
[----:B------:R-:W-:Y:S01]  /*a790*/  FFMA R20, R81, R101, R20 ;  /* 0x0000006551147223 */ /* 0x000fe20000000014 */
[----:B------:R-:W-:Y:S01]  /*a7a0*/  FMUL R21, R78, R25 ;  /* 0x000000194e157220 */ /* 0x000fe20000400000 */
[----:B------:R-:W-:Y:S01]  /*a7b0*/  SHF.L.U32 R125, R130, 0x10, RZ ;  /* 0x00000010827d7819 */ /* 0x000fe200000006ff */
[C---:B------:R-:W-:Y:S01]  /*a7c0*/  FMUL R22, R78.reuse, R26 ;  /* 0x0000001a4e167220 */ /* 0x040fe20000400000 */
[----:B------:R-:W-:Y:S01]  /*a7d0*/  F2FP.BF16.F32.PACK_AB R17, R23, R18 ;  /* 0x000000121711723e */ /* 0x000fe200000010ff */
[C---:B------:R-:W-:Y:S01]  /*a7e0*/  FFMA R21, R81.reuse, R104, R21 ;  /* 0x0000006851157223 */ /* 0x040fe20000000015 */
[----:B------:R-:W-:Y:S01]  /*a7f0*/  FMUL R27, R78, R27 ;  /* 0x0000001b4e1b7220 */ /* 0x000fe20000400000 */
[----:B------:R-:W-:Y:S01]  /*a800*/  FFMA R22, R81, R103, R22 ;  /* 0x0000006751167223 */ /* 0x000fe20000000016 */
[----:B------:R-:W-:Y:S01]  /*a810*/  LOP3.LUT R128, R130, 0xffff0000, RZ, 0xc0, !PT ;  /* 0xffff000082807812 */ /* 0x000fe200078ec0ff */
[C---:B------:R-:W-:Y:S01]  /*a820*/  FMUL R24, R78.reuse, R28 ;  /* 0x0000001c4e187220 */ /* 0x040fe20000400000 */
[----:B------:R-:W-:Y:S01]  /*a830*/  F2FP.BF16.F32.PACK_AB R18, R21, R20 ;  /* 0x000000141512723e */ /* 0x000fe200000010ff */
[C---:B------:R-:W-:Y:S01]  /*a840*/  FFMA R27, R81.reuse, R106, R27 ;  /* 0x0000006a511b7223 */ /* 0x040fe2000000001b */
[C---:B------:R-:W-:Y:S01]  /*a850*/  FMUL R25, R78.reuse, R29 ;  /* 0x0000001d4e197220 */ /* 0x040fe20000400000 */
[----:B------:R-:W-:Y:S01]  /*a860*/  FFMA R24, R81, R105, R24 ;  /* 0x0000006951187223 */ /* 0x000fe20000000018 */
[----:B------:R-:W-:Y:S01]  /*a870*/  SHF.L.U32 R127, R131, 0x10, RZ ;  /* 0x00000010837f7819 */ /* 0x000fe200000006ff */
[C---:B------:R-:W-:Y:S01]  /*a880*/  FMUL R26, R78.reuse, R30 ;  /* 0x0000001e4e1a7220 */ /* 0x040fe20000400000 */
[----:B------:R-:W-:Y:S01]  /*a890*/  F2FP.BF16.F32.PACK_AB R19, R27, R22 ;  /* 0x000000161b13723e */ /* 0x000fe200000010ff */
[C---:B------:R-:W-:Y:S01]  /*a8a0*/  FFMA R25, R81.reuse, R108, R25 ;  /* 0x0000006c51197223 */ /* 0x040fe20000000019 */
[C---:B------:R-:W-:Y:S01]  /*a8b0*/  FMUL R31, R78.reuse, R31 ;  /* 0x0000001f4e1f7220 */ /* 0x040fe20000400000 */
[----:B------:R-:W-:Y:S01]  /*a8c0*/  FFMA R26, R81, R107, R26 ;  /* 0x0000006b511a7223 */ /* 0x000fe2000000001a */
[----:B------:R-:W-:Y:S01]  /*a8d0*/  LOP3.LUT R130, R131, 0xffff0000, RZ, 0xc0, !PT ;  /* 0xffff000083827812 */ /* 0x000fe200078ec0ff */
[----:B------:R1:W-:Y:S01]  /*a8e0*/  STS.128 [R180+0xc400], R16 ;  /* 0x00c40010b4007388 */ /* 0x0003e20000000c00 */
[----:B------:R-:W-:Y:S01]  /*a8f0*/  F2FP.BF16.F32.PACK_AB R24, R25, R24 ;  /* 0x000000181918723e */ /* 0x000fe200000010ff */
[C---:B------:R-:W-:Y:S01]  /*a900*/  FFMA R31, R81.reuse, R110, R31 ;  /* 0x0000006e511f7223 */ /* 0x040fe2000000001f */
[C---:B------:R-:W-:Y:S01]  /*a910*/  FMUL R28, R78.reuse, R32 ;  /* 0x000000204e1c7220 */ /* 0x040fe20000400000 */
[C---:B------:R-:W-:Y:S01]  /*a920*/  FMUL R29, R78.reuse, R33 ;  /* 0x000000214e1d7220 */ /* 0x040fe20000400000 */
[----:B------:R-:W-:Y:S01]  /*a930*/  FMUL R30, R78, R34 ;  /* 0x000000224e1e7220 */ /* 0x000fe20000400000 */
[----:B------:R-:W-:Y:S01]  /*a940*/  SHF.L.U32 R129, R136, 0x10, RZ ;  /* 0x0000001088817819 */ /* 0x000fe200000006ff */
[----:B------:R-:W-:Y:S01]  /*a950*/  FFMA R28, R81, R109, R28 ;  /* 0x0000006d511c7223 */ /* 0x000fe2000000001c */
[----:B------:R-:W-:Y:S01]  /*a960*/  F2FP.BF16.F32.PACK_AB R25, R31, R26 ;  /* 0x0000001a1f19723e */ /* 0x000fe200000010ff */
[C---:B------:R-:W-:Y:S01]  /*a970*/  FFMA R29, R81.reuse, R112, R29 ;  /* 0x00000070511d7223 */ /* 0x040fe2000000001d */
[----:B------:R-:W-:Y:S01]  /*a980*/  FFMA R30, R81, R111, R30 ;  /* 0x0000006f511e7223 */ /* 0x000fe2000000001e */
[----:B------:R-:W-:Y:S01]  /*a990*/  FMUL R35, R78, R35 ;  /* 0x000000234e237220 */ /* 0x000fe20000400000 */
        /* <DEDUP_REMOVED lines=34> */
[----:B------:R-:W-:Y:S01]  /*abc0*/  FFMA R41, R81, R124, R41 ;  /* 0x0000007c51297223 */ /* 0x000fe20000000029 */
[C---:B------:R-:W-:Y:S01]  /*abd0*/  FMUL R47, R78.reuse, R47 ;  /* 0x0000002f4e2f7220 */ /* 0x040fe20000400000 */
[C---:B------:R-:W-:Y:S01]  /*abe0*/  FMUL R44, R78.reuse, R48 ;  /* 0x000000304e2c7220 */ /* 0x040fe20000400000 */
[----:B------:R-:W-:Y:S01]  /*abf0*/  FMUL R45, R78, R49 ;  /* 0x000000314e2d7220 */ /* 0x000fe20000400000 */
[----:B------:R1:W-:Y:S01]  /*ac00*/  STS.128 [R177+0xc400], R32 ;  /* 0x00c40020b1007388 */ /* 0x0003e20000000c00 */
[----:B------:R-:W-:Y:S01]  /*ac10*/  LOP3.LUT R138, R139, 0xffff0000, RZ, 0xc0, !PT ;  /* 0xffff00008b8a7812 */ /* 0x000fe200078ec0ff */
[----:B------:R-:W-:Y:S01]  /*ac20*/  FFMA R42, R81, R123, R42 ;  /* 0x0000007b512a7223 */ /* 0x000fe2000000002a */
[----:B------:R-:W-:Y:S01]  /*ac30*/  F2FP.BF16.F32.PACK_AB R40, R41, R40 ;  /* 0x000000282928723e */ /* 0x000fe200000010ff */
[C---:B------:R-:W-:Y:S01]  /*ac40*/  FFMA R47, R81.reuse, R126, R47 ;  /* 0x0000007e512f7223 */ /* 0x040fe2000000002f */
[C---:B------:R-:W-:Y:S01]  /*ac50*/  FFMA R44, R81.reuse, R125, R44 ;  /* 0x0000007d512c7223 */ /* 0x040fe2000000002c */
[----:B------:R-:W-:Y:S01]  /*ac60*/  SHF.L.U32 R137, R144, 0x10, RZ ;  /* 0x0000001090897819 */ /* 0x000fe200000006ff */
[C---:B------:R-:W-:Y:S01]  /*ac70*/  FFMA R45, R81.reuse, R128, R45 ;  /* 0x00000080512d7223 */ /* 0x040fe2000000002d */
[C---:B------:R-:W-:Y:S01]  /*ac80*/  FMUL R46, R78.reuse, R50 ;  /* 0x000000324e2e7220 */ /* 0x040fe20000400000 */
[C---:B------:R-:W-:Y:S01]  /*ac90*/  FMUL R51, R78.reuse, R51 ;  /* 0x000000334e337220 */ /* 0x040fe20000400000 */
[C---:B------:R-:W-:Y:S01]  /*aca0*/  FMUL R48, R78.reuse, R52 ;  /* 0x000000344e307220 */ /* 0x040fe20000400000 */
[C---:B------:R-:W-:Y:S01]  /*acb0*/  FMUL R49, R78.reuse, R53 ;  /* 0x000000354e317220 */ /* 0x040fe20000400000 */
[C---:B------:R-:W-:Y:S01]  /*acc0*/  FFMA R46, R81.reuse, R127, R46 ;  /* 0x0000007f512e7223 */ /* 0x040fe2000000002e */
[C---:B------:R-:W-:Y:S01]  /*acd0*/  FMUL R50, R78.reuse, R54 ;  /* 0x000000364e327220 */ /* 0x040fe20000400000 */
[C---:B------:R-:W-:Y:S01]  /*ace0*/  FFMA R51, R81.reuse, R130, R51 ;  /* 0x0000008251337223 */ /* 0x040fe20000000033 */
[C---:B------:R-:W-:Y:S01]  /*acf0*/  FMUL R55, R78.reuse, R55 ;  /* 0x000000374e377220 */ /* 0x040fe20000400000 */
[C---:B------:R-:W-:Y:S01]  /*ad00*/  FFMA R48, R81.reuse, R129, R48 ;  /* 0x0000008151307223 */ /* 0x040fe20000000030 */
[C---:B------:R-:W-:Y:S01]  /*ad10*/  FMUL R52, R78.reuse, R56 ;  /* 0x000000384e347220 */ /* 0x040fe20000400000 */
[C---:B------:R-:W-:Y:S01]  /*ad20*/  FFMA R49, R81.reuse, R132, R49 ;  /* 0x0000008451317223 */ /* 0x040fe20000000031 */
[C---:B------:R-:W-:Y:S01]  /*ad30*/  FMUL R53, R78.reuse, R57 ;  /* 0x000000394e357220 */ /* 0x040fe20000400000 */
[----:B------:R-:W-:Y:S01]  /*ad40*/  FFMA R50, R81, R131, R50 ;  /* 0x0000008351327223 */ /* 0x000fe20000000032 */
[C---:B------:R-:W-:Y:S01]  /*ad50*/  FMUL R54, R78.reuse, R58 ;  /* 0x0000003a4e367220 */ /* 0x040fe20000400000 */
[----:B------:R-:W-:Y:S01]  /*ad60*/  F2FP.BF16.F32.PACK_AB R41, R47, R42 ;  /* 0x0000002a2f29723e */ /* 0x000fe200000010ff */
[----:B------:R-:W-:Y:S01]  /*ad70*/  FFMA R55, R81, R134, R55 ;  /* 0x0000008651377223 */ /* 0x000fe20000000037 */
[C---:B------:R-:W-:Y:S01]  /*ad80*/  FMUL R59, R78.reuse, R59 ;  /* 0x0000003b4e3b7220 */ /* 0x040fe20000400000 */
[----:B------:R-:W-:Y:S01]  /*ad90*/  F2FP.BF16.F32.PACK_AB R42, R45, R44 ;  /* 0x0000002c2d2a723e */ /* 0x000fe200000010ff */
[----:B------:R-:W-:Y:S01]  /*ada0*/  FFMA R52, R81, R133, R52 ;  /* 0x0000008551347223 */ /* 0x000fe20000000034 */
[----:B------:R-:W-:Y:S01]  /*adb0*/  F2FP.BF16.F32.PACK_AB R43, R51, R46 ;  /* 0x0000002e332b723e */ /* 0x000fe200000010ff */
[----:B------:R-:W-:Y:S01]  /*adc0*/  FMUL R56, R78, R60 ;  /* 0x0000003c4e387220 */ /* 0x000fe20000400000 */
[----:B------:R-:W-:Y:S01]  /*add0*/  LOP3.LUT R140, R144, 0xffff0000, RZ, 0xc0, !PT ;  /* 0xffff0000908c7812 */ /* 0x000fe200078ec0ff */
[----:B------:R-:W-:Y:S01]  /*ade0*/  FFMA R53, R81, R136, R53 ;  /* 0x0000008851357223 */ /* 0x000fe20000000035 */
[----:B------:R-:W-:Y:S01]  /*adf0*/  SHF.L.U32 R139, R145, 0x10, RZ ;  /* 0x00000010918b7819 */ /* 0x000fe200000006ff */
[----:B------:R1:W-:Y:S01]  /*ae00*/  STS.128 [R176+0xc400], R40 ;  /* 0x00c40028b0007388 */ /* 0x0003e20000000c00 */
[C---:B------:R-:W-:Y:S01]  /*ae10*/  FMUL R57, R78.reuse, R61 ;  /* 0x0000003d4e397220 */ /* 0x040fe20000400000 */
[----:B------:R-:W-:Y:S01]  /*ae20*/  FFMA R54, R81, R135, R54 ;  /* 0x0000008751367223 */ /* 0x000fe20000000036 */
[----:B------:R-:W-:Y:S01]  /*ae30*/  LOP3.LUT R142, R145, 0xffff0000, RZ, 0xc0, !PT ;  /* 0xffff0000918e7812 */ /* 0x000fe200078ec0ff */
[----:B------:R-:W-:Y:S01]  /*ae40*/  FMUL R58, R78, R62 ;  /* 0x0000003e4e3a7220 */ /* 0x000fe20000400000 */
[C---:B------:R-:W-:Y:S01]  /*ae50*/  FFMA R59, R81.reuse, R138, R59 ;  /* 0x0000008a513b7223 */ /* 0x040fe2000000003b */
[----:B------:R-:W-:Y:S01]  /*ae60*/  SHF.L.U32 R141, R146, 0x10, RZ ;  /* 0x00000010928d7819 */ /* 0x000fe200000006ff */
[----:B------:R-:W-:Y:S01]  /*ae70*/  FMUL R63, R78, R63 ;  /* 0x0000003f4e3f7220 */ /* 0x000fe20000400000 */
        /* <DEDUP_REMOVED lines=9> */
[C---:B------:R-:W-:Y:S01]  /*af10*/  FMUL R62, R78.reuse, R66 ;  /* 0x000000424e3e7220 */ /* 0x040fe20000400000 */
[----:B------:R-:W-:Y:S01]  /*af20*/  F2FP.BF16.F32.PACK_AB R49, R55, R50 ;  /* 0x000000323731723e */ /* 0x000fe200000010ff */
[----:B------:R-:W-:Y:S01]  /*af30*/  FFMA R63, R81, R142, R63 ;  /* 0x0000008e513f7223 */ /* 0x000fe2000000003f */
[----:B------:R-:W-:Y:S01]  /*af40*/  FMUL R67, R78, R67 ;  /* 0x000000434e437220 */ /* 0x000fe20000400000 */
[----:B------:R-:W-:Y:S01]  /*af50*/  F2FP.BF16.F32.PACK_AB R50, R53, R52 ;  /* 0x000000343532723e */ /* 0x000fe200000010ff */
[----:B------:R-:W-:Y:S01]  /*af60*/  FFMA R60, R81, R141, R60 ;  /* 0x0000008d513c7223 */ /* 0x000fe2000000003c */
[----:B------:R-:W-:Y:S01]  /*af70*/  F2FP.BF16.F32.PACK_AB R51, R59, R54 ;  /* 0x000000363b33723e */ /* 0x000fe200000010ff */
[C---:B------:R-:W-:Y:S01]  /*af80*/  FFMA R61, R81.reuse, R144, R61 ;  /* 0x00000090513d7223 */ /* 0x040fe2000000003d */
[C---:B------:R-:W-:Y:S01]  /*af90*/  FFMA R62, R81.reuse, R143, R62 ;  /* 0x0000008f513e7223 */ /* 0x040fe2000000003e */
[----:B------:R-:W-:Y:S01]  /*afa0*/  FFMA R67, R81, R146, R67 ;  /* 0x0000009251437223 */ /* 0x000fe20000000043 */
[----:B------:R-:W-:Y:S01]  /*afb0*/  F2FP.BF16.F32.PACK_AB R56, R57, R56 ;  /* 0x000000383938723e */ /* 0x000fe200000010ff */
[----:B------:R1:W-:Y:S01]  /*afc0*/  STS.128 [R175+0xc400], R48 ;  /* 0x00c40030af007388 */ /* 0x0003e20000000c00 */
[----:B------:R-:W-:Y:S02]  /*afd0*/  F2FP.BF16.F32.PACK_AB R57, R63, R58 ;  /* 0x0000003a3f39723e */ /* 0x000fe400000010ff */
        /* <DEDUP_REMOVED lines=20> */
.L_x_141:
[----:B------:R-:W-:Y:S05]  /*b120*/  BSYNC.RECONVERGENT B0 ;  /* 0x0000000000007941 */ /* 0x000fea0003800200 */
.L_x_140:
[----:B------:R-:W-:Y:S01]  /*b130*/  BAR.SYNC.DEFER_BLOCKING 0x1, 0x80 ;  /* 0x0042000000007b1d */ /* 0x000fe20000010000 */
[----:B------:R-:W-:Y:S01]  /*b140*/  UISETP.NE.AND UP0, UPT, UR49, -0x4, UPT ;  /* 0xfffffffc3100788c */ /* 0x000fe2000bf05270 */
[----:B------:R-:W-:Y:S08]  /*b150*/  IADD3 R76, PT, PT, R76, 0x1, RZ ;  /* 0x000000014c4c7810 */ /* 0x000ff00007ffe0ff */
[----:B------:R-:W-:Y:S05]  /*b160*/  BRA.U !UP0, `(.L_x_142) ;  /* 0x0000000108287547 */ /* 0x000fea000b800000 */
[----:B------:R-:W-:Y:S01]  /*b170*/  ISETP.NE.AND P0, PT, R179, RZ, PT ;  /* 0x000000ffb300720c */ /* 0x000fe20003f05270 */
[----:B------:R-:W-:Y:S01]  /*b180*/  IMAD.U32 R3, RZ, RZ, UR51 ;  /* 0x00000033ff037e24 */ /* 0x000fe2000f8e00ff */
[----:B------:R-:W-:Y:S01]  /*b190*/  UIADD3 UR51, UPT, UPT, UR51, 0x1, URZ ;  /* 0x0000000133337890 */ /* 0x000fe2000fffe0ff */
[----:B------:R-:W-:Y:S03]  /*b1a0*/  IMAD.U32 R0, RZ, RZ, UR37 ;  /* 0x00000025ff007e24 */ /* 0x000fe6000f8e00ff */
[----:B------:R-:W-:Y:S04]  /*b1b0*/  UISETP.NE.AND UP0, UPT, UR51, 0x4, UPT ;  /* 0x000000043300788c */ /* 0x000fe8000bf05270 */
[----:B------:R-:W-:Y:S03]  /*b1c0*/  USEL UR51, UR51, URZ, UP0 ;  /* 0x000000ff33337287 */ /* 0x000fe60008000000 */
[----:B------:R-:W-:Y:S05]  /*b1d0*/  @P0 LEA R3, R3, UR48, 0x3 ;  /* 0x0000003003030c11 */ /* 0x000fea000f8e18ff */
[----:B------:R-:W-:Y:S05]  /*b1e0*/  @P0 VIADD R3, R3, 0x70 ;  /* 0x0000007003030836 */ /* 0x000fea0000000000 */
[----:B------:R-:W-:Y:S04]  /*b1f0*/  @P0 PRMT R0, R0, 0x654, R3 ;  /* 0x0000065400000816 */ /* 0x000fe80000000003 */
[----:B------:R2:W-:Y:S03]  /*b200*/  @P0 SYNCS.ARRIVE.TRANS64.RED.A1T0 RZ, [R0+URZ], RZ ;  /* 0x000000ff00ff09a7 */ /* 0x0005e600081004ff */
.L_x_142:
[----:B------:R-:W-:Y:S01]  /*b210*/  ISETP.NE.AND P2, PT, R171, RZ, PT ;  /* 0x000000ffab00720c */ /* 0x000fe20003f45270 */
[----:B------:R-:W-:Y:S01]  /*b220*/  UIADD3 UR49, UPT, UPT, UR49, 0x4, URZ ;  /* 0x0000000431317890 */ /* 0x000fe2000fffe0ff */
[----:B------:R-:W-:Y:S01]  /*b230*/  ISETP.NE.AND P0, PT, R173, 0x2, PT ;  /* 0x00000002ad00780c */ /* 0x000fe20003f05270 */
[----:B------:R-:W-:Y:S01]  /*b240*/  IMAD.IADD R20, R75, 0x1, R154 ;  /* 0x000000014b147824 */ /* 0x000fe200078e029a */
[----:B------:R-:W-:Y:S01]  /*b250*/  ISETP.NE.AND P1, PT, R76, 0x2, PT ;  /* 0x000000024c00780c */ /* 0x000fe20003f25270 */
[----:B------:R-:W-:Y:S01]  /*b260*/  IMAD.IADD R21, R77, 0x1, R156 ;  /* 0x000000014d157824 */ /* 0x000fe200078e029c */
[----:B--2---:R-:W-:Y:S02]  /*b270*/  SEL R0, RZ, 0x1, P0 ;  /* 0x00000001ff007807 */ /* 0x004fe40000000000 */
[----:B------:R-:W-:Y:S02]  /*b280*/  SEL R3, RZ, 0x1, P1 ;  /* 0x00000001ff037807 */ /* 0x000fe40000800000 */
[----:B------:R-:W-:Y:S02]  /*b290*/  LOP3.LUT R165, R165, R0, RZ, 0x3c, !PT ;  /* 0x00000000a5a57212 */ /* 0x000fe400078e3cff */
[----:B------:R-:W-:Y:S02]  /*b2a0*/  LOP3.LUT R166, R166, R3, RZ, 0x3c, !PT ;  /* 0x00000003a6a67212 */ /* 0x000fe400078e3cff */
[----:B------:R-:W-:Y:S02]  /*b2b0*/  @P2 R2UR UR36, R164 ;  /* 0x00000000a42422ca */ /* 0x000fe400000e0000 */
[----:B------:R-:W-:Y:S02]  /*b2c0*/  SEL R173, R173, RZ, P0 ;  /* 0x000000ffadad7207 */ /* 0x000fe40000000000 */
[----:B------:R-:W-:Y:S01]  /*b2d0*/  SEL R76, R76, RZ, P1 ;  /* 0x000000ff4c4c7207 */ /* 0x000fe20000800000 */
[----:B------:R-:W-:Y:S10]  /*b2e0*/  @P2 BRA `(.L_x_143) ;  /* 0xffffffa000282947 */ /* 0x000ff4000383ffff */
[----:B------:R-:W-:-:S09]  /*b2f0*/  UISETP.NE.AND UP0, UPT, UR50, URZ, UPT ;  /* 0x000000ff3200728c */ /* 0x000fd2000bf05270 */
[----:B------:R-:W-:Y:S05]  /*b300*/  BRA.U !UP0, `(.L_x_144) ;  /* 0x0000000108487547 */ /* 0x000fea000b800000 */
[----:B------:R-:W2:Y:S02]  /*b310*/  LDCU.64 UR4, c[0x0][0x890] ;  /* 0x00011200ff0477ac */ /* 0x000ea40008000a00 */
[----:B--2---:R-:W-:-:S04]  /*b320*/  UISETP.NE.U32.AND UP0, UPT, UR4, URZ, UPT ;  /* 0x000000ff0400728c */ /* 0x004fc8000bf05070 */
[----:B------:R-:W-:-:S09]  /*b330*/  UISETP.NE.AND.EX UP0, UPT, UR5, URZ, UPT, UP0 ;  /* 0x000000ff0500728c */ /* 0x000fd2000bf05300 */
[----:B------:R-:W-:Y:S05]  /*b340*/  BRA.U UP0, `(.L_x_145) ;  /* 0x00000001000c7547 */ /* 0x000fea000b800000 */
[----:B------:R-:W-:-:S13]  /*b350*/  FSETP.NEU.AND P0, PT, R81, RZ, PT ;  /* 0x000000ff5100720b */ /* 0x000fda0003f0d000 */
[----:B------:R-:W-:Y:S05]  /*b360*/  @!P0 EXIT ;  /* 0x000000000000894d */ /* 0x000fea0003800000 */
[----:B------:R-:W-:Y:S05]  /*b370*/  BRA `(.L_x_144) ;  /* 0x00000000002c7947 */ /* 0x000fea0003800000 */
.L_x_145:
[----:B------:R-:W-:Y:S01]  /*b380*/  ISETP.NE.AND P0, PT, R172, RZ, PT ;  /* 0x000000ffac00720c */ /* 0x000fe20003f05270 */
[----:B------:R-:W-:-:S12]  /*b390*/  BSSY.RECONVERGENT B0, `(.L_x_144) ;  /* 0x0000009000007945 */ /* 0x000fd80003800200 */
[----:B------:R-:W-:Y:S05]  /*b3a0*/  @P0 BRA `(.L_x_146) ;  /* 0x0000000000140947 */ /* 0x000fea0003800000 */
[----:B------:R-:W2:Y:S02]  /*b3b0*/  LDCU.64 UR4, c[0x0][0x888] ;  /* 0x00011100ff0477ac */ /* 0x000ea40008000a00 */
[----:B--2---:R-:W-:-:S04]  /*b3c0*/  ISETP.NE.U32.AND P0, PT, RZ, UR4, PT ;  /* 0x00000004ff007c0c */ /* 0x004fc8000bf05070 */
[----:B------:R-:W-:-:S13]  /*b3d0*/  ISETP.NE.AND.EX P0, PT, RZ, UR5, PT, P0 ;  /* 0x00000005ff007c0c */ /* 0x000fda000bf05300 */
[----:B------:R-:W-:Y:S05]  /*b3e0*/  @!P0 EXIT ;  /* 0x000000000000894d */ /* 0x000fea0003800000 */
[----:B------:R-:W-:Y:S05]  /*b3f0*/  BRA `(.L_x_147) ;  /* 0x0000000000087947 */ /* 0x000fea0003800000 */
.L_x_146:
[----:B------:R-:W-:-:S13]  /*b400*/  FSETP.NEU.AND P0, PT, R81, RZ, PT ;  /* 0x000000ff5100720b */ /* 0x000fda0003f0d000 */
[----:B------:R-:W-:Y:S05]  /*b410*/  @!P0 EXIT ;  /* 0x000000000000894d */ /* 0x000fea0003800000 */
.L_x_147:
[----:B------:R-:W-:Y:S05]  /*b420*/  BSYNC.RECONVERGENT B0 ;  /* 0x0000000000007941 */ /* 0x000fea0003800200 */
.L_x_144:
[----:B------:R-:W-:Y:S01]  /*b430*/  ULEA UR4, UR51, UR48, 0x3 ;  /* 0x0000003033047291 */ /* 0x000fe2000f8e18ff */
[----:B------:R-:W-:-:S04]  /*b440*/  DEPBAR.LE SB0, 0x0 ;  /* 0x000080000000791a */ /* 0x000fc80000000000 */
[----:B------:R-:W-:-:S04]  /*b450*/  UIADD3 UR4, UPT, UPT, UR4, 0x70, URZ ;  /* 0x0000007004047890 */ /* 0x000fc8000fffe0ff */
[----:B------:R-:W-:-:S09]  /*b460*/  UPRMT UR4, UR37, 0x654, UR4 ;  /* 0x0000065425047896 */ /* 0x000fd20008000004 */
[----:B------:R-:W-:Y:S01]  /*b470*/  SYNCS.ARRIVE.TRANS64.RED.A1T0 RZ, [UR4], RZ ;  /* 0x000000ffffff79a7 */ /* 0x000fe20008100404 */
[----:B------:R-:W-:Y:S05]  /*b480*/  EXIT ;  /* 0x000000000000794d */ /* 0x000fea0003800000 */
.L_x_24:
[----:B--2---:R2:W4:Y:S02]  /*b490*/  SYNCS.PHASECHK.TRANS64.TRYWAIT P0, [R3+URZ+0xf0], R2 ;  /* 0x0000f002030075a7 */ /* 0x00452400080011ff */
[----:B----4-:R-:W-:Y:S05]  /*b4a0*/  @!P0 NANOSLEEP.SYNCS 0x989680 ;  /* 0x009896800000895d */ /* 0x010fea0003900000 */
[----:B------:R-:W4:Y:S02]  /*b4b0*/  @!P0 SYNCS.PHASECHK.TRANS64 P0, [R3+URZ+0xf0], R2 ;  /* 0x0000f002030085a7 */ /* 0x000f2400080010ff */
[----:B----4-:R-:W-:Y:S05]  /*b4c0*/  @!P0 BRA `(.L_x_24) ;  /* 0xfffffffc00f08947 */ /* 0x010fea000383ffff */
[----:B------:R-:W-:Y:S05]  /*b4d0*/  BRA `(.L_x_148) ;  /* 0xffffff6000c47947 */ /* 0x000fea000383ffff */
.L_x_27:
[----:B-1----:R-:W-:-:S07]  /*b4e0*/  MOV R2, UR33 ;  /* 0x0000002100027c02 */ /* 0x002fce0008000f00 */
.L_x_149:
[----:B-1----:R1:W2:Y:S02]  /*b4f0*/  SYNCS.PHASECHK.TRANS64.TRYWAIT P0, [R2+URZ+0x28], R5 ;  /* 0x00002805020075a7 */ /* 0x0022a400080011ff */
[----:B--2---:R-:W-:Y:S05]  /*b500*/  @!P0 NANOSLEEP.SYNCS 0x989680 ;  /* 0x009896800000895d */ /* 0x004fea0003900000 */
[----:B------:R-:W2:Y:S02]  /*b510*/  @!P0 SYNCS.PHASECHK.TRANS64 P0, [R2+URZ+0x28], R5 ;  /* 0x00002805020085a7 */ /* 0x000ea400080010ff */
[----:B--2---:R-:W-:Y:S05]  /*b520*/  @!P0 BRA `(.L_x_149) ;  /* 0xfffffffc00f08947 */ /* 0x004fea000383ffff */
[----:B------:R-:W-:Y:S05]  /*b530*/  BRA `(.L_x_26) ;  /* 0xffffff6400287947 */ /* 0x000fea000383ffff */
.L_x_34:
[----:B-1----:R-:W-:-:S07]  /*b540*/  MOV R2, UR17 ;  /* 0x0000001100027c02 */ /* 0x002fce0008000f00 */
.L_x_150:
[----:B-1----:R1:W2:Y:S02]  /*b550*/  SYNCS.PHASECHK.TRANS64.TRYWAIT P0, [R2+URZ+0x28], R5 ;  /* 0x00002805020075a7 */ /* 0x0022a400080011ff */
[----:B--2---:R-:W-:Y:S05]  /*b560*/  @!P0 NANOSLEEP.SYNCS 0x989680 ;  /* 0x009896800000895d */ /* 0x004fea0003900000 */
[----:B------:R-:W2:Y:S02]  /*b570*/  @!P0 SYNCS.PHASECHK.TRANS64 P0, [R2+URZ+0x28], R5 ;  /* 0x00002805020085a7 */ /* 0x000ea400080010ff */
[----:B--2---:R-:W-:Y:S05]  /*b580*/  @!P0 BRA `(.L_x_150) ;  /* 0xfffffffc00f08947 */ /* 0x004fea000383ffff */
[----:B------:R-:W-:Y:S05]  /*b590*/  BRA `(.L_x_33) ;  /* 0xffffff6400e07947 */ /* 0x000fea000383ffff */
.L_x_39:
[----:B-1----:R1:W2:Y:S02]  /*b5a0*/  SYNCS.PHASECHK.TRANS64.TRYWAIT P0, [R2+URZ+0xa0], R3 ;  /* 0x0000a003020075a7 */ /* 0x0022a400080011ff */
[----:B--2---:R-:W-:Y:S05]  /*b5b0*/  @!P0 NANOSLEEP.SYNCS 0x989680 ;  /* 0x009896800000895d */ /* 0x004fea0003900000 */
[----:B------:R-:W2:Y:S02]  /*b5c0*/  @!P0 SYNCS.PHASECHK.TRANS64 P0, [R2+URZ+0xa0], R3 ;  /* 0x0000a003020085a7 */ /* 0x000ea400080010ff */
[----:B--2---:R-:W-:Y:S05]  /*b5d0*/  @!P0 BRA `(.L_x_39) ;  /* 0xfffffffc00f08947 */ /* 0x004fea000383ffff */
[----:B------:R-:W-:Y:S05]  /*b5e0*/  BRA `(.L_x_151) ;  /* 0xffffff6800807947 */ /* 0x000fea000383ffff */
.L_x_43:
[----:B---3--:R-:W-:-:S07]  /*b5f0*/  MOV R0, UR4 ;  /* 0x0000000400007c02 */ /* 0x008fce0008000f00 */
.L_x_152:
[----:B-1----:R1:W2:Y:S02]  /*b600*/  SYNCS.PHASECHK.TRANS64.TRYWAIT P0, [R0+URZ], R3 ;  /* 0x00000003000075a7 */ /* 0x0022a400080011ff */
[----:B--2---:R-:W-:Y:S05]  /*b610*/  @!P0 NANOSLEEP.SYNCS 0x989680 ;  /* 0x009896800000895d */ /* 0x004fea0003900000 */
[----:B------:R-:W2:Y:S02]  /*b620*/  @!P0 SYNCS.PHASECHK.TRANS64 P0, [R0+URZ], R3 ;  /* 0x00000003000085a7 */ /* 0x000ea400080010ff */
[----:B--2---:R-:W-:Y:S05]  /*b630*/  @!P0 BRA `(.L_x_152) ;  /* 0xfffffffc00f08947 */ /* 0x004fea000383ffff */
[----:B------:R-:W-:Y:S05]  /*b640*/  BRA `(.L_x_153) ;  /* 0xffffff6c00f07947 */ /* 0x000fea000383ffff */
.L_x_44:
[----:B---3--:R-:W-:-:S07]  /*b650*/  MOV R0, UR4 ;  /* 0x0000000400007c02 */ /* 0x008fce0008000f00 */
.L_x_154:
[----:B-1----:R1:W2:Y:S02]  /*b660*/  SYNCS.PHASECHK.TRANS64.TRYWAIT P0, [R0+URZ], R3 ;  /* 0x00000003000075a7 */ /* 0x0022a400080011ff */
[----:B--2---:R-:W-:Y:S05]  /*b670*/  @!P0 NANOSLEEP.SYNCS 0x989680 ;  /* 0x009896800000895d */ /* 0x004fea0003900000 */
[----:B------:R-:W2:Y:S02]  /*b680*/  @!P0 SYNCS.PHASECHK.TRANS64 P0, [R0+URZ], R3 ;  /* 0x00000003000085a7 */ /* 0x000ea400080010ff */
[----:B--2---:R-:W-:Y:S05]  /*b690*/  @!P0 BRA `(.L_x_154) ;  /* 0xfffffffc00f08947 */ /* 0x004fea000383ffff */
[----:B------:R-:W-:Y:S05]  /*b6a0*/  BRA `(.L_x_155) ;  /* 0xffffff6c00fc7947 */ /* 0x000fea000383ffff */
.L_x_45:
[----:B---3--:R-:W-:-:S07]  /*b6b0*/  MOV R0, UR4 ;  /* 0x0000000400007c02 */ /* 0x008fce0008000f00 */
.L_x_156:
[----:B-1----:R1:W2:Y:S02]  /*b6c0*/  SYNCS.PHASECHK.TRANS64.TRYWAIT P0, [R0+URZ], R3 ;  /* 0x00000003000075a7 */ /* 0x0022a400080011ff */
[----:B--2---:R-:W-:Y:S05]  /*b6d0*/  @!P0 NANOSLEEP.SYNCS 0x989680 ;  /* 0x009896800000895d */ /* 0x004fea0003900000 */
[----:B------:R-:W2:Y:S02]  /*b6e0*/  @!P0 SYNCS.PHASECHK.TRANS64 P0, [R0+URZ], R3 ;  /* 0x00000003000085a7 */ /* 0x000ea400080010ff */
[----:B--2---:R-:W-:Y:S05]  /*b6f0*/  @!P0 BRA `(.L_x_156) ;  /* 0xfffffffc00f08947 */ /* 0x004fea000383ffff */
[----:B------:R-:W-:Y:S05]  /*b700*/  BRA `(.L_x_157) ;  /* 0xffffff7000087947 */ /* 0x000fea000383ffff */
.L_x_46:
[----:B---3--:R-:W-:-:S07]  /*b710*/  MOV R0, UR4 ;  /* 0x0000000400007c02 */ /* 0x008fce0008000f00 */
.L_x_158:
[----:B-1----:R1:W2:Y:S02]  /*b720*/  SYNCS.PHASECHK.TRANS64.TRYWAIT P0, [R0+URZ], R3 ;  /* 0x00000003000075a7 */ /* 0x0022a400080011ff */
[----:B--2---:R-:W-:Y:S05]  /*b730*/  @!P0 NANOSLEEP.SYNCS 0x989680 ;  /* 0x009896800000895d */ /* 0x004fea0003900000 */
[----:B------:R-:W2:Y:S02]  /*b740*/  @!P0 SYNCS.PHASECHK.TRANS64 P0, [R0+URZ], R3 ;  /* 0x00000003000085a7 */ /* 0x000ea400080010ff */
[----:B--2---:R-:W-:Y:S05]  /*b750*/  @!P0 BRA `(.L_x_158) ;  /* 0xfffffffc00f08947 */ /* 0x004fea000383ffff */
[----:B------:R-:W-:Y:S05]  /*b760*/  BRA `(.L_x_159) ;  /* 0xffffff7000147947 */ /* 0x000fea000383ffff */
.L_x_49:
[----:B-1----:R1:W2:Y:S02]  /*b770*/  SYNCS.PHASECHK.TRANS64.TRYWAIT P0, [R0+URZ+0xe0], R5 ;  /* 0x0000e005000075a7 */ /* 0x0022a400080011ff */
[----:B--2---:R-:W-:Y:S05]  /*b780*/  @!P0 NANOSLEEP.SYNCS 0x989680 ;  /* 0x009896800000895d */ /* 0x004fea0003900000 */
[----:B------:R-:W2:Y:S02]  /*b790*/  @!P0 SYNCS.PHASECHK.TRANS64 P0, [R0+URZ+0xe0], R5 ;  /* 0x0000e005000085a7 */ /* 0x000ea400080010ff */
[----:B--2---:R-:W-:Y:S05]  /*b7a0*/  @!P0 BRA `(.L_x_49) ;  /* 0xfffffffc00f08947 */ /* 0x004fea000383ffff */
[----:B------:R-:W-:Y:S05]  /*b7b0*/  BRA `(.L_x_160) ;  /* 0xffffff7000747947 */ /* 0x000fea000383ffff */
.L_x_50:
[----:B------:R-:W-:-:S07]  /*b7c0*/  MOV R0, UR5 ;  /* 0x0000000500007c02 */ /* 0x000fce0008000f00 */
.L_x_161:
[----:B-1----:R1:W2:Y:S02]  /*b7d0*/  SYNCS.PHASECHK.TRANS64.TRYWAIT P0, [R0+URZ+0xb0], R7 ;  /* 0x0000b007000075a7 */ /* 0x0022a400080011ff */
[----:B--2---:R-:W-:Y:S05]  /*b7e0*/  @!P0 NANOSLEEP.SYNCS 0x989680 ;  /* 0x009896800000895d */ /* 0x004fea0003900000 */
[----:B------:R-:W2:Y:S02]  /*b7f0*/  @!P0 SYNCS.PHASECHK.TRANS64 P0, [R0+URZ+0xb0], R7 ;  /* 0x0000b007000085a7 */ /* 0x000ea400080010ff */
[----:B--2---:R-:W-:Y:S05]  /*b800*/  @!P0 BRA `(.L_x_161) ;  /* 0xfffffffc00f08947 */ /* 0x004fea000383ffff */
[----:B------:R-:W-:Y:S05]  /*b810*/  BRA `(.L_x_162) ;  /* 0xffffff7000847947 */ /* 0x000fea000383ffff */
.L_x_51:
[----:B-1----:R1:W2:Y:S02]  /*b820*/  SYNCS.PHASECHK.TRANS64.TRYWAIT P1, [R0+URZ+0xa0], R5 ;  /* 0x0000a005000075a7 */ /* 0x0022a400080211ff */
[----:B--2---:R-:W-:Y:S05]  /*b830*/  @!P1 NANOSLEEP.SYNCS 0x989680 ;  /* 0x009896800000995d */ /* 0x004fea0003900000 */
[----:B------:R-:W2:Y:S02]  /*b840*/  @!P1 SYNCS.PHASECHK.TRANS64 P1, [R0+URZ+0xa0], R5 ;  /* 0x0000a005000095a7 */ /* 0x000ea400080210ff */
[----:B--2---:R-:W-:Y:S05]  /*b850*/  @!P1 BRA `(.L_x_51) ;  /* 0xfffffffc00f09947 */ /* 0x004fea000383ffff */
[----:B------:R-:W-:Y:S05]  /*b860*/  BRA `(.L_x_163) ;  /* 0xffffff7000b47947 */ /* 0x000fea000383ffff */
.L_x_54:
[----:B------:R-:W-:-:S07]  /*b870*/  MOV R0, UR5 ;  /* 0x0000000500007c02 */ /* 0x000fce0008000f00 */
.L_x_164:
[----:B-1----:R1:W2:Y:S02]  /*b880*/  SYNCS.PHASECHK.TRANS64.TRYWAIT P0, [R0+URZ+0xb0], R3 ;  /* 0x0000b003000075a7 */ /* 0x0022a400080011ff */
[----:B--2---:R-:W-:Y:S05]  /*b890*/  @!P0 NANOSLEEP.SYNCS 0x989680 ;  /* 0x009896800000895d */ /* 0x004fea0003900000 */
[----:B------:R-:W2:Y:S02]  /*b8a0*/  @!P0 SYNCS.PHASECHK.TRANS64 P0, [R0+URZ+0xb0], R3 ;  /* 0x0000b003000085a7 */ /* 0x000ea400080010ff */
[----:B--2---:R-:W-:Y:S05]  /*b8b0*/  @!P0 BRA `(.L_x_164) ;  /* 0xfffffffc00f08947 */ /* 0x004fea000383ffff */
[----:B------:R-:W-:Y:S05]  /*b8c0*/  BRA `(.L_x_53) ;  /* 0xffffff7400087947 */ /* 0x000fea000383ffff */
.L_x_63:
[----:B-1----:R-:W-:-:S04]  /*b8d0*/  MOV R4, UR6 ;  /* 0x0000000600047c02 */ /* 0x002fc80008000f00 */
[----:B------:R1:W2:Y:S03]  /*b8e0*/  SYNCS.PHASECHK.TRANS64.TRYWAIT P0, [R4+URZ+0x8], R5 ;  /* 0x00000805040075a7 */ /* 0x0002a600080011ff */
[----:B--2---:R-:W-:Y:S05]  /*b8f0*/  @!P0 NANOSLEEP.SYNCS 0x989680 ;  /* 0x009896800000895d */ /* 0x004fea0003900000 */
[----:B------:R-:W2:Y:S02]  /*b900*/  @!P0 SYNCS.PHASECHK.TRANS64 P0, [R4+URZ+0x8], R5 ;  /* 0x00000805040085a7 */ /* 0x000ea400080010ff */
[----:B--2---:R-:W-:Y:S05]  /*b910*/  @!P0 BRA `(.L_x_63) ;  /* 0xfffffffc00ec8947 */ /* 0x004fea000383ffff */
[----:B------:R-:W-:Y:S05]  /*b920*/  BRA `(.L_x_62) ;  /* 0xffffff7400bc7947 */ /* 0x000fea000383ffff */
.L_x_65:
[----:B------:R-:W-:Y:S01]  /*b930*/  BSSY B0, `(.L_x_165) ;  /* 0x0000006000007945 */ /* 0x000fe20003800000 */
[----:B------:R-:W-:-:S07]  /*b940*/  MOV R15, 0xffffffff ;  /* 0xffffffff000f7802 */ /* 0x000fce0000000f00 */
[----:B-1---5:R-:W-:Y:S05]  /*b950*/  WARPSYNC.COLLECTIVE R15, `(.L_x_166) ;  /* 0x000000000f0c7348 */ /* 0x022fea0003c00000 */
[----:B------:R-:W-:Y:S02]  /*b960*/  ELECT P6, UR79, PT ;  /* 0x00000000004f782f */ /* 0x000fe400038c0000 */
[----:B------:R-:W-:Y:S01]  /*b970*/  MOV R14, UR79 ;  /* 0x0000004f000e7c02 */ /* 0x000fe20008000f00 */
[----:B-1---5:R-:W-:Y:S10]  /*b980*/  ENDCOLLECTIVE ;  /* 0x000000000000791b */ /* 0x022ff40003800000 */
.L_x_166:
[----:B------:R-:W-:Y:S05]  /*b990*/  BSYNC B0 ;  /* 0x0000000000007941 */ /* 0x000fea0003800000 */
.L_x_165:
[----:B------:R-:W-:Y:S05]  /*b9a0*/  BRA `(.L_x_167) ;  /* 0xffffff7400ec7947 */ /* 0x000fea000383ffff */
.L_x_67:
[----:B-1----:R-:W-:-:S04]  /*b9b0*/  MOV R2, UR6 ;  /* 0x0000000600027c02 */ /* 0x002fc80008000f00 */
[----:B------:R1:W2:Y:S03]  /*b9c0*/  SYNCS.PHASECHK.TRANS64.TRYWAIT P0, [R2+URZ+0x8], R3 ;  /* 0x00000803020075a7 */ /* 0x0002a600080011ff */
[----:B--2---:R-:W-:Y:S05]  /*b9d0*/  @!P0 NANOSLEEP.SYNCS 0x989680 ;  /* 0x009896800000895d */ /* 0x004fea0003900000 */
[----:B------:R-:W2:Y:S02]  /*b9e0*/  @!P0 SYNCS.PHASECHK.TRANS64 P0, [R2+URZ+0x8], R3 ;  /* 0x00000803020085a7 */ /* 0x000ea400080010ff */
[----:B--2---:R-:W-:Y:S05]  /*b9f0*/  @!P0 BRA `(.L_x_67) ;  /* 0xfffffffc00ec8947 */ /* 0x004fea000383ffff */
[----:B------:R-:W-:Y:S05]  /*ba00*/  BRA `(.L_x_66) ;  /* 0xffffff7400f07947 */ /* 0x000fea000383ffff */
.L_x_68:
[----:B-1----:R1:W2:Y:S02]  /*ba10*/  SYNCS.PHASECHK.TRANS64.TRYWAIT P0, [R0+URZ+0xa0], R5 ;  /* 0x0000a005000075a7 */ /* 0x0022a400080011ff */
[----:B--2---:R-:W-:Y:S05]  /*ba20*/  @!P0 NANOSLEEP.SYNCS 0x989680 ;  /* 0x009896800000895d */ /* 0x004fea0003900000 */
[----:B------:R-:W2:Y:S02]  /*ba30*/  @!P0 SYNCS.PHASECHK.TRANS64 P0, [R0+URZ+0xa0], R5 ;  /* 0x0000a005000085a7 */ /* 0x000ea400080010ff */
[----:B--2---:R-:W-:Y:S05]  /*ba40*/  @!P0 BRA `(.L_x_68) ;  /* 0xfffffffc00f08947 */ /* 0x004fea000383ffff */
[----:B------:R-:W-:Y:S05]  /*ba50*/  BRA `(.L_x_168) ;  /* 0xffffff7800dc7947 */ /* 0x000fea000383ffff */
.L_x_70:
[----:B------:R-:W-:-:S07]  /*ba60*/  MOV R0, UR9 ;  /* 0x0000000900007c02 */ /* 0x000fce0008000f00 */
.L_x_169:
[----:B-1----:R1:W2:Y:S02]  /*ba70*/  SYNCS.PHASECHK.TRANS64.TRYWAIT P0, [R0+URZ+0xd0], R5 ;  /* 0x0000d005000075a7 */ /* 0x0022a400080011ff */
[----:B--2---:R-:W-:Y:S05]  /*ba80*/  @!P0 NANOSLEEP.SYNCS 0x989680 ;  /* 0x009896800000895d */ /* 0x004fea0003900000 */
[----:B------:R-:W2:Y:S02]  /*ba90*/  @!P0 SYNCS.PHASECHK.TRANS64 P0, [R0+URZ+0xd0], R5 ;  /* 0x0000d005000085a7 */ /* 0x000ea400080010ff */
[----:B--2---:R-:W-:Y:S05]  /*baa0*/  @!P0 BRA `(.L_x_169) ;  /* 0xfffffffc00f08947 */ /* 0x004fea000383ffff */
[----:B------:R-:W-:Y:S05]  /*bab0*/  BRA `(.L_x_170) ;  /* 0xffffff7c00287947 */ /* 0x000fea000383ffff */
.L_x_73:
[----:B------:R-:W-:Y:S07]  /*bac0*/  MOV R0, UR8 ;  /* 0x0000000800007c02 */ /* 0x000fee0008000f00 */
.L_x_171:
[----:B-1----:R1:W2:Y:S02]  /*bad0*/  SYNCS.PHASECHK.TRANS64.TRYWAIT P0, [R0+URZ], R5 ;  /* 0x00000005000075a7 */ /* 0x0022a400080011ff */
[----:B--2---:R-:W-:Y:S05]  /*bae0*/  @!P0 NANOSLEEP.SYNCS 0x989680 ;  /* 0x009896800000895d */ /* 0x004fea0003900000 */
[----:B------:R-:W2:Y:S02]  /*baf0*/  @!P0 SYNCS.PHASECHK.TRANS64 P0, [R0+URZ], R5 ;  /* 0x00000005000085a7 */ /* 0x000ea400080010ff */
[----:B--2---:R-:W-:Y:S05]  /*bb00*/  @!P0 BRA `(.L_x_171) ;  /* 0xfffffffc00f08947 */ /* 0x004fea000383ffff */
[----:B------:R-:W-:Y:S05]  /*bb10*/  BRA `(.L_x_72) ;  /* 0xffffff7c003c7947 */ /* 0x000fea000383ffff */
.L_x_77:
[----:B-1----:R-:W-:-:S07]  /*bb20*/  MOV R0, UR5 ;  /* 0x0000000500007c02 */ /* 0x002fce0008000f00 */
.L_x_172:
[----:B-1----:R1:W2:Y:S02]  /*bb30*/  SYNCS.PHASECHK.TRANS64.TRYWAIT P0, [R0+URZ], R3 ;  /* 0x00000003000075a7 */ /* 0x0022a400080011ff */
[----:B--2---:R-:W-:Y:S05]  /*bb40*/  @!P0 NANOSLEEP.SYNCS 0x989680 ;  /* 0x009896800000895d */ /* 0x004fea0003900000 */
[----:B------:R-:W2:Y:S02]  /*bb50*/  @!P0 SYNCS.PHASECHK.TRANS64 P0, [R0+URZ], R3 ;  /* 0x00000003000085a7 */ /* 0x000ea400080010ff */
[----:B--2---:R-:W-:Y:S05]  /*bb60*/  @!P0 BRA `(.L_x_172) ;  /* 0xfffffffc00f08947 */ /* 0x004fea000383ffff */
[----:B------:R-:W-:Y:S05]  /*bb70*/  BRA `(.L_x_173) ;  /* 0xffffff8000307947 */ /* 0x000fea000383ffff */
.L_x_80:
[----:B------:R-:W-:-:S07]  /*bb80*/  MOV R0, UR7 ;  /* 0x0000000700007c02 */ /* 0x000fce0008000f00 */
.L_x_174:
[----:B-1----:R1:W2:Y:S02]  /*bb90*/  SYNCS.PHASECHK.TRANS64.TRYWAIT P1, [R0+URZ+0x100], R3 ;  /* 0x00010003000075a7 */ /* 0x0022a400080211ff */
[----:B--2---:R-:W-:Y:S05]  /*bba0*/  @!P1 NANOSLEEP.SYNCS 0x989680 ;  /* 0x009896800000995d */ /* 0x004fea0003900000 */
[----:B------:R-:W2:Y:S02]  /*bbb0*/  @!P1 SYNCS.PHASECHK.TRANS64 P1, [R0+URZ+0x100], R3 ;  /* 0x00010003000095a7 */ /* 0x000ea400080210ff */
[----:B--2---:R-:W-:Y:S05]  /*bbc0*/  @!P1 BRA `(.L_x_174) ;  /* 0xfffffffc00f09947 */ /* 0x004fea000383ffff */
[----:B------:R-:W-:Y:S05]  /*bbd0*/  BRA `(.L_x_175) ;  /* 0xffffff80007c7947 */ /* 0x000fea000383ffff */
.L_x_85:
[----:B--2---:R2:W4:Y:S02]  /*bbe0*/  SYNCS.PHASECHK.TRANS64.TRYWAIT P0, [R0+URZ+0xa0], R3 ;  /* 0x0000a003000075a7 */ /* 0x00452400080011ff */
[----:B----4-:R-:W-:Y:S05]  /*bbf0*/  @!P0 NANOSLEEP.SYNCS 0x989680 ;  /* 0x009896800000895d */ /* 0x010fea0003900000 */
[----:B------:R-:W4:Y:S02]  /*bc00*/  @!P0 SYNCS.PHASECHK.TRANS64 P0, [R0+URZ+0xa0], R3 ;  /* 0x0000a003000085a7 */ /* 0x000f2400080010ff */
[----:B----4-:R-:W-:Y:S05]  /*bc10*/  @!P0 BRA `(.L_x_85) ;  /* 0xfffffffc00f08947 */ /* 0x010fea000383ffff */
[----:B------:R-:W-:Y:S05]  /*bc20*/  BRA `(.L_x_176) ;  /* 0xffffff8400907947 */ /* 0x000fea000383ffff */
.L_x_88:
[----:B------:R-:W-:Y:S07]  /*bc30*/  MOV R0, UR7 ;  /* 0x0000000700007c02 */ /* 0x000fee0008000f00 */
.L_x_177:
[----:B--2---:R2:W4:Y:S02]  /*bc40*/  SYNCS.PHASECHK.TRANS64.TRYWAIT P0, [R0+URZ+0x98], R3 ;  /* 0x00009803000075a7 */ /* 0x00452400080011ff */
[----:B----4-:R-:W-:Y:S05]  /*bc50*/  @!P0 NANOSLEEP.SYNCS 0x989680 ;  /* 0x009896800000895d */ /* 0x010fea0003900000 */
[----:B------:R-:W4:Y:S02]  /*bc60*/  @!P0 SYNCS.PHASECHK.TRANS64 P0, [R0+URZ+0x98], R3 ;  /* 0x00009803000085a7 */ /* 0x000f2400080010ff */
[----:B----4-:R-:W-:Y:S05]  /*bc70*/  @!P0 BRA `(.L_x_177) ;  /* 0xfffffffc00f08947 */ /* 0x010fea000383ffff */
[----:B------:R-:W-:Y:S05]  /*bc80*/  BRA `(.L_x_87) ;  /* 0xffffff8800707947 */ /* 0x000fea000383ffff */
.L_x_91:
[----:B------:R-:W-:Y:S07]  /*bc90*/  MOV R3, UR7 ;  /* 0x0000000700037c02 */ /* 0x000fee0008000f00 */
.L_x_178:
[----:B-1----:R1:W2:Y:S02]  /*bca0*/  SYNCS.PHASECHK.TRANS64.TRYWAIT P0, [R3+URZ+0x70], R12 ;  /* 0x0000700c030075a7 */ /* 0x0022a400080011ff */
[----:B--2---:R-:W-:Y:S05]  /*bcb0*/  @!P0 NANOSLEEP.SYNCS 0x989680 ;  /* 0x009896800000895d */ /* 0x004fea0003900000 */
[----:B------:R-:W2:Y:S02]  /*bcc0*/  @!P0 SYNCS.PHASECHK.TRANS64 P0, [R3+URZ+0x70], R12 ;  /* 0x0000700c030085a7 */ /* 0x000ea400080010ff */
[----:B--2---:R-:W-:Y:S05]  /*bcd0*/  @!P0 BRA `(.L_x_178) ;  /* 0xfffffffc00f08947 */ /* 0x004fea000383ffff */
[----:B------:R-:W-:Y:S05]  /*bce0*/  BRA `(.L_x_179) ;  /* 0xffffff8800e87947 */ /* 0x000fea000383ffff */
.L_x_92:
[----:B-1----:R-:W-:Y:S07]  /*bcf0*/  MOV R3, UR7 ;  /* 0x0000000700037c02 */ /* 0x002fee0008000f00 */
.L_x_180:
[----:B-1----:R1:W2:Y:S02]  /*bd00*/  SYNCS.PHASECHK.TRANS64.TRYWAIT P0, [R3+URZ+0x78], R12 ;  /* 0x0000780c030075a7 */ /* 0x0022a400080011ff */
[----:B--2---:R-:W-:Y:S05]  /*bd10*/  @!P0 NANOSLEEP.SYNCS 0x989680 ;  /* 0x009896800000895d */ /* 0x004fea0003900000 */
[----:B------:R-:W2:Y:S02]  /*bd20*/  @!P0 SYNCS.PHASECHK.TRANS64 P0, [R3+URZ+0x78], R12 ;  /* 0x0000780c030085a7 */ /* 0x000ea400080010ff */
[----:B--2---:R-:W-:Y:S05]  /*bd30*/  @!P0 BRA `(.L_x_180) ;  /* 0xfffffffc00f08947 */ /* 0x004fea000383ffff */
[----:B------:R-:W-:Y:S05]  /*bd40*/  BRA `(.L_x_181) ;  /* 0xffffff8c00247947 */ /* 0x000fea000383ffff */
.L_x_93:
[----:B-1----:R-:W-:Y:S07]  /*bd50*/  MOV R3, UR7 ;  /* 0x0000000700037c02 */ /* 0x002fee0008000f00 */
.L_x_182:
[----:B-1----:R1:W2:Y:S02]  /*bd60*/  SYNCS.PHASECHK.TRANS64.TRYWAIT P0, [R3+URZ+0x80], R12 ;  /* 0x0000800c030075a7 */ /* 0x0022a400080011ff */
[----:B--2---:R-:W-:Y:S05]  /*bd70*/  @!P0 NANOSLEEP.SYNCS 0x989680 ;  /* 0x009896800000895d */ /* 0x004fea0003900000 */
[----:B------:R-:W2:Y:S02]  /*bd80*/  @!P0 SYNCS.PHASECHK.TRANS64 P0, [R3+URZ+0x80], R12 ;  /* 0x0000800c030085a7 */ /* 0x000ea400080010ff */
[----:B--2---:R-:W-:Y:S05]  /*bd90*/  @!P0 BRA `(.L_x_182) ;  /* 0xfffffffc00f08947 */ /* 0x004fea000383ffff */
[----:B------:R-:W-:Y:S05]  /*bda0*/  BRA `(.L_x_183) ;  /* 0xffffff8c006c7947 */ /* 0x000fea000383ffff */
.L_x_94:
[----:B------:R-:W-:Y:S07]  /*bdb0*/  MOV R3, UR7 ;  /* 0x0000000700037c02 */ /* 0x000fee0008000f00 */
.L_x_184:
[----:B-1----:R1:W2:Y:S02]  /*bdc0*/  SYNCS.PHASECHK.TRANS64.TRYWAIT P0, [R3+URZ+0x88], R12 ;  /* 0x0000880c030075a7 */ /* 0x0022a400080011ff */
[----:B--2---:R-:W-:Y:S05]  /*bdd0*/  @!P0 NANOSLEEP.SYNCS 0x989680 ;  /* 0x009896800000895d */ /* 0x004fea0003900000 */
[----:B------:R-:W2:Y:S02]  /*bde0*/  @!P0 SYNCS.PHASECHK.TRANS64 P0, [R3+URZ+0x88], R12 ;  /* 0x0000880c030085a7 */ /* 0x000ea400080010ff */
[----:B--2---:R-:W-:Y:S05]  /*bdf0*/  @!P0 BRA `(.L_x_184) ;  /* 0xfffffffc00f08947 */ /* 0x004fea000383ffff */
[----:B------:R-:W-:Y:S05]  /*be00*/  BRA `(.L_x_185) ;  /* 0xffffff8c00f47947 */ /* 0x000fea000383ffff */
.L_x_96:
[----:B------:R-:W-:-:S07]  /*be10*/  MOV R0, UR7 ;  /* 0x0000000700007c02 */ /* 0x000fce0008000f00 */
.L_x_186:
[----:B-1----:R1:W4:Y:S02]  /*be20*/  SYNCS.PHASECHK.TRANS64.TRYWAIT P0, [R0+URZ+0x70], R3 ;  /* 0x00007003000075a7 */ /* 0x00232400080011ff */
[----:B----4-:R-:W-:Y:S05]  /*be30*/  @!P0 NANOSLEEP.SYNCS 0x989680 ;  /* 0x009896800000895d */ /* 0x010fea0003900000 */
[----:B------:R-:W4:Y:S02]  /*be40*/  @!P0 SYNCS.PHASECHK.TRANS64 P0, [R0+URZ+0x70], R3 ;  /* 0x00007003000085a7 */ /* 0x000f2400080010ff */
[----:B----4-:R-:W-:Y:S05]  /*be50*/  @!P0 BRA `(.L_x_186) ;  /* 0xfffffffc00f08947 */ /* 0x010fea000383ffff */
[----:B------:R-:W-:Y:S05]  /*be60*/  BRA `(.L_x_187) ;  /* 0xffffff9000647947 */ /* 0x000fea000383ffff */
.L_x_97:
[----:B-1----:R-:W-:-:S07]  /*be70*/  MOV R0, UR7 ;  /* 0x0000000700007c02 */ /* 0x002fce0008000f00 */
.L_x_188:
[----:B-1----:R1:W4:Y:S02]  /*be80*/  SYNCS.PHASECHK.TRANS64.TRYWAIT P0, [R0+URZ+0x78], R3 ;  /* 0x00007803000075a7 */ /* 0x00232400080011ff */
[----:B----4-:R-:W-:Y:S05]  /*be90*/  @!P0 NANOSLEEP.SYNCS 0x989680 ;  /* 0x009896800000895d */ /* 0x010fea0003900000 */
[----:B------:R-:W4:Y:S02]  /*bea0*/  @!P0 SYNCS.PHASECHK.TRANS64 P0, [R0+URZ+0x78], R3 ;  /* 0x00007803000085a7 */ /* 0x000f2400080010ff */
[----:B----4-:R-:W-:Y:S05]  /*beb0*/  @!P0 BRA `(.L_x_188) ;  /* 0xfffffffc00f08947 */ /* 0x010fea000383ffff */
[----:B------:R-:W-:Y:S05]  /*bec0*/  BRA `(.L_x_189) ;  /* 0xffffff9000547947 */ /* 0x000fea000383ffff */
.L_x_98:
[----:B-1----:R-:W-:-:S07]  /*bed0*/  MOV R0, UR7 ;  /* 0x0000000700007c02 */ /* 0x002fce0008000f00 */
.L_x_190:
[----:B-1----:R1:W4:Y:S02]  /*bee0*/  SYNCS.PHASECHK.TRANS64.TRYWAIT P0, [R0+URZ+0x80], R3 ;  /* 0x00008003000075a7 */ /* 0x00232400080011ff */
[----:B----4-:R-:W-:Y:S05]  /*bef0*/  @!P0 NANOSLEEP.SYNCS 0x989680 ;  /* 0x009896800000895d */ /* 0x010fea0003900000 */
[----:B------:R-:W4:Y:S02]  /*bf00*/  @!P0 SYNCS.PHASECHK.TRANS64 P0, [R0+URZ+0x80], R3 ;  /* 0x00008003000085a7 */ /* 0x000f2400080010ff */
[----:B----4-:R-:W-:Y:S05]  /*bf10*/  @!P0 BRA `(.L_x_190) ;  /* 0xfffffffc00f08947 */ /* 0x010fea000383ffff */
[----:B------:R-:W-:Y:S05]  /*bf20*/  BRA `(.L_x_191) ;  /* 0xffffff9000447947 */ /* 0x000fea000383ffff */
.L_x_100:
[----:B--2---:R2:W3:Y:S02]  /*bf30*/  SYNCS.PHASECHK.TRANS64.TRYWAIT P0, [R0+URZ+0xa0], R3 ;  /* 0x0000a003000075a7 */ /* 0x0044e400080011ff */
[----:B---3--:R-:W-:Y:S05]  /*bf40*/  @!P0 NANOSLEEP.SYNCS 0x989680 ;  /* 0x009896800000895d */ /* 0x008fea0003900000 */
[----:B------:R-:W3:Y:S02]  /*bf50*/  @!P0 SYNCS.PHASECHK.TRANS64 P0, [R0+URZ+0xa0], R3 ;  /* 0x0000a003000085a7 */ /* 0x000ee400080010ff */
[----:B---3--:R-:W-:Y:S05]  /*bf60*/  @!P0 BRA `(.L_x_100) ;  /* 0xfffffffc00f08947 */ /* 0x008fea000383ffff */
[----:B------:R-:W-:Y:S05]  /*bf70*/  BRA `(.L_x_192) ;  /* 0xffffff9400187947 */ /* 0x000fea000383ffff */
.L_x_111:
[----:B-1----:R-:W-:Y:S04]  /*bf80*/  MOV R2, UR48 ;  /* 0x0000003000027c02 */ /* 0x002fe80008000f00 */
[----:B------:R1:W3:Y:S03]  /*bf90*/  SYNCS.PHASECHK.TRANS64.TRYWAIT P1, [R2+URZ+0x50], R3 ;  /* 0x00005003020075a7 */ /* 0x0002e600080211ff */
[----:B---3--:R-:W-:Y:S05]  /*bfa0*/  @!P1 NANOSLEEP.SYNCS 0x989680 ;  /* 0x009896800000995d */ /* 0x008fea0003900000 */
[----:B------:R-:W3:Y:S02]  /*bfb0*/  @!P1 SYNCS.PHASECHK.TRANS64 P1, [R2+URZ+0x50], R3 ;  /* 0x00005003020095a7 */ /* 0x000ee400080210ff */
[----:B---3--:R-:W-:Y:S05]  /*bfc0*/  @!P1 BRA `(.L_x_111) ;  /* 0xfffffffc00ec9947 */ /* 0x008fea000383ffff */
[----:B------:R-:W-:Y:S05]  /*bfd0*/  BRA `(.L_x_110) ;  /* 0xffffffa000987947 */ /* 0x000fea000383ffff */
.L_x_113:
[----:B-1----:R1:W4:Y:S02]  /*bfe0*/  SYNCS.PHASECHK.TRANS64.TRYWAIT P0, [R183+URZ+0xc0], R0 ;  /* 0x0000c000b70075a7 */ /* 0x00232400080011ff */
[----:B----4-:R-:W-:Y:S05]  /*bff0*/  @!P0 NANOSLEEP.SYNCS 0x989680 ;  /* 0x009896800000895d */ /* 0x010fea0003900000 */
[----:B------:R-:W4:Y:S02]  /*c000*/  @!P0 SYNCS.PHASECHK.TRANS64 P0, [R183+URZ+0xc0], R0 ;  /* 0x0000c000b70085a7 */ /* 0x000f2400080010ff */
[----:B----4-:R-:W-:Y:S05]  /*c010*/  @!P0 BRA `(.L_x_113) ;  /* 0xfffffffc00f08947 */ /* 0x010fea000383ffff */
[----:B------:R-:W-:Y:S05]  /*c020*/  BRA `(.L_x_112) ;  /* 0xffffffa000d07947 */ /* 0x000fea000383ffff */
.L_x_122:
[----:B--2---:R2:W4:Y:S02]  /*c030*/  SYNCS.PHASECHK.TRANS64.TRYWAIT P0, [R3+URZ+0x50], R0 ;  /* 0x00005000030075a7 */ /* 0x00452400080011ff */
[----:B----4-:R-:W-:Y:S05]  /*c040*/  @!P0 NANOSLEEP.SYNCS 0x989680 ;  /* 0x009896800000895d */ /* 0x010fea0003900000 */
[----:B------:R-:W4:Y:S02]  /*c050*/  @!P0 SYNCS.PHASECHK.TRANS64 P0, [R3+URZ+0x50], R0 ;  /* 0x00005000030085a7 */ /* 0x000f2400080010ff */
[----:B----4-:R-:W-:Y:S05]  /*c060*/  @!P0 BRA `(.L_x_122) ;  /* 0xfffffffc00f08947 */ /* 0x010fea000383ffff */
[----:B------:R-:W-:Y:S05]  /*c070*/  BRA `(.L_x_121) ;  /* 0xffffffb4007c7947 */ /* 0x000fea000383ffff */
.L_x_130:
[----:B-1----:R1:W4:Y:S02]  /*c080*/  SYNCS.PHASECHK.TRANS64.TRYWAIT P0, [R0+URZ+0x50], R7 ;  /* 0x00005007000075a7 */ /* 0x00232400080011ff */
[----:B----4-:R-:W-:Y:S05]  /*c090*/  @!P0 NANOSLEEP.SYNCS 0x989680 ;  /* 0x009896800000895d */ /* 0x010fea0003900000 */
[----:B------:R-:W4:Y:S02]  /*c0a0*/  @!P0 SYNCS.PHASECHK.TRANS64 P0, [R0+URZ+0x50], R7 ;  /* 0x00005007000085a7 */ /* 0x000f2400080010ff */
[----:B----4-:R-:W-:Y:S05]  /*c0b0*/  @!P0 BRA `(.L_x_130) ;  /* 0xfffffffc00f08947 */ /* 0x010fea000383ffff */
[----:B------:R-:W-:Y:S05]  /*c0c0*/  BRA `(.L_x_129) ;  /* 0xffffffc800707947 */ /* 0x000fea000383ffff */
.L_x_138:
[----:B-1----:R1:W2:Y:S02]  /*c0d0*/  SYNCS.PHASECHK.TRANS64.TRYWAIT P0, [R3+URZ+0x50], R0 ;  /* 0x00005000030075a7 */ /* 0x0022a400080011ff */
[----:B--2---:R-:W-:Y:S05]  /*c0e0*/  @!P0 NANOSLEEP.SYNCS 0x989680 ;  /* 0x009896800000895d */ /* 0x004fea0003900000 */
[----:B------:R-:W2:Y:S02]  /*c0f0*/  @!P0 SYNCS.PHASECHK.TRANS64 P0, [R3+URZ+0x50], R0 ;  /* 0x00005000030085a7 */ /* 0x000ea400080010ff */
[----:B--2---:R-:W-:Y:S05]  /*c100*/  @!P0 BRA `(.L_x_138) ;  /* 0xfffffffc00f08947 */ /* 0x004fea000383ffff */
[----:B------:R-:W-:Y:S05]  /*c110*/  BRA `(.L_x_137) ;  /* 0xffffffdc00647947 */ /* 0x000fea000383ffff */
        .weak           $__internal_0_$__cuda_sm10x_tcgen05_guardrail_trap_col_being_dealloced_not_returned_by_alloc
        .type           $__internal_0_$__cuda_sm10x_tcgen05_guardrail_trap_col_being_dealloced_not_returned_by_alloc,@function
        .size           $__internal_0_$__cuda_sm10x_tcgen05_guardrail_trap_col_being_dealloced_not_returned_by_alloc,($__internal_1_$__cuda_sm10x_tcgen05_guardrail_trap_phase_invalid_during_alloc - $__internal_0_$__cuda_sm10x_tcgen05_guardrail_trap_col_being_dealloced_not_returned_by_alloc)
$__internal_0_$__cuda_sm10x_tcgen05_guardrail_trap_col_being_dealloced_not_returned_by_alloc:
[----:B------:R-:W-:Y:S05]  /*c120*/  BPT.TRAP 0x1 ;  /* 0x000000040000795c */ /* 0x000fea0000300000 */
[----:B------:R-:W-:-:S04]  /*c130*/  HFMA2 R3, -RZ, RZ, 0, 0 ;  /* 0x00000000ff037431 */ /* 0x000fc800000001ff */
[----:B------:R-:W-:Y:S05]  /*c140*/  RET.REL.NODEC R2 `(_ZN7cutlass13device_kernelINS_4gemm6kernel13GemmUniversalIN4cute5tupleIJiiiiEEENS1_10collective13CollectiveMmaINS1_35MainloopSm100TmaUmmaWarpSpecializedILi5ELi2ELi2ENS5_IJNS4_1CILi2EEENSA_ILi1EEESC_EEEEENS5_IJNSA_ILi256EEESF_NSA_ILi64EEEEEENS_10bfloat16_tENS5_IJlSC_lEEESI_SJ_NS4_8TiledMMAINS4_8MMA_AtomIJNS4_26SM100_MMA_F16BF16_2x1SM_SSISI_SI_fLi256ELi256ELNS4_4UMMA5MajorE0ELSO_0ELNSN_7ScaleInE0ELSP_0EEEEEENS4_6LayoutINS5_IJSC_SC_SC_EEENS5_IJNSA_ILi0EEESU_SU_EEEEENS5_IJNS4_10UnderscoreESX_SX_EEEEENS4_18SM100_TMA_2SM_LOADENS4_14ComposedLayoutINS4_7SwizzleILi3ELi4ELi3EEENS4_18smem_ptr_flag_bitsILi16EEENSS_INS5_IJNSA_ILi8EEESG_EEENS5_IJSG_SC_EEEEEEEvNS4_8identityES10_S1A_vS1B_EENS_8epilogue10collective18CollectiveEpilogueINS1D_23Sm100TmaWarpSpecializedILi4ELi2ELi64ELb1ELb0EEEJNS5_IJNSA_ILi128EEESF_SG_EEENS5_IJNSS_IS1I_SC_EENSS_ISG_SC_EEEEESI_SJ_SI_SJ_NS1D_6fusion15FusionCallbacksIS1H_NS1N_17LinearCombinationISI_fSI_fLNS_15FloatRoundStyleE2EEES1J_S1M_JEEENS4_5SM1004TMEM4LOAD26SM100_TMEM_LOAD_32dp32b64xENS4_13SM90_TMA_LOADES1A_NS4_39AutoVectorizingCopyWithAssumedAlignmentILi128EEENS4_14SM90_TMA_STOREES1A_S1Z_S1Z_EEEvvEEEEvNT_6ParamsE) ;  /* 0xffffff3c02ac7950 */ /* 0x000fea0003c3ffff */
        .weak           $__internal_1_$__cuda_sm10x_tcgen05_guardrail_trap_phase_invalid_during_alloc
        .type           $__internal_1_$__cuda_sm10x_tcgen05_guardrail_trap_phase_invalid_during_alloc,@function
        .size           $__internal_1_$__cuda_sm10x_tcgen05_guardrail_trap_phase_invalid_during_alloc,($__internal_2_$__cuda_sm10x_tcgen05_guardrail_trap_unallocated_columns_being_dealloced - $__internal_1_$__cuda_sm10x_tcgen05_guardrail_trap_phase_invalid_during_alloc)
$__internal_1_$__cuda_sm10x_tcgen05_guardrail_trap_phase_invalid_during_alloc:
[----:B------:R-:W-:Y:S05]  /*c150*/  BPT.TRAP 0x1 ;  /* 0x000000040000795c */ /* 0x000fea0000300000 */
[----:B------:R-:W-:-:S04]  /*c160*/  MOV R3, 0x0 ;  /* 0x0000000000037802 */ /* 0x000fc80000000f00 */
[----:B------:R-:W-:Y:S05]  /*c170*/  RET.REL.NODEC R2 `(_ZN7cutlass13device_kernelINS_4gemm6kernel13GemmUniversalIN4cute5tupleIJiiiiEEENS1_10collective13CollectiveMmaINS1_35MainloopSm100TmaUmmaWarpSpecializedILi5ELi2ELi2ENS5_IJNS4_1CILi2EEENSA_ILi1EEESC_EEEEENS5_IJNSA_ILi256EEESF_NSA_ILi64EEEEEENS_10bfloat16_tENS5_IJlSC_lEEESI_SJ_NS4_8TiledMMAINS4_8MMA_AtomIJNS4_26SM100_MMA_F16BF16_2x1SM_SSISI_SI_fLi256ELi256ELNS4_4UMMA5MajorE0ELSO_0ELNSN_7ScaleInE0ELSP_0EEEEEENS4_6LayoutINS5_IJSC_SC_SC_EEENS5_IJNSA_ILi0EEESU_SU_EEEEENS5_IJNS4_10UnderscoreESX_SX_EEEEENS4_18SM100_TMA_2SM_LOADENS4_14ComposedLayoutINS4_7SwizzleILi3ELi4ELi3EEENS4_18smem_ptr_flag_bitsILi16EEENSS_INS5_IJNSA_ILi8EEESG_EEENS5_IJSG_SC_EEEEEEEvNS4_8identityES10_S1A_vS1B_EENS_8epilogue10collective18CollectiveEpilogueINS1D_23Sm100TmaWarpSpecializedILi4ELi2ELi64ELb1ELb0EEEJNS5_IJNSA_ILi128EEESF_SG_EEENS5_IJNSS_IS1I_SC_EENSS_ISG_SC_EEEEESI_SJ_SI_SJ_NS1D_6fusion15FusionCallbacksIS1H_NS1N_17LinearCombinationISI_fSI_fLNS_15FloatRoundStyleE2EEES1J_S1M_JEEENS4_5SM1004TMEM4LOAD26SM100_TMEM_LOAD_32dp32b64xENS4_13SM90_TMA_LOADES1A_NS4_39AutoVectorizingCopyWithAssumedAlignmentILi128EEENS4_14SM90_TMA_STOREES1A_S1Z_S1Z_EEEvvEEEEvNT_6ParamsE) ;  /* 0xffffff3c02a07950 */ /* 0x000fea0003c3ffff */
        .weak           $__internal_2_$__cuda_sm10x_tcgen05_guardrail_trap_unallocated_columns_being_dealloced
        .type           $__internal_2_$__cuda_sm10x_tcgen05_guardrail_trap_unallocated_columns_being_dealloced,@function
        .size           $__internal_2_$__cuda_sm10x_tcgen05_guardrail_trap_unallocated_columns_being_dealloced,(.L_x_194 - $__internal_2_$__cuda_sm10x_tcgen05_guardrail_trap_unallocated_columns_being_dealloced)
$__internal_2_$__cuda_sm10x_tcgen05_guardrail_trap_unallocated_columns_being_dealloced:
[----:B------:R-:W-:Y:S05]  /*c180*/  BPT.TRAP 0x1 ;  /* 0x000000040000795c */ /* 0x000fea0000300000 */
[----:B------:R-:W-:-:S04]  /*c190*/  HFMA2 R3, -RZ, RZ, 0, 0 ;  /* 0x00000000ff037431 */ /* 0x000fc800000001ff */
[----:B------:R-:W-:Y:S05]  /*c1a0*/  RET.REL.NODEC R2 `(_ZN7cutlass13device_kernelINS_4gemm6kernel13GemmUniversalIN4cute5tupleIJiiiiEEENS1_10collective13CollectiveMmaINS1_35MainloopSm100TmaUmmaWarpSpecializedILi5ELi2ELi2ENS5_IJNS4_1CILi2EEENSA_ILi1EEESC_EEEEENS5_IJNSA_ILi256EEESF_NSA_ILi64EEEEEENS_10bfloat16_tENS5_IJlSC_lEEESI_SJ_NS4_8TiledMMAINS4_8MMA_AtomIJNS4_26SM100_MMA_F16BF16_2x1SM_SSISI_SI_fLi256ELi256ELNS4_4UMMA5MajorE0ELSO_0ELNSN_7ScaleInE0ELSP_0EEEEEENS4_6LayoutINS5_IJSC_SC_SC_EEENS5_IJNSA_ILi0EEESU_SU_EEEEENS5_IJNS4_10UnderscoreESX_SX_EEEEENS4_18SM100_TMA_2SM_LOADENS4_14ComposedLayoutINS4_7SwizzleILi3ELi4ELi3EEENS4_18smem_ptr_flag_bitsILi16EEENSS_INS5_IJNSA_ILi8EEESG_EEENS5_IJSG_SC_EEEEEEEvNS4_8identityES10_S1A_vS1B_EENS_8epilogue10collective18CollectiveEpilogueINS1D_23Sm100TmaWarpSpecializedILi4ELi2ELi64ELb1ELb0EEEJNS5_IJNSA_ILi128EEESF_SG_EEENS5_IJNSS_IS1I_SC_EENSS_ISG_SC_EEEEESI_SJ_SI_SJ_NS1D_6fusion15FusionCallbacksIS1H_NS1N_17LinearCombinationISI_fSI_fLNS_15FloatRoundStyleE2EEES1J_S1M_JEEENS4_5SM1004TMEM4LOAD26SM100_TMEM_LOAD_32dp32b64xENS4_13SM90_TMA_LOADES1A_NS4_39AutoVectorizingCopyWithAssumedAlignmentILi128EEENS4_14SM90_TMA_STOREES1A_S1Z_S1Z_EEEvvEEEEvNT_6ParamsE) ;  /* 0xffffff3c02947950 */ /* 0x000fea0003c3ffff */
.L_x_193:
[----:B------:R-:W-:-:S00]  /*c1b0*/  BRA `(.L_x_193) ;  /* 0xfffffffc00fc7947 */ /* 0x000fc0000383ffff */
[----:B------:R-:W-:-:S00]  /*c1c0*/  NOP ;  /* 0x0000000000007918 */ /* 0x000fc00000000000 */
        /* <DEDUP_REMOVED lines=11> */
.L_x_194:


//--------------------- .nv.global.init           --------------------------
	.section	.nv.global.init,"aw",@progbits
.nv.global.init:
	.type		$str$27,@object
	.size		$str$27,($str$28 - $str$27)
$str$27:
        /*0000*/ 	.byte	0x28, 0x61, 0x64, 0x64, 0x72, 0x65, 0x73, 0x73, 0x20, 0x26, 0x20, 0x6d, 0x61, 0x73, 0x6b, 0x29
        /*0010*/ 	.byte	0x20, 0x3d, 0x3d, 0x20, 0x30, 0x00
	.type		$str$28,@object
	.size		$str$28,($str$26 - $str$28)
$str$28:
        /*0016*/ 	.byte	0x2f, 0x74, 0x6d, 0x70, 0x2f, 0x63, 0x75, 0x74, 0x6c, 0x61, 0x73, 0x73, 0x5f, 0x73, 0x77, 0x65
        /*0026*/ 	.byte	0x65, 0x70, 0x5f, 0x73, 0x72, 0x63, 0x2f, 0x69, 0x6e, 0x63, 0x6c, 0x75, 0x64, 0x65, 0x2f, 0x63
        /*0036*/ 	.byte	0x75, 0x74, 0x65, 0x2f, 0x70, 0x6f, 0x69, 0x6e, 0x74, 0x65, 0x72, 0x5f, 0x66, 0x6c, 0x61, 0x67
        /*0046*/ 	.byte	0x67, 0x65, 0x64, 0x2e, 0x68, 0x70, 0x70, 0x00
	.type		$str$26,@object
	.size		$str$26,($str$25 - $str$26)
$str$26:
        /*004e*/ 	.byte	0x2f, 0x74, 0x6d, 0x70, 0x2f, 0x63, 0x75, 0x74, 0x6c, 0x61, 0x73, 0x73, 0x5f, 0x73, 0x77, 0x65
        /*005e*/ 	.byte	0x65, 0x70, 0x5f, 0x73, 0x72, 0x63, 0x2f, 0x69, 0x6e, 0x63, 0x6c, 0x75, 0x64, 0x65, 0x2f, 0x63
        /*006e*/ 	.byte	0x75, 0x74, 0x65, 0x2f, 0x61, 0x74, 0x6f, 0x6d, 0x2f, 0x63, 0x6f, 0x70, 0x79, 0x5f, 0x74, 0x72
        /*007e*/ 	.byte	0x61, 0x69, 0x74, 0x73, 0x5f, 0x73, 0x6d, 0x31, 0x30, 0x30, 0x2e, 0x68, 0x70, 0x70, 0x00
	.type		$str$25,@object
	.size		$str$25,(__unnamed_1 - $str$25)
$str$25:
        /*008d*/ 	.byte	0x28, 0x28, 0x75, 0x69, 0x6e, 0x74, 0x33, 0x32, 0x5f, 0x74, 0x28, 0x74, 0x68, 0x72, 0x65, 0x61
        /*009d*/ 	.byte	0x64, 0x49, 0x64, 0x78, 0x2e, 0x78, 0x29, 0x20, 0x2f, 0x20, 0x33, 0x32, 0x29, 0x20, 0x25, 0x20
        /*00ad*/ 	.byte	0x34, 0x29, 0x20, 0x3d, 0x3d, 0x20, 0x28, 0x28, 0x28, 0x74, 0x6d, 0x65, 0x6d, 0x5f, 0x61, 0x64
        /*00bd*/ 	.byte	0x64, 0x72, 0x20, 0x3e, 0x3e, 0x20, 0x31, 0x36, 0x29, 0x20, 0x2f, 0x20, 0x33, 0x32, 0x29, 0x20
        /*00cd*/ 	.byte	0x25, 0x20, 0x34, 0x29, 0x00
	.type		__unnamed_1,@object
	.size		__unnamed_1,(__unnamed_2 - __unnamed_1)
__unnamed_1:
        /*00d2*/ 	.byte	0x61, 0x75, 0x74, 0x6f, 0x20, 0x63, 0x75, 0x74, 0x65, 0x3a, 0x3a, 0x61, 0x73, 0x5f, 0x70, 0x6f
        /* <DEDUP_REMOVED lines=24> */
        /*0262*/ 	.byte	0x38, 0x31, 0x39, 0x32, 0x3e, 0x3e, 0x3e, 0x3e, 0x5d, 0x00
	.type		__unnamed_2,@object
	.size		__unnamed_2,(.L_2 - __unnamed_2)
__unnamed_2:
        /* <DEDUP_REMOVED lines=43> */
        /*051c*/ 	.byte	0x74, 0x65, 0x3a, 0x3a, 0x43, 0x3c, 0x30, 0x3e, 0x3e, 0x3e, 0x3e, 0x5d, 0x00
.L_2:


//--------------------- .nv.shared._ZN7cutlass13device_kernelINS_4gemm6kernel13GemmUniversalIN4cute5tupleIJiiiiEEENS1_10collective13CollectiveMmaINS1_35MainloopSm100TmaUmmaWarpSpecializedILi5ELi2ELi2ENS5_IJNS4_1CILi2EEENSA_ILi1EEESC_EEEEENS5_IJNSA_ILi256EEESF_NSA_ILi64EEEEEENS_10bfloat16_tENS5_IJlSC_lEEESI_SJ_NS4_8TiledMMAINS4_8MMA_AtomIJNS4_26SM100_MMA_F16BF16_2x1SM_SSISI_SI_fLi256ELi256ELNS4_4UMMA5MajorE0ELSO_0ELNSN_7ScaleInE0ELSP_0EEEEEENS4_6LayoutINS5_IJSC_SC_SC_EEENS5_IJNSA_ILi0EEESU_SU_EEEEENS5_IJNS4_10UnderscoreESX_SX_EEEEENS4_18SM100_TMA_2SM_LOADENS4_14ComposedLayoutINS4_7SwizzleILi3ELi4ELi3EEENS4_18smem_ptr_flag_bitsILi16EEENSS_INS5_IJNSA_ILi8EEESG_EEENS5_IJSG_SC_EEEEEEEvNS4_8identityES10_S1A_vS1B_EENS_8epilogue10collective18CollectiveEpilogueINS1D_23Sm100TmaWarpSpecializedILi4ELi2ELi64ELb1ELb0EEEJNS5_IJNSA_ILi128EEESF_SG_EEENS5_IJNSS_IS1I_SC_EENSS_ISG_SC_EEEEESI_SJ_SI_SJ_NS1D_6fusion15FusionCallbacksIS1H_NS1N_17LinearCombinationISI_fSI_fLNS_15FloatRoundStyleE2EEES1J_S1M_JEEENS4_5SM1004TMEM4LOAD26SM100_TMEM_LOAD_32dp32b64xENS4_13SM90_TMA_LOADES1A_NS4_39AutoVectorizingCopyWithAssumedAlignmentILi128EEENS4_14SM90_TMA_STOREES1A_S1Z_S1Z_EEEvvEEEEvNT_6ParamsE --------------------------
	.section	.nv.shared._ZN7cutlass13device_kernelINS_4gemm6kernel13GemmUniversalIN4cute5tupleIJiiiiEEENS1_10collective13CollectiveMmaINS1_35MainloopSm100TmaUmmaWarpSpecializedILi5ELi2ELi2ENS5_IJNS4_1CILi2EEENSA_ILi1EEESC_EEEEENS5_IJNSA_ILi256EEESF_NSA_ILi64EEEEEENS_10bfloat16_tENS5_IJlSC_lEEESI_SJ_NS4_8TiledMMAINS4_8MMA_AtomIJNS4_26SM100_MMA_F16BF16_2x1SM_SSISI_SI_fLi256ELi256ELNS4_4UMMA5MajorE0ELSO_0ELNSN_7ScaleInE0ELSP_0EEEEEENS4_6LayoutINS5_IJSC_SC_SC_EEENS5_IJNSA_ILi0EEESU_SU_EEEEENS5_IJNS4_10UnderscoreESX_SX_EEEEENS4_18SM100_TMA_2SM_LOADENS4_14ComposedLayoutINS4_7SwizzleILi3ELi4ELi3EEENS4_18smem_ptr_flag_bitsILi16EEENSS_INS5_IJNSA_ILi8EEESG_EEENS5_IJSG_SC_EEEEEEEvNS4_8identityES10_S1A_vS1B_EENS_8epilogue10collective18CollectiveEpilogueINS1D_23Sm100TmaWarpSpecializedILi4ELi2ELi64ELb1ELb0EEEJNS5_IJNSA_ILi128EEESF_SG_EEENS5_IJNSS_IS1I_SC_EENSS_ISG_SC_EEEEESI_SJ_SI_SJ_NS1D_6fusion15FusionCallbacksIS1H_NS1N_17LinearCombinationISI_fSI_fLNS_15FloatRoundStyleE2EEES1J_S1M_JEEENS4_5SM1004TMEM4LOAD26SM100_TMEM_LOAD_32dp32b64xENS4_13SM90_TMA_LOADES1A_NS4_39AutoVectorizingCopyWithAssumedAlignmentILi128EEENS4_14SM90_TMA_STOREES1A_S1Z_S1Z_EEEvvEEEEvNT_6ParamsE,"aw",@nobits
	.sectionflags	@""
	.align	16
	.zero		1024


//--------------------- .nv.shared.reserved.0     --------------------------
	.section	.nv.shared.reserved.0,"aw",@nobits
	.weak		__nv_reservedSMEM_offset_0_alias
	.size		__nv_reservedSMEM_offset_0_alias, 0, 64
	.other		__nv_reservedSMEM_offset_0_alias,@"STO_CUDA_RESERVED_SHARED STV_DEFAULT"
__nv_reservedSMEM_offset_0_alias:
	.zero		0
.nv.shared.reserved.0:
	.zero		64
	.weak		__nv_reservedSMEM_tcgen05_partition
	.type		__nv_reservedSMEM_tcgen05_partition,@object
	.size		__nv_reservedSMEM_tcgen05_partition,(.L_0 - __nv_reservedSMEM_tcgen05_partition)
__nv_reservedSMEM_tcgen05_partition:
	.zero		32
.L_0:


//--------------------- .nv.global                --------------------------
	.section	.nv.global,"aw",@nobits
.nv.global:
	.type		_ZN40_INTERNAL_070aac2d_4_k_cu_ff52e1f3_144334cute1_E,@object
	.size		_ZN40_INTERNAL_070aac2d_4_k_cu_ff52e1f3_144334cute1_E,(_ZN40_INTERNAL_070aac2d_4_k_cu_ff52e1f3_144334cuda3std3__45__cpo6cbeginE - _ZN40_INTERNAL_070aac2d_4_k_cu_ff52e1f3_144334cute1_E)
_ZN40_INTERNAL_070aac2d_4_k_cu_ff52e1f3_144334cute1_E:
	.zero		1
	.type		_ZN40_INTERNAL_070aac2d_4_k_cu_ff52e1f3_144334cuda3std3__45__cpo6cbeginE,@object
	.size		_ZN40_INTERNAL_070aac2d_4_k_cu_ff52e1f3_144334cuda3std3__45__cpo6cbeginE,(_ZN40_INTERNAL_070aac2d_4_k_cu_ff52e1f3_144334cuda3std3__48in_placeE - _ZN40_INTERNAL_070aac2d_4_k_cu_ff52e1f3_144334cuda3std3__45__cpo6cbeginE)
_ZN40_INTERNAL_070aac2d_4_k_cu_ff52e1f3_144334cuda3std3__45__cpo6cbeginE:
	.zero		1
	.type		_ZN40_INTERNAL_070aac2d_4_k_cu_ff52e1f3_144334cuda3std3__48in_placeE,@object
	.size		_ZN40_INTERNAL_070aac2d_4_k_cu_ff52e1f3_144334cuda3std3__48in_placeE,(_ZN40_INTERNAL_070aac2d_4_k_cu_ff52e1f3_144334cuda3std6ranges3__45__cpo9iter_moveE - _ZN40_INTERNAL_070aac2d_4_k_cu_ff52e1f3_144334cuda3std3__48in_placeE)
_ZN40_INTERNAL_070aac2d_4_k_cu_ff52e1f3_144334cuda3std3__48in_placeE:
	.zero		1
	.type		_ZN40_INTERNAL_070aac2d_4_k_cu_ff52e1f3_144334cuda3std6ranges3__45__cpo9iter_moveE,@object
	.size		_ZN40_INTERNAL_070aac2d_4_k_cu_ff52e1f3_144334cuda3std6ranges3__45__cpo9iter_moveE,(_ZN40_INTERNAL_070aac2d_4_k_cu_ff52e1f3_144334cuda3std3__45__cpo5beginE - _ZN40_INTERNAL_070aac2d_4_k_cu_ff52e1f3_144334cuda3std6ranges3__45__cpo9iter_moveE)
_ZN40_INTERNAL_070aac2d_4_k_cu_ff52e1f3_144334cuda3std6ranges3__45__cpo9iter_moveE:
	.zero		1
	.type		_ZN40_INTERNAL_070aac2d_4_k_cu_ff52e1f3_144334cuda3std3__45__cpo5beginE,@object
	.size		_ZN40_INTERNAL_070aac2d_4_k_cu_ff52e1f3_144334cuda3std3__45__cpo5beginE,(_ZN40_INTERNAL_070aac2d_4_k_cu_ff52e1f3_144334cuda3std3__442_GLOBAL__N__070aac2d_4_k_cu_ff52e1f3_144336ignoreE - _ZN40_INTERNAL_070aac2d_4_k_cu_ff52e1f3_144334cuda3std3__45__cpo5beginE)
_ZN40_INTERNAL_070aac2d_4_k_cu_ff52e1f3_144334cuda3std3__45__cpo5beginE:
	.zero		1
	.type		_ZN40_INTERNAL_070aac2d_4_k_cu_ff52e1f3_144334cuda3std3__442_GLOBAL__N__070aac2d_4_k_cu_ff52e1f3_144336ignoreE,@object
	.size		_ZN40_INTERNAL_070aac2d_4_k_cu_ff52e1f3_144334cuda3std3__442_GLOBAL__N__070aac2d_4_k_cu_ff52e1f3_144336ignoreE,(_ZN40_INTERNAL_070aac2d_4_k_cu_ff52e1f3_144334cute7productE - _ZN40_INTERNAL_070aac2d_4_k_cu_ff52e1f3_144334cuda3std3__442_GLOBAL__N__070aac2d_4_k_cu_ff52e1f3_144336ignoreE)
_ZN40_INTERNAL_070aac2d_4_k_cu_ff52e1f3_144334cuda3std3__442_GLOBAL__N__070aac2d_4_k_cu_ff52e1f3_144336ignoreE:
	.zero		1
	.type		_ZN40_INTERNAL_070aac2d_4_k_cu_ff52e1f3_144334cute7productE,@object
	.size		_ZN40_INTERNAL_070aac2d_4_k_cu_ff52e1f3_144334cute7productE,(_ZN40_INTERNAL_070aac2d_4_k_cu_ff52e1f3_144334cuda3std3__45__cpo3endE - _ZN40_INTERNAL_070aac2d_4_k_cu_ff52e1f3_144334cute7productE)
_ZN40_INTERNAL_070aac2d_4_k_cu_ff52e1f3_144334cute7productE:
	.zero		1
	.type		_ZN40_INTERNAL_070aac2d_4_k_cu_ff52e1f3_144334cuda3std3__45__cpo3endE,@object
	.size		_ZN40_INTERNAL_070aac2d_4_k_cu_ff52e1f3_144334cuda3std3__45__cpo3endE,(_ZN40_INTERNAL_070aac2d_4_k_cu_ff52e1f3_144334cuda3std3__419piecewise_constructE - _ZN40_INTERNAL_070aac2d_4_k_cu_ff52e1f3_144334cuda3std3__45__cpo3endE)
_ZN40_INTERNAL_070aac2d_4_k_cu_ff52e1f3_144334cuda3std3__45__cpo3endE:
	.zero		1
	.type		_ZN40_INTERNAL_070aac2d_4_k_cu_ff52e1f3_144334cuda3std3__419piecewise_constructE,@object
	.size		_ZN40_INTERNAL_070aac2d_4_k_cu_ff52e1f3_144334cuda3std3__419piecewise_constructE,(_ZN40_INTERNAL_070aac2d_4_k_cu_ff52e1f3_144334cuda3std3__45__cpo4cendE - _ZN40_INTERNAL_070aac2d_4_k_cu_ff52e1f3_144334cuda3std3__419piecewise_constructE)
_ZN40_INTERNAL_070aac2d_4_k_cu_ff52e1f3_144334cuda3std3__419piecewise_constructE:
	.zero		1
	.type		_ZN40_INTERNAL_070aac2d_4_k_cu_ff52e1f3_144334cuda3std3__45__cpo4cendE,@object
	.size		_ZN40_INTERNAL_070aac2d_4_k_cu_ff52e1f3_144334cuda3std3__45__cpo4cendE,(_ZN40_INTERNAL_070aac2d_4_k_cu_ff52e1f3_144334cuda3std6ranges3__45__cpo4swapE - _ZN40_INTERNAL_070aac2d_4_k_cu_ff52e1f3_144334cuda3std3__45__cpo4cendE)
_ZN40_INTERNAL_070aac2d_4_k_cu_ff52e1f3_144334cuda3std3__45__cpo4cendE:
	.zero		1
	.type		_ZN40_INTERNAL_070aac2d_4_k_cu_ff52e1f3_144334cuda3std6ranges3__45__cpo4swapE,@object
	.size		_ZN40_INTERNAL_070aac2d_4_k_cu_ff52e1f3_144334cuda3std6ranges3__45__cpo4swapE,(.L_10 - _ZN40_INTERNAL_070aac2d_4_k_cu_ff52e1f3_144334cuda3std6ranges3__45__cpo4swapE)
_ZN40_INTERNAL_070aac2d_4_k_cu_ff52e1f3_144334cuda3std6ranges3__45__cpo4swapE:
	.zero		1
.L_10:


//--------------------- .nv.constant0._ZN7cutlass13device_kernelINS_4gemm6kernel13GemmUniversalIN4cute5tupleIJiiiiEEENS1_10collective13CollectiveMmaINS1_35MainloopSm100TmaUmmaWarpSpecializedILi5ELi2ELi2ENS5_IJNS4_1CILi2EEENSA_ILi1EEESC_EEEEENS5_IJNSA_ILi256EEESF_NSA_ILi64EEEEEENS_10bfloat16_tENS5_IJlSC_lEEESI_SJ_NS4_8TiledMMAINS4_8MMA_AtomIJNS4_26SM100_MMA_F16BF16_2x1SM_SSISI_SI_fLi256ELi256ELNS4_4UMMA5MajorE0ELSO_0ELNSN_7ScaleInE0ELSP_0EEEEEENS4_6LayoutINS5_IJSC_SC_SC_EEENS5_IJNSA_ILi0EEESU_SU_EEEEENS5_IJNS4_10UnderscoreESX_SX_EEEEENS4_18SM100_TMA_2SM_LOADENS4_14ComposedLayoutINS4_7SwizzleILi3ELi4ELi3EEENS4_18smem_ptr_flag_bitsILi16EEENSS_INS5_IJNSA_ILi8EEESG_EEENS5_IJSG_SC_EEEEEEEvNS4_8identityES10_S1A_vS1B_EENS_8epilogue10collective18CollectiveEpilogueINS1D_23Sm100TmaWarpSpecializedILi4ELi2ELi64ELb1ELb0EEEJNS5_IJNSA_ILi128EEESF_SG_EEENS5_IJNSS_IS1I_SC_EENSS_ISG_SC_EEEEESI_SJ_SI_SJ_NS1D_6fusion15FusionCallbacksIS1H_NS1N_17LinearCombinationISI_fSI_fLNS_15FloatRoundStyleE2EEES1J_S1M_JEEENS4_5SM1004TMEM4LOAD26SM100_TMEM_LOAD_32dp32b64xENS4_13SM90_TMA_LOADES1A_NS4_39AutoVectorizingCopyWithAssumedAlignmentILi128EEENS4_14SM90_TMA_STOREES1A_S1Z_S1Z_EEEvvEEEEvNT_6ParamsE --------------------------
	.section	.nv.constant0._ZN7cutlass13device_kernelINS_4gemm6kernel13GemmUniversalIN4cute5tupleIJiiiiEEENS1_10collective13CollectiveMmaINS1_35MainloopSm100TmaUmmaWarpSpecializedILi5ELi2ELi2ENS5_IJNS4_1CILi2EEENSA_ILi1EEESC_EEEEENS5_IJNSA_ILi256EEESF_NSA_ILi64EEEEEENS_10bfloat16_tENS5_IJlSC_lEEESI_SJ_NS4_8TiledMMAINS4_8MMA_AtomIJNS4_26SM100_MMA_F16BF16_2x1SM_SSISI_SI_fLi256ELi256ELNS4_4UMMA5MajorE0ELSO_0ELNSN_7ScaleInE0ELSP_0EEEEEENS4_6LayoutINS5_IJSC_SC_SC_EEENS5_IJNSA_ILi0EEESU_SU_EEEEENS5_IJNS4_10UnderscoreESX_SX_EEEEENS4_18SM100_TMA_2SM_LOADENS4_14ComposedLayoutINS4_7SwizzleILi3ELi4ELi3EEENS4_18smem_ptr_flag_bitsILi16EEENSS_INS5_IJNSA_ILi8EEESG_EEENS5_IJSG_SC_EEEEEEEvNS4_8identityES10_S1A_vS1B_EENS_8epilogue10collective18CollectiveEpilogueINS1D_23Sm100TmaWarpSpecializedILi4ELi2ELi64ELb1ELb0EEEJNS5_IJNSA_ILi128EEESF_SG_EEENS5_IJNSS_IS1I_SC_EENSS_ISG_SC_EEEEESI_SJ_SI_SJ_NS1D_6fusion15FusionCallbacksIS1H_NS1N_17LinearCombinationISI_fSI_fLNS_15FloatRoundStyleE2EEES1J_S1M_JEEENS4_5SM1004TMEM4LOAD26SM100_TMEM_LOAD_32dp32b64xENS4_13SM90_TMA_LOADES1A_NS4_39AutoVectorizingCopyWithAssumedAlignmentILi128EEENS4_14SM90_TMA_STOREES1A_S1Z_S1Z_EEEvvEEEEvNT_6ParamsE,"a",@progbits
	.sectionflags	@""
	.align	4
.nv.constant0._ZN7cutlass13device_kernelINS_4gemm6kernel13GemmUniversalIN4cute5tupleIJiiiiEEENS1_10collective13CollectiveMmaINS1_35MainloopSm100TmaUmmaWarpSpecializedILi5ELi2ELi2ENS5_IJNS4_1CILi2EEENSA_ILi1EEESC_EEEEENS5_IJNSA_ILi256EEESF_NSA_ILi64EEEEEENS_10bfloat16_tENS5_IJlSC_lEEESI_SJ_NS4_8TiledMMAINS4_8MMA_AtomIJNS4_26SM100_MMA_F16BF16_2x1SM_SSISI_SI_fLi256ELi256ELNS4_4UMMA5MajorE0ELSO_0ELNSN_7ScaleInE0ELSP_0EEEEEENS4_6LayoutINS5_IJSC_SC_SC_EEENS5_IJNSA_ILi0EEESU_SU_EEEEENS5_IJNS4_10UnderscoreESX_SX_EEEEENS4_18SM100_TMA_2SM_LOADENS4_14ComposedLayoutINS4_7SwizzleILi3ELi4ELi3EEENS4_18smem_ptr_flag_bitsILi16EEENSS_INS5_IJNSA_ILi8EEESG_EEENS5_IJSG_SC_EEEEEEEvNS4_8identityES10_S1A_vS1B_EENS_8epilogue10collective18CollectiveEpilogueINS1D_23Sm100TmaWarpSpecializedILi4ELi2ELi64ELb1ELb0EEEJNS5_IJNSA_ILi128EEESF_SG_EEENS5_IJNSS_IS1I_SC_EENSS_ISG_SC_EEEEESI_SJ_SI_SJ_NS1D_6fusion15FusionCallbacksIS1H_NS1N_17LinearCombinationISI_fSI_fLNS_15FloatRoundStyleE2EEES1J_S1M_JEEENS4_5SM1004TMEM4LOAD26SM100_TMEM_LOAD_32dp32b64xENS4_13SM90_TMA_LOADES1A_NS4_39AutoVectorizingCopyWithAssumedAlignmentILi128EEENS4_14SM90_TMA_STOREES1A_S1Z_S1Z_EEEvvEEEEvNT_6ParamsE:
	.zero		2944


//--------------------- SYMBOLS --------------------------

	.type		.nv.reservedSmem.offset0,@object
	.size		.nv.reservedSmem.offset0,0x4
	.type		.nv.reservedSmem.cap,@object
	.size		.nv.reservedSmem.cap,0x4
	.type		__assertfail,@function
